//
// Generated by NVIDIA NVVM Compiler
//
// Compiler Build ID: CL-36424714
// Cuda compilation tools, release 13.0, V13.0.88
// Based on NVVM 20.0.0
//

.version 9.0
.target sm_100
.address_size 64

	// .globl	_Z22random_block_generatorIjlEvPT_j
.global .align 4 .b8 precalc_xorwow_matrix[102400];
.global .align 4 .b8 precalc_xorwow_offset_matrix[102400];
.global .align 4 .b8 mrg32k3aM1[2304];
.global .align 4 .b8 mrg32k3aM2[2304];
.global .align 4 .b8 mrg32k3aM1SubSeq[2016];
.global .align 4 .b8 mrg32k3aM2SubSeq[2016];
.global .align 4 .b8 mrg32k3aM1Seq[2304];
.global .align 4 .b8 mrg32k3aM2Seq[2304];
.const .align 8 .b8 __cr_lgamma_table[72];

.visible .entry _Z22random_block_generatorIjlEvPT_j(
	.param .u64 .ptr .align 1 _Z22random_block_generatorIjlEvPT_j_param_0,
	.param .u32 _Z22random_block_generatorIjlEvPT_j_param_1
)
{
	.local .align 8 .b8 	__local_depot0[48];
	.reg .b64 	%SP;
	.reg .b64 	%SPL;
	.reg .pred 	%p<64>;
	.reg .b32 	%r<1200>;
	.reg .b64 	%rd<28>;

	mov.u64 	%SPL, __local_depot0;
	ld.param.u64 	%rd10, [_Z22random_block_generatorIjlEvPT_j_param_0];
	ld.param.u32 	%r541, [_Z22random_block_generatorIjlEvPT_j_param_1];
	mov.u32 	%r542, %ctaid.x;
	mov.u32 	%r543, %ntid.x;
	mov.u32 	%r544, %tid.x;
	mad.lo.s32 	%r1, %r542, %r543, %r544;
	setp.ge.u32 	%p1, %r1, %r541;
	@%p1 bra 	$L__BB0_117;
	add.u64 	%rd1, %SPL, 0;
	// begin inline asm
	mov.u64 	%rd11, %clock64;
	// end inline asm
	cvt.u64.u32 	%rd2, %r1;
	cvt.u32.u64 	%r545, %rd11;
	xor.b32  	%r546, %r545, -1429050551;
	mul.lo.s32 	%r547, %r546, 1099087573;
	{ .reg .b32 tmp; mov.b64 {tmp, %r548}, %rd11; }
	xor.b32  	%r549, %r548, -136515619;
	mul.lo.s32 	%r550, %r549, -1703105765;
	add.s32 	%r551, %r547, %r550;
	add.s32 	%r2, %r551, 6615241;
	add.s32 	%r936, %r547, 123456789;
	st.local.v2.u32 	[%rd1], {%r2, %r936};
	xor.b32  	%r552, %r547, 362436069;
	add.s32 	%r553, %r550, 521288629;
	st.local.v2.u32 	[%rd1+8], {%r552, %r553};
	xor.b32  	%r554, %r550, 88675123;
	add.s32 	%r932, %r547, 5783321;
	st.local.v2.u32 	[%rd1+16], {%r554, %r932};
	setp.eq.s32 	%p2, %r1, 0;
	@%p2 bra 	$L__BB0_116;
	mov.b32 	%r919, 0;
	mov.u64 	%rd27, %rd2;
$L__BB0_3:
	mov.u64 	%rd3, %rd27;
	and.b64  	%rd4, %rd3, 3;
	setp.eq.s64 	%p3, %rd4, 0;
	@%p3 bra 	$L__BB0_115;
	mul.wide.u32 	%rd13, %r919, 3200;
	mov.u64 	%rd14, precalc_xorwow_matrix;
	add.s64 	%rd5, %rd14, %rd13;
	mov.b32 	%r932, 0;
	mov.u32 	%r933, %r932;
	mov.u32 	%r934, %r932;
	mov.u32 	%r935, %r932;
	mov.u32 	%r936, %r932;
	mov.u32 	%r925, %r932;
$L__BB0_5:
	mul.wide.u32 	%rd15, %r925, 4;
	add.s64 	%rd16, %rd1, %rd15;
	ld.local.u32 	%r14, [%rd16+4];
	shl.b32 	%r15, %r925, 5;
	mov.b32 	%r931, 0;
$L__BB0_6:
	.pragma "nounroll";
	shr.u32 	%r558, %r14, %r931;
	and.b32  	%r559, %r558, 1;
	setp.eq.b32 	%p4, %r559, 1;
	not.pred 	%p5, %p4;
	add.s32 	%r560, %r15, %r931;
	mul.lo.s32 	%r561, %r560, 5;
	mul.wide.u32 	%rd17, %r561, 4;
	add.s64 	%rd6, %rd5, %rd17;
	@%p5 bra 	$L__BB0_8;
	ld.global.u32 	%r562, [%rd6];
	xor.b32  	%r936, %r936, %r562;
	ld.global.u32 	%r563, [%rd6+4];
	xor.b32  	%r935, %r935, %r563;
	ld.global.u32 	%r564, [%rd6+8];
	xor.b32  	%r934, %r934, %r564;
	ld.global.u32 	%r565, [%rd6+12];
	xor.b32  	%r933, %r933, %r565;
	ld.global.u32 	%r566, [%rd6+16];
	xor.b32  	%r932, %r932, %r566;
$L__BB0_8:
	and.b32  	%r568, %r558, 2;
	setp.eq.s32 	%p6, %r568, 0;
	@%p6 bra 	$L__BB0_10;
	ld.global.u32 	%r569, [%rd6+20];
	xor.b32  	%r936, %r936, %r569;
	ld.global.u32 	%r570, [%rd6+24];
	xor.b32  	%r935, %r935, %r570;
	ld.global.u32 	%r571, [%rd6+28];
	xor.b32  	%r934, %r934, %r571;
	ld.global.u32 	%r572, [%rd6+32];
	xor.b32  	%r933, %r933, %r572;
	ld.global.u32 	%r573, [%rd6+36];
	xor.b32  	%r932, %r932, %r573;
$L__BB0_10:
	and.b32  	%r575, %r558, 4;
	setp.eq.s32 	%p7, %r575, 0;
	@%p7 bra 	$L__BB0_12;
	ld.global.u32 	%r576, [%rd6+40];
	xor.b32  	%r936, %r936, %r576;
	ld.global.u32 	%r577, [%rd6+44];
	xor.b32  	%r935, %r935, %r577;
	ld.global.u32 	%r578, [%rd6+48];
	xor.b32  	%r934, %r934, %r578;
	ld.global.u32 	%r579, [%rd6+52];
	xor.b32  	%r933, %r933, %r579;
	ld.global.u32 	%r580, [%rd6+56];
	xor.b32  	%r932, %r932, %r580;
$L__BB0_12:
	and.b32  	%r582, %r558, 8;
	setp.eq.s32 	%p8, %r582, 0;
	@%p8 bra 	$L__BB0_14;
	ld.global.u32 	%r583, [%rd6+60];
	xor.b32  	%r936, %r936, %r583;
	ld.global.u32 	%r584, [%rd6+64];
	xor.b32  	%r935, %r935, %r584;
	ld.global.u32 	%r585, [%rd6+68];
	xor.b32  	%r934, %r934, %r585;
	ld.global.u32 	%r586, [%rd6+72];
	xor.b32  	%r933, %r933, %r586;
	ld.global.u32 	%r587, [%rd6+76];
	xor.b32  	%r932, %r932, %r587;
$L__BB0_14:
	and.b32  	%r589, %r558, 16;
	setp.eq.s32 	%p9, %r589, 0;
	@%p9 bra 	$L__BB0_16;
	ld.global.u32 	%r590, [%rd6+80];
	xor.b32  	%r936, %r936, %r590;
	ld.global.u32 	%r591, [%rd6+84];
	xor.b32  	%r935, %r935, %r591;
	ld.global.u32 	%r592, [%rd6+88];
	xor.b32  	%r934, %r934, %r592;
	ld.global.u32 	%r593, [%rd6+92];
	xor.b32  	%r933, %r933, %r593;
	ld.global.u32 	%r594, [%rd6+96];
	xor.b32  	%r932, %r932, %r594;
$L__BB0_16:
	and.b32  	%r596, %r558, 32;
	setp.eq.s32 	%p10, %r596, 0;
	@%p10 bra 	$L__BB0_18;
	ld.global.u32 	%r597, [%rd6+100];
	xor.b32  	%r936, %r936, %r597;
	ld.global.u32 	%r598, [%rd6+104];
	xor.b32  	%r935, %r935, %r598;
	ld.global.u32 	%r599, [%rd6+108];
	xor.b32  	%r934, %r934, %r599;
	ld.global.u32 	%r600, [%rd6+112];
	xor.b32  	%r933, %r933, %r600;
	ld.global.u32 	%r601, [%rd6+116];
	xor.b32  	%r932, %r932, %r601;
$L__BB0_18:
	and.b32  	%r603, %r558, 64;
	setp.eq.s32 	%p11, %r603, 0;
	@%p11 bra 	$L__BB0_20;
	ld.global.u32 	%r604, [%rd6+120];
	xor.b32  	%r936, %r936, %r604;
	ld.global.u32 	%r605, [%rd6+124];
	xor.b32  	%r935, %r935, %r605;
	ld.global.u32 	%r606, [%rd6+128];
	xor.b32  	%r934, %r934, %r606;
	ld.global.u32 	%r607, [%rd6+132];
	xor.b32  	%r933, %r933, %r607;
	ld.global.u32 	%r608, [%rd6+136];
	xor.b32  	%r932, %r932, %r608;
$L__BB0_20:
	and.b32  	%r610, %r558, 128;
	setp.eq.s32 	%p12, %r610, 0;
	@%p12 bra 	$L__BB0_22;
	ld.global.u32 	%r611, [%rd6+140];
	xor.b32  	%r936, %r936, %r611;
	ld.global.u32 	%r612, [%rd6+144];
	xor.b32  	%r935, %r935, %r612;
	ld.global.u32 	%r613, [%rd6+148];
	xor.b32  	%r934, %r934, %r613;
	ld.global.u32 	%r614, [%rd6+152];
	xor.b32  	%r933, %r933, %r614;
	ld.global.u32 	%r615, [%rd6+156];
	xor.b32  	%r932, %r932, %r615;
$L__BB0_22:
	and.b32  	%r617, %r558, 256;
	setp.eq.s32 	%p13, %r617, 0;
	@%p13 bra 	$L__BB0_24;
	ld.global.u32 	%r618, [%rd6+160];
	xor.b32  	%r936, %r936, %r618;
	ld.global.u32 	%r619, [%rd6+164];
	xor.b32  	%r935, %r935, %r619;
	ld.global.u32 	%r620, [%rd6+168];
	xor.b32  	%r934, %r934, %r620;
	ld.global.u32 	%r621, [%rd6+172];
	xor.b32  	%r933, %r933, %r621;
	ld.global.u32 	%r622, [%rd6+176];
	xor.b32  	%r932, %r932, %r622;
$L__BB0_24:
	and.b32  	%r624, %r558, 512;
	setp.eq.s32 	%p14, %r624, 0;
	@%p14 bra 	$L__BB0_26;
	ld.global.u32 	%r625, [%rd6+180];
	xor.b32  	%r936, %r936, %r625;
	ld.global.u32 	%r626, [%rd6+184];
	xor.b32  	%r935, %r935, %r626;
	ld.global.u32 	%r627, [%rd6+188];
	xor.b32  	%r934, %r934, %r627;
	ld.global.u32 	%r628, [%rd6+192];
	xor.b32  	%r933, %r933, %r628;
	ld.global.u32 	%r629, [%rd6+196];
	xor.b32  	%r932, %r932, %r629;
$L__BB0_26:
	and.b32  	%r631, %r558, 1024;
	setp.eq.s32 	%p15, %r631, 0;
	@%p15 bra 	$L__BB0_28;
	ld.global.u32 	%r632, [%rd6+200];
	xor.b32  	%r936, %r936, %r632;
	ld.global.u32 	%r633, [%rd6+204];
	xor.b32  	%r935, %r935, %r633;
	ld.global.u32 	%r634, [%rd6+208];
	xor.b32  	%r934, %r934, %r634;
	ld.global.u32 	%r635, [%rd6+212];
	xor.b32  	%r933, %r933, %r635;
	ld.global.u32 	%r636, [%rd6+216];
	xor.b32  	%r932, %r932, %r636;
$L__BB0_28:
	and.b32  	%r638, %r558, 2048;
	setp.eq.s32 	%p16, %r638, 0;
	@%p16 bra 	$L__BB0_30;
	ld.global.u32 	%r639, [%rd6+220];
	xor.b32  	%r936, %r936, %r639;
	ld.global.u32 	%r640, [%rd6+224];
	xor.b32  	%r935, %r935, %r640;
	ld.global.u32 	%r641, [%rd6+228];
	xor.b32  	%r934, %r934, %r641;
	ld.global.u32 	%r642, [%rd6+232];
	xor.b32  	%r933, %r933, %r642;
	ld.global.u32 	%r643, [%rd6+236];
	xor.b32  	%r932, %r932, %r643;
$L__BB0_30:
	and.b32  	%r645, %r558, 4096;
	setp.eq.s32 	%p17, %r645, 0;
	@%p17 bra 	$L__BB0_32;
	ld.global.u32 	%r646, [%rd6+240];
	xor.b32  	%r936, %r936, %r646;
	ld.global.u32 	%r647, [%rd6+244];
	xor.b32  	%r935, %r935, %r647;
	ld.global.u32 	%r648, [%rd6+248];
	xor.b32  	%r934, %r934, %r648;
	ld.global.u32 	%r649, [%rd6+252];
	xor.b32  	%r933, %r933, %r649;
	ld.global.u32 	%r650, [%rd6+256];
	xor.b32  	%r932, %r932, %r650;
$L__BB0_32:
	and.b32  	%r652, %r558, 8192;
	setp.eq.s32 	%p18, %r652, 0;
	@%p18 bra 	$L__BB0_34;
	ld.global.u32 	%r653, [%rd6+260];
	xor.b32  	%r936, %r936, %r653;
	ld.global.u32 	%r654, [%rd6+264];
	xor.b32  	%r935, %r935, %r654;
	ld.global.u32 	%r655, [%rd6+268];
	xor.b32  	%r934, %r934, %r655;
	ld.global.u32 	%r656, [%rd6+272];
	xor.b32  	%r933, %r933, %r656;
	ld.global.u32 	%r657, [%rd6+276];
	xor.b32  	%r932, %r932, %r657;
$L__BB0_34:
	and.b32  	%r659, %r558, 16384;
	setp.eq.s32 	%p19, %r659, 0;
	@%p19 bra 	$L__BB0_36;
	ld.global.u32 	%r660, [%rd6+280];
	xor.b32  	%r936, %r936, %r660;
	ld.global.u32 	%r661, [%rd6+284];
	xor.b32  	%r935, %r935, %r661;
	ld.global.u32 	%r662, [%rd6+288];
	xor.b32  	%r934, %r934, %r662;
	ld.global.u32 	%r663, [%rd6+292];
	xor.b32  	%r933, %r933, %r663;
	ld.global.u32 	%r664, [%rd6+296];
	xor.b32  	%r932, %r932, %r664;
$L__BB0_36:
	and.b32  	%r666, %r558, 32768;
	setp.eq.s32 	%p20, %r666, 0;
	@%p20 bra 	$L__BB0_38;
	ld.global.u32 	%r667, [%rd6+300];
	xor.b32  	%r936, %r936, %r667;
	ld.global.u32 	%r668, [%rd6+304];
	xor.b32  	%r935, %r935, %r668;
	ld.global.u32 	%r669, [%rd6+308];
	xor.b32  	%r934, %r934, %r669;
	ld.global.u32 	%r670, [%rd6+312];
	xor.b32  	%r933, %r933, %r670;
	ld.global.u32 	%r671, [%rd6+316];
	xor.b32  	%r932, %r932, %r671;
$L__BB0_38:
	add.s32 	%r931, %r931, 16;
	setp.ne.s32 	%p21, %r931, 32;
	@%p21 bra 	$L__BB0_6;
	mad.lo.s32 	%r672, %r925, -31, %r15;
	add.s32 	%r925, %r672, 1;
	setp.ne.s32 	%p22, %r925, 5;
	@%p22 bra 	$L__BB0_5;
	st.local.u32 	[%rd1+4], %r936;
	st.local.v2.u32 	[%rd1+8], {%r935, %r934};
	st.local.v2.u32 	[%rd1+16], {%r933, %r932};
	setp.eq.s64 	%p23, %rd4, 1;
	@%p23 bra 	$L__BB0_115;
	mov.b32 	%r932, 0;
	mov.u32 	%r1025, %r932;
	mov.u32 	%r1026, %r932;
	mov.u32 	%r1027, %r932;
	mov.u32 	%r936, %r932;
	mov.u32 	%r1017, %r932;
$L__BB0_42:
	mul.wide.u32 	%rd18, %r1017, 4;
	add.s64 	%rd19, %rd1, %rd18;
	ld.local.u32 	%r190, [%rd19+4];
	shl.b32 	%r191, %r1017, 5;
	mov.b32 	%r1023, 0;
$L__BB0_43:
	.pragma "nounroll";
	shr.u32 	%r675, %r190, %r1023;
	and.b32  	%r676, %r675, 1;
	setp.eq.b32 	%p24, %r676, 1;
	not.pred 	%p25, %p24;
	add.s32 	%r677, %r191, %r1023;
	mul.lo.s32 	%r678, %r677, 5;
	mul.wide.u32 	%rd20, %r678, 4;
	add.s64 	%rd7, %rd5, %rd20;
	@%p25 bra 	$L__BB0_45;
	ld.global.u32 	%r679, [%rd7];
	xor.b32  	%r936, %r936, %r679;
	ld.global.u32 	%r680, [%rd7+4];
	xor.b32  	%r1027, %r1027, %r680;
	ld.global.u32 	%r681, [%rd7+8];
	xor.b32  	%r1026, %r1026, %r681;
	ld.global.u32 	%r682, [%rd7+12];
	xor.b32  	%r1025, %r1025, %r682;
	ld.global.u32 	%r683, [%rd7+16];
	xor.b32  	%r932, %r932, %r683;
$L__BB0_45:
	and.b32  	%r685, %r675, 2;
	setp.eq.s32 	%p26, %r685, 0;
	@%p26 bra 	$L__BB0_47;
	ld.global.u32 	%r686, [%rd7+20];
	xor.b32  	%r936, %r936, %r686;
	ld.global.u32 	%r687, [%rd7+24];
	xor.b32  	%r1027, %r1027, %r687;
	ld.global.u32 	%r688, [%rd7+28];
	xor.b32  	%r1026, %r1026, %r688;
	ld.global.u32 	%r689, [%rd7+32];
	xor.b32  	%r1025, %r1025, %r689;
	ld.global.u32 	%r690, [%rd7+36];
	xor.b32  	%r932, %r932, %r690;
$L__BB0_47:
	and.b32  	%r692, %r675, 4;
	setp.eq.s32 	%p27, %r692, 0;
	@%p27 bra 	$L__BB0_49;
	ld.global.u32 	%r693, [%rd7+40];
	xor.b32  	%r936, %r936, %r693;
	ld.global.u32 	%r694, [%rd7+44];
	xor.b32  	%r1027, %r1027, %r694;
	ld.global.u32 	%r695, [%rd7+48];
	xor.b32  	%r1026, %r1026, %r695;
	ld.global.u32 	%r696, [%rd7+52];
	xor.b32  	%r1025, %r1025, %r696;
	ld.global.u32 	%r697, [%rd7+56];
	xor.b32  	%r932, %r932, %r697;
$L__BB0_49:
	and.b32  	%r699, %r675, 8;
	setp.eq.s32 	%p28, %r699, 0;
	@%p28 bra 	$L__BB0_51;
	ld.global.u32 	%r700, [%rd7+60];
	xor.b32  	%r936, %r936, %r700;
	ld.global.u32 	%r701, [%rd7+64];
	xor.b32  	%r1027, %r1027, %r701;
	ld.global.u32 	%r702, [%rd7+68];
	xor.b32  	%r1026, %r1026, %r702;
	ld.global.u32 	%r703, [%rd7+72];
	xor.b32  	%r1025, %r1025, %r703;
	ld.global.u32 	%r704, [%rd7+76];
	xor.b32  	%r932, %r932, %r704;
$L__BB0_51:
	and.b32  	%r706, %r675, 16;
	setp.eq.s32 	%p29, %r706, 0;
	@%p29 bra 	$L__BB0_53;
	ld.global.u32 	%r707, [%rd7+80];
	xor.b32  	%r936, %r936, %r707;
	ld.global.u32 	%r708, [%rd7+84];
	xor.b32  	%r1027, %r1027, %r708;
	ld.global.u32 	%r709, [%rd7+88];
	xor.b32  	%r1026, %r1026, %r709;
	ld.global.u32 	%r710, [%rd7+92];
	xor.b32  	%r1025, %r1025, %r710;
	ld.global.u32 	%r711, [%rd7+96];
	xor.b32  	%r932, %r932, %r711;
$L__BB0_53:
	and.b32  	%r713, %r675, 32;
	setp.eq.s32 	%p30, %r713, 0;
	@%p30 bra 	$L__BB0_55;
	ld.global.u32 	%r714, [%rd7+100];
	xor.b32  	%r936, %r936, %r714;
	ld.global.u32 	%r715, [%rd7+104];
	xor.b32  	%r1027, %r1027, %r715;
	ld.global.u32 	%r716, [%rd7+108];
	xor.b32  	%r1026, %r1026, %r716;
	ld.global.u32 	%r717, [%rd7+112];
	xor.b32  	%r1025, %r1025, %r717;
	ld.global.u32 	%r718, [%rd7+116];
	xor.b32  	%r932, %r932, %r718;
$L__BB0_55:
	and.b32  	%r720, %r675, 64;
	setp.eq.s32 	%p31, %r720, 0;
	@%p31 bra 	$L__BB0_57;
	ld.global.u32 	%r721, [%rd7+120];
	xor.b32  	%r936, %r936, %r721;
	ld.global.u32 	%r722, [%rd7+124];
	xor.b32  	%r1027, %r1027, %r722;
	ld.global.u32 	%r723, [%rd7+128];
	xor.b32  	%r1026, %r1026, %r723;
	ld.global.u32 	%r724, [%rd7+132];
	xor.b32  	%r1025, %r1025, %r724;
	ld.global.u32 	%r725, [%rd7+136];
	xor.b32  	%r932, %r932, %r725;
$L__BB0_57:
	and.b32  	%r727, %r675, 128;
	setp.eq.s32 	%p32, %r727, 0;
	@%p32 bra 	$L__BB0_59;
	ld.global.u32 	%r728, [%rd7+140];
	xor.b32  	%r936, %r936, %r728;
	ld.global.u32 	%r729, [%rd7+144];
	xor.b32  	%r1027, %r1027, %r729;
	ld.global.u32 	%r730, [%rd7+148];
	xor.b32  	%r1026, %r1026, %r730;
	ld.global.u32 	%r731, [%rd7+152];
	xor.b32  	%r1025, %r1025, %r731;
	ld.global.u32 	%r732, [%rd7+156];
	xor.b32  	%r932, %r932, %r732;
$L__BB0_59:
	and.b32  	%r734, %r675, 256;
	setp.eq.s32 	%p33, %r734, 0;
	@%p33 bra 	$L__BB0_61;
	ld.global.u32 	%r735, [%rd7+160];
	xor.b32  	%r936, %r936, %r735;
	ld.global.u32 	%r736, [%rd7+164];
	xor.b32  	%r1027, %r1027, %r736;
	ld.global.u32 	%r737, [%rd7+168];
	xor.b32  	%r1026, %r1026, %r737;
	ld.global.u32 	%r738, [%rd7+172];
	xor.b32  	%r1025, %r1025, %r738;
	ld.global.u32 	%r739, [%rd7+176];
	xor.b32  	%r932, %r932, %r739;
$L__BB0_61:
	and.b32  	%r741, %r675, 512;
	setp.eq.s32 	%p34, %r741, 0;
	@%p34 bra 	$L__BB0_63;
	ld.global.u32 	%r742, [%rd7+180];
	xor.b32  	%r936, %r936, %r742;
	ld.global.u32 	%r743, [%rd7+184];
	xor.b32  	%r1027, %r1027, %r743;
	ld.global.u32 	%r744, [%rd7+188];
	xor.b32  	%r1026, %r1026, %r744;
	ld.global.u32 	%r745, [%rd7+192];
	xor.b32  	%r1025, %r1025, %r745;
	ld.global.u32 	%r746, [%rd7+196];
	xor.b32  	%r932, %r932, %r746;
$L__BB0_63:
	and.b32  	%r748, %r675, 1024;
	setp.eq.s32 	%p35, %r748, 0;
	@%p35 bra 	$L__BB0_65;
	ld.global.u32 	%r749, [%rd7+200];
	xor.b32  	%r936, %r936, %r749;
	ld.global.u32 	%r750, [%rd7+204];
	xor.b32  	%r1027, %r1027, %r750;
	ld.global.u32 	%r751, [%rd7+208];
	xor.b32  	%r1026, %r1026, %r751;
	ld.global.u32 	%r752, [%rd7+212];
	xor.b32  	%r1025, %r1025, %r752;
	ld.global.u32 	%r753, [%rd7+216];
	xor.b32  	%r932, %r932, %r753;
$L__BB0_65:
	and.b32  	%r755, %r675, 2048;
	setp.eq.s32 	%p36, %r755, 0;
	@%p36 bra 	$L__BB0_67;
	ld.global.u32 	%r756, [%rd7+220];
	xor.b32  	%r936, %r936, %r756;
	ld.global.u32 	%r757, [%rd7+224];
	xor.b32  	%r1027, %r1027, %r757;
	ld.global.u32 	%r758, [%rd7+228];
	xor.b32  	%r1026, %r1026, %r758;
	ld.global.u32 	%r759, [%rd7+232];
	xor.b32  	%r1025, %r1025, %r759;
	ld.global.u32 	%r760, [%rd7+236];
	xor.b32  	%r932, %r932, %r760;
$L__BB0_67:
	and.b32  	%r762, %r675, 4096;
	setp.eq.s32 	%p37, %r762, 0;
	@%p37 bra 	$L__BB0_69;
	ld.global.u32 	%r763, [%rd7+240];
	xor.b32  	%r936, %r936, %r763;
	ld.global.u32 	%r764, [%rd7+244];
	xor.b32  	%r1027, %r1027, %r764;
	ld.global.u32 	%r765, [%rd7+248];
	xor.b32  	%r1026, %r1026, %r765;
	ld.global.u32 	%r766, [%rd7+252];
	xor.b32  	%r1025, %r1025, %r766;
	ld.global.u32 	%r767, [%rd7+256];
	xor.b32  	%r932, %r932, %r767;
$L__BB0_69:
	and.b32  	%r769, %r675, 8192;
	setp.eq.s32 	%p38, %r769, 0;
	@%p38 bra 	$L__BB0_71;
	ld.global.u32 	%r770, [%rd7+260];
	xor.b32  	%r936, %r936, %r770;
	ld.global.u32 	%r771, [%rd7+264];
	xor.b32  	%r1027, %r1027, %r771;
	ld.global.u32 	%r772, [%rd7+268];
	xor.b32  	%r1026, %r1026, %r772;
	ld.global.u32 	%r773, [%rd7+272];
	xor.b32  	%r1025, %r1025, %r773;
	ld.global.u32 	%r774, [%rd7+276];
	xor.b32  	%r932, %r932, %r774;
$L__BB0_71:
	and.b32  	%r776, %r675, 16384;
	setp.eq.s32 	%p39, %r776, 0;
	@%p39 bra 	$L__BB0_73;
	ld.global.u32 	%r777, [%rd7+280];
	xor.b32  	%r936, %r936, %r777;
	ld.global.u32 	%r778, [%rd7+284];
	xor.b32  	%r1027, %r1027, %r778;
	ld.global.u32 	%r779, [%rd7+288];
	xor.b32  	%r1026, %r1026, %r779;
	ld.global.u32 	%r780, [%rd7+292];
	xor.b32  	%r1025, %r1025, %r780;
	ld.global.u32 	%r781, [%rd7+296];
	xor.b32  	%r932, %r932, %r781;
$L__BB0_73:
	and.b32  	%r783, %r675, 32768;
	setp.eq.s32 	%p40, %r783, 0;
	@%p40 bra 	$L__BB0_75;
	ld.global.u32 	%r784, [%rd7+300];
	xor.b32  	%r936, %r936, %r784;
	ld.global.u32 	%r785, [%rd7+304];
	xor.b32  	%r1027, %r1027, %r785;
	ld.global.u32 	%r786, [%rd7+308];
	xor.b32  	%r1026, %r1026, %r786;
	ld.global.u32 	%r787, [%rd7+312];
	xor.b32  	%r1025, %r1025, %r787;
	ld.global.u32 	%r788, [%rd7+316];
	xor.b32  	%r932, %r932, %r788;
$L__BB0_75:
	add.s32 	%r1023, %r1023, 16;
	setp.ne.s32 	%p41, %r1023, 32;
	@%p41 bra 	$L__BB0_43;
	mad.lo.s32 	%r789, %r1017, -31, %r191;
	add.s32 	%r1017, %r789, 1;
	setp.ne.s32 	%p42, %r1017, 5;
	@%p42 bra 	$L__BB0_42;
	st.local.u32 	[%rd1+4], %r936;
	st.local.v2.u32 	[%rd1+8], {%r1027, %r1026};
	st.local.v2.u32 	[%rd1+16], {%r1025, %r932};
	setp.ne.s64 	%p43, %rd4, 3;
	@%p43 bra 	$L__BB0_115;
	mov.b32 	%r932, 0;
	mov.u32 	%r1117, %r932;
	mov.u32 	%r1118, %r932;
	mov.u32 	%r1119, %r932;
	mov.u32 	%r936, %r932;
	mov.u32 	%r1109, %r932;
$L__BB0_79:
	mul.wide.u32 	%rd21, %r1109, 4;
	add.s64 	%rd22, %rd1, %rd21;
	ld.local.u32 	%r366, [%rd22+4];
	shl.b32 	%r367, %r1109, 5;
	mov.b32 	%r1115, 0;
$L__BB0_80:
	.pragma "nounroll";
	shr.u32 	%r792, %r366, %r1115;
	and.b32  	%r793, %r792, 1;
	setp.eq.b32 	%p44, %r793, 1;
	not.pred 	%p45, %p44;
	add.s32 	%r794, %r367, %r1115;
	mul.lo.s32 	%r795, %r794, 5;
	mul.wide.u32 	%rd23, %r795, 4;
	add.s64 	%rd8, %rd5, %rd23;
	@%p45 bra 	$L__BB0_82;
	ld.global.u32 	%r796, [%rd8];
	xor.b32  	%r936, %r936, %r796;
	ld.global.u32 	%r797, [%rd8+4];
	xor.b32  	%r1119, %r1119, %r797;
	ld.global.u32 	%r798, [%rd8+8];
	xor.b32  	%r1118, %r1118, %r798;
	ld.global.u32 	%r799, [%rd8+12];
	xor.b32  	%r1117, %r1117, %r799;
	ld.global.u32 	%r800, [%rd8+16];
	xor.b32  	%r932, %r932, %r800;
$L__BB0_82:
	and.b32  	%r802, %r792, 2;
	setp.eq.s32 	%p46, %r802, 0;
	@%p46 bra 	$L__BB0_84;
	ld.global.u32 	%r803, [%rd8+20];
	xor.b32  	%r936, %r936, %r803;
	ld.global.u32 	%r804, [%rd8+24];
	xor.b32  	%r1119, %r1119, %r804;
	ld.global.u32 	%r805, [%rd8+28];
	xor.b32  	%r1118, %r1118, %r805;
	ld.global.u32 	%r806, [%rd8+32];
	xor.b32  	%r1117, %r1117, %r806;
	ld.global.u32 	%r807, [%rd8+36];
	xor.b32  	%r932, %r932, %r807;
$L__BB0_84:
	and.b32  	%r809, %r792, 4;
	setp.eq.s32 	%p47, %r809, 0;
	@%p47 bra 	$L__BB0_86;
	ld.global.u32 	%r810, [%rd8+40];
	xor.b32  	%r936, %r936, %r810;
	ld.global.u32 	%r811, [%rd8+44];
	xor.b32  	%r1119, %r1119, %r811;
	ld.global.u32 	%r812, [%rd8+48];
	xor.b32  	%r1118, %r1118, %r812;
	ld.global.u32 	%r813, [%rd8+52];
	xor.b32  	%r1117, %r1117, %r813;
	ld.global.u32 	%r814, [%rd8+56];
	xor.b32  	%r932, %r932, %r814;
$L__BB0_86:
	and.b32  	%r816, %r792, 8;
	setp.eq.s32 	%p48, %r816, 0;
	@%p48 bra 	$L__BB0_88;
	ld.global.u32 	%r817, [%rd8+60];
	xor.b32  	%r936, %r936, %r817;
	ld.global.u32 	%r818, [%rd8+64];
	xor.b32  	%r1119, %r1119, %r818;
	ld.global.u32 	%r819, [%rd8+68];
	xor.b32  	%r1118, %r1118, %r819;
	ld.global.u32 	%r820, [%rd8+72];
	xor.b32  	%r1117, %r1117, %r820;
	ld.global.u32 	%r821, [%rd8+76];
	xor.b32  	%r932, %r932, %r821;
$L__BB0_88:
	and.b32  	%r823, %r792, 16;
	setp.eq.s32 	%p49, %r823, 0;
	@%p49 bra 	$L__BB0_90;
	ld.global.u32 	%r824, [%rd8+80];
	xor.b32  	%r936, %r936, %r824;
	ld.global.u32 	%r825, [%rd8+84];
	xor.b32  	%r1119, %r1119, %r825;
	ld.global.u32 	%r826, [%rd8+88];
	xor.b32  	%r1118, %r1118, %r826;
	ld.global.u32 	%r827, [%rd8+92];
	xor.b32  	%r1117, %r1117, %r827;
	ld.global.u32 	%r828, [%rd8+96];
	xor.b32  	%r932, %r932, %r828;
$L__BB0_90:
	and.b32  	%r830, %r792, 32;
	setp.eq.s32 	%p50, %r830, 0;
	@%p50 bra 	$L__BB0_92;
	ld.global.u32 	%r831, [%rd8+100];
	xor.b32  	%r936, %r936, %r831;
	ld.global.u32 	%r832, [%rd8+104];
	xor.b32  	%r1119, %r1119, %r832;
	ld.global.u32 	%r833, [%rd8+108];
	xor.b32  	%r1118, %r1118, %r833;
	ld.global.u32 	%r834, [%rd8+112];
	xor.b32  	%r1117, %r1117, %r834;
	ld.global.u32 	%r835, [%rd8+116];
	xor.b32  	%r932, %r932, %r835;
$L__BB0_92:
	and.b32  	%r837, %r792, 64;
	setp.eq.s32 	%p51, %r837, 0;
	@%p51 bra 	$L__BB0_94;
	ld.global.u32 	%r838, [%rd8+120];
	xor.b32  	%r936, %r936, %r838;
	ld.global.u32 	%r839, [%rd8+124];
	xor.b32  	%r1119, %r1119, %r839;
	ld.global.u32 	%r840, [%rd8+128];
	xor.b32  	%r1118, %r1118, %r840;
	ld.global.u32 	%r841, [%rd8+132];
	xor.b32  	%r1117, %r1117, %r841;
	ld.global.u32 	%r842, [%rd8+136];
	xor.b32  	%r932, %r932, %r842;
$L__BB0_94:
	and.b32  	%r844, %r792, 128;
	setp.eq.s32 	%p52, %r844, 0;
	@%p52 bra 	$L__BB0_96;
	ld.global.u32 	%r845, [%rd8+140];
	xor.b32  	%r936, %r936, %r845;
	ld.global.u32 	%r846, [%rd8+144];
	xor.b32  	%r1119, %r1119, %r846;
	ld.global.u32 	%r847, [%rd8+148];
	xor.b32  	%r1118, %r1118, %r847;
	ld.global.u32 	%r848, [%rd8+152];
	xor.b32  	%r1117, %r1117, %r848;
	ld.global.u32 	%r849, [%rd8+156];
	xor.b32  	%r932, %r932, %r849;
$L__BB0_96:
	and.b32  	%r851, %r792, 256;
	setp.eq.s32 	%p53, %r851, 0;
	@%p53 bra 	$L__BB0_98;
	ld.global.u32 	%r852, [%rd8+160];
	xor.b32  	%r936, %r936, %r852;
	ld.global.u32 	%r853, [%rd8+164];
	xor.b32  	%r1119, %r1119, %r853;
	ld.global.u32 	%r854, [%rd8+168];
	xor.b32  	%r1118, %r1118, %r854;
	ld.global.u32 	%r855, [%rd8+172];
	xor.b32  	%r1117, %r1117, %r855;
	ld.global.u32 	%r856, [%rd8+176];
	xor.b32  	%r932, %r932, %r856;
$L__BB0_98:
	and.b32  	%r858, %r792, 512;
	setp.eq.s32 	%p54, %r858, 0;
	@%p54 bra 	$L__BB0_100;
	ld.global.u32 	%r859, [%rd8+180];
	xor.b32  	%r936, %r936, %r859;
	ld.global.u32 	%r860, [%rd8+184];
	xor.b32  	%r1119, %r1119, %r860;
	ld.global.u32 	%r861, [%rd8+188];
	xor.b32  	%r1118, %r1118, %r861;
	ld.global.u32 	%r862, [%rd8+192];
	xor.b32  	%r1117, %r1117, %r862;
	ld.global.u32 	%r863, [%rd8+196];
	xor.b32  	%r932, %r932, %r863;
$L__BB0_100:
	and.b32  	%r865, %r792, 1024;
	setp.eq.s32 	%p55, %r865, 0;
	@%p55 bra 	$L__BB0_102;
	ld.global.u32 	%r866, [%rd8+200];
	xor.b32  	%r936, %r936, %r866;
	ld.global.u32 	%r867, [%rd8+204];
	xor.b32  	%r1119, %r1119, %r867;
	ld.global.u32 	%r868, [%rd8+208];
	xor.b32  	%r1118, %r1118, %r868;
	ld.global.u32 	%r869, [%rd8+212];
	xor.b32  	%r1117, %r1117, %r869;
	ld.global.u32 	%r870, [%rd8+216];
	xor.b32  	%r932, %r932, %r870;
$L__BB0_102:
	and.b32  	%r872, %r792, 2048;
	setp.eq.s32 	%p56, %r872, 0;
	@%p56 bra 	$L__BB0_104;
	ld.global.u32 	%r873, [%rd8+220];
	xor.b32  	%r936, %r936, %r873;
	ld.global.u32 	%r874, [%rd8+224];
	xor.b32  	%r1119, %r1119, %r874;
	ld.global.u32 	%r875, [%rd8+228];
	xor.b32  	%r1118, %r1118, %r875;
	ld.global.u32 	%r876, [%rd8+232];
	xor.b32  	%r1117, %r1117, %r876;
	ld.global.u32 	%r877, [%rd8+236];
	xor.b32  	%r932, %r932, %r877;
$L__BB0_104:
	and.b32  	%r879, %r792, 4096;
	setp.eq.s32 	%p57, %r879, 0;
	@%p57 bra 	$L__BB0_106;
	ld.global.u32 	%r880, [%rd8+240];
	xor.b32  	%r936, %r936, %r880;
	ld.global.u32 	%r881, [%rd8+244];
	xor.b32  	%r1119, %r1119, %r881;
	ld.global.u32 	%r882, [%rd8+248];
	xor.b32  	%r1118, %r1118, %r882;
	ld.global.u32 	%r883, [%rd8+252];
	xor.b32  	%r1117, %r1117, %r883;
	ld.global.u32 	%r884, [%rd8+256];
	xor.b32  	%r932, %r932, %r884;
$L__BB0_106:
	and.b32  	%r886, %r792, 8192;
	setp.eq.s32 	%p58, %r886, 0;
	@%p58 bra 	$L__BB0_108;
	ld.global.u32 	%r887, [%rd8+260];
	xor.b32  	%r936, %r936, %r887;
	ld.global.u32 	%r888, [%rd8+264];
	xor.b32  	%r1119, %r1119, %r888;
	ld.global.u32 	%r889, [%rd8+268];
	xor.b32  	%r1118, %r1118, %r889;
	ld.global.u32 	%r890, [%rd8+272];
	xor.b32  	%r1117, %r1117, %r890;
	ld.global.u32 	%r891, [%rd8+276];
	xor.b32  	%r932, %r932, %r891;
$L__BB0_108:
	and.b32  	%r893, %r792, 16384;
	setp.eq.s32 	%p59, %r893, 0;
	@%p59 bra 	$L__BB0_110;
	ld.global.u32 	%r894, [%rd8+280];
	xor.b32  	%r936, %r936, %r894;
	ld.global.u32 	%r895, [%rd8+284];
	xor.b32  	%r1119, %r1119, %r895;
	ld.global.u32 	%r896, [%rd8+288];
	xor.b32  	%r1118, %r1118, %r896;
	ld.global.u32 	%r897, [%rd8+292];
	xor.b32  	%r1117, %r1117, %r897;
	ld.global.u32 	%r898, [%rd8+296];
	xor.b32  	%r932, %r932, %r898;
$L__BB0_110:
	and.b32  	%r900, %r792, 32768;
	setp.eq.s32 	%p60, %r900, 0;
	@%p60 bra 	$L__BB0_112;
	ld.global.u32 	%r901, [%rd8+300];
	xor.b32  	%r936, %r936, %r901;
	ld.global.u32 	%r902, [%rd8+304];
	xor.b32  	%r1119, %r1119, %r902;
	ld.global.u32 	%r903, [%rd8+308];
	xor.b32  	%r1118, %r1118, %r903;
	ld.global.u32 	%r904, [%rd8+312];
	xor.b32  	%r1117, %r1117, %r904;
	ld.global.u32 	%r905, [%rd8+316];
	xor.b32  	%r932, %r932, %r905;
$L__BB0_112:
	add.s32 	%r1115, %r1115, 16;
	setp.ne.s32 	%p61, %r1115, 32;
	@%p61 bra 	$L__BB0_80;
	mad.lo.s32 	%r906, %r1109, -31, %r367;
	add.s32 	%r1109, %r906, 1;
	setp.ne.s32 	%p62, %r1109, 5;
	@%p62 bra 	$L__BB0_79;
	st.local.u32 	[%rd1+4], %r936;
	st.local.v2.u32 	[%rd1+8], {%r1119, %r1118};
	st.local.v2.u32 	[%rd1+16], {%r1117, %r932};
$L__BB0_115:
	shr.u64 	%rd27, %rd3, 2;
	add.s32 	%r919, %r919, 1;
	setp.gt.u64 	%p63, %rd3, 3;
	@%p63 bra 	$L__BB0_3;
$L__BB0_116:
	shr.u32 	%r907, %r936, 2;
	xor.b32  	%r908, %r907, %r936;
	shl.b32 	%r909, %r932, 4;
	shl.b32 	%r910, %r908, 1;
	xor.b32  	%r911, %r910, %r909;
	xor.b32  	%r912, %r911, %r908;
	xor.b32  	%r913, %r912, %r932;
	add.s32 	%r914, %r2, %r913;
	add.s32 	%r915, %r914, 362437;
	rem.u32 	%r916, %r915, %r541;
	cvta.to.global.u64 	%rd24, %rd10;
	shl.b64 	%rd25, %rd2, 2;
	add.s64 	%rd26, %rd24, %rd25;
	st.global.u32 	[%rd26], %r916;
$L__BB0_117:
	ret;

}
	// .globl	_Z24uniform_number_generatorIjlEvPfj
.visible .entry _Z24uniform_number_generatorIjlEvPfj(
	.param .u64 .ptr .align 1 _Z24uniform_number_generatorIjlEvPfj_param_0,
	.param .u32 _Z24uniform_number_generatorIjlEvPfj_param_1
)
{
	.local .align 8 .b8 	__local_depot1[48];
	.reg .b64 	%SP;
	.reg .b64 	%SPL;
	.reg .pred 	%p<64>;
	.reg .b32 	%r<1199>;
	.reg .b32 	%f<3>;
	.reg .b64 	%rd<28>;

	mov.u64 	%SPL, __local_depot1;
	ld.param.u64 	%rd10, [_Z24uniform_number_generatorIjlEvPfj_param_0];
	ld.param.u32 	%r541, [_Z24uniform_number_generatorIjlEvPfj_param_1];
	mov.u32 	%r542, %ctaid.x;
	mov.u32 	%r543, %ntid.x;
	mov.u32 	%r544, %tid.x;
	mad.lo.s32 	%r1, %r542, %r543, %r544;
	setp.ge.u32 	%p1, %r1, %r541;
	@%p1 bra 	$L__BB1_117;
	add.u64 	%rd1, %SPL, 0;
	// begin inline asm
	mov.u64 	%rd11, %clock64;
	// end inline asm
	cvt.u64.u32 	%rd2, %r1;
	cvt.u32.u64 	%r545, %rd11;
	xor.b32  	%r546, %r545, -1429050551;
	mul.lo.s32 	%r547, %r546, 1099087573;
	{ .reg .b32 tmp; mov.b64 {tmp, %r548}, %rd11; }
	xor.b32  	%r549, %r548, -136515619;
	mul.lo.s32 	%r550, %r549, -1703105765;
	add.s32 	%r551, %r547, %r550;
	add.s32 	%r2, %r551, 6615241;
	add.s32 	%r935, %r547, 123456789;
	st.local.v2.u32 	[%rd1], {%r2, %r935};
	xor.b32  	%r552, %r547, 362436069;
	add.s32 	%r553, %r550, 521288629;
	st.local.v2.u32 	[%rd1+8], {%r552, %r553};
	xor.b32  	%r554, %r550, 88675123;
	add.s32 	%r931, %r547, 5783321;
	st.local.v2.u32 	[%rd1+16], {%r554, %r931};
	setp.eq.s32 	%p2, %r1, 0;
	@%p2 bra 	$L__BB1_116;
	mov.b32 	%r918, 0;
	mov.u64 	%rd27, %rd2;
$L__BB1_3:
	mov.u64 	%rd3, %rd27;
	and.b64  	%rd4, %rd3, 3;
	setp.eq.s64 	%p3, %rd4, 0;
	@%p3 bra 	$L__BB1_115;
	mul.wide.u32 	%rd13, %r918, 3200;
	mov.u64 	%rd14, precalc_xorwow_matrix;
	add.s64 	%rd5, %rd14, %rd13;
	mov.b32 	%r931, 0;
	mov.u32 	%r932, %r931;
	mov.u32 	%r933, %r931;
	mov.u32 	%r934, %r931;
	mov.u32 	%r935, %r931;
	mov.u32 	%r924, %r931;
$L__BB1_5:
	mul.wide.u32 	%rd15, %r924, 4;
	add.s64 	%rd16, %rd1, %rd15;
	ld.local.u32 	%r14, [%rd16+4];
	shl.b32 	%r15, %r924, 5;
	mov.b32 	%r930, 0;
$L__BB1_6:
	.pragma "nounroll";
	shr.u32 	%r558, %r14, %r930;
	and.b32  	%r559, %r558, 1;
	setp.eq.b32 	%p4, %r559, 1;
	not.pred 	%p5, %p4;
	add.s32 	%r560, %r15, %r930;
	mul.lo.s32 	%r561, %r560, 5;
	mul.wide.u32 	%rd17, %r561, 4;
	add.s64 	%rd6, %rd5, %rd17;
	@%p5 bra 	$L__BB1_8;
	ld.global.u32 	%r562, [%rd6];
	xor.b32  	%r935, %r935, %r562;
	ld.global.u32 	%r563, [%rd6+4];
	xor.b32  	%r934, %r934, %r563;
	ld.global.u32 	%r564, [%rd6+8];
	xor.b32  	%r933, %r933, %r564;
	ld.global.u32 	%r565, [%rd6+12];
	xor.b32  	%r932, %r932, %r565;
	ld.global.u32 	%r566, [%rd6+16];
	xor.b32  	%r931, %r931, %r566;
$L__BB1_8:
	and.b32  	%r568, %r558, 2;
	setp.eq.s32 	%p6, %r568, 0;
	@%p6 bra 	$L__BB1_10;
	ld.global.u32 	%r569, [%rd6+20];
	xor.b32  	%r935, %r935, %r569;
	ld.global.u32 	%r570, [%rd6+24];
	xor.b32  	%r934, %r934, %r570;
	ld.global.u32 	%r571, [%rd6+28];
	xor.b32  	%r933, %r933, %r571;
	ld.global.u32 	%r572, [%rd6+32];
	xor.b32  	%r932, %r932, %r572;
	ld.global.u32 	%r573, [%rd6+36];
	xor.b32  	%r931, %r931, %r573;
$L__BB1_10:
	and.b32  	%r575, %r558, 4;
	setp.eq.s32 	%p7, %r575, 0;
	@%p7 bra 	$L__BB1_12;
	ld.global.u32 	%r576, [%rd6+40];
	xor.b32  	%r935, %r935, %r576;
	ld.global.u32 	%r577, [%rd6+44];
	xor.b32  	%r934, %r934, %r577;
	ld.global.u32 	%r578, [%rd6+48];
	xor.b32  	%r933, %r933, %r578;
	ld.global.u32 	%r579, [%rd6+52];
	xor.b32  	%r932, %r932, %r579;
	ld.global.u32 	%r580, [%rd6+56];
	xor.b32  	%r931, %r931, %r580;
$L__BB1_12:
	and.b32  	%r582, %r558, 8;
	setp.eq.s32 	%p8, %r582, 0;
	@%p8 bra 	$L__BB1_14;
	ld.global.u32 	%r583, [%rd6+60];
	xor.b32  	%r935, %r935, %r583;
	ld.global.u32 	%r584, [%rd6+64];
	xor.b32  	%r934, %r934, %r584;
	ld.global.u32 	%r585, [%rd6+68];
	xor.b32  	%r933, %r933, %r585;
	ld.global.u32 	%r586, [%rd6+72];
	xor.b32  	%r932, %r932, %r586;
	ld.global.u32 	%r587, [%rd6+76];
	xor.b32  	%r931, %r931, %r587;
$L__BB1_14:
	and.b32  	%r589, %r558, 16;
	setp.eq.s32 	%p9, %r589, 0;
	@%p9 bra 	$L__BB1_16;
	ld.global.u32 	%r590, [%rd6+80];
	xor.b32  	%r935, %r935, %r590;
	ld.global.u32 	%r591, [%rd6+84];
	xor.b32  	%r934, %r934, %r591;
	ld.global.u32 	%r592, [%rd6+88];
	xor.b32  	%r933, %r933, %r592;
	ld.global.u32 	%r593, [%rd6+92];
	xor.b32  	%r932, %r932, %r593;
	ld.global.u32 	%r594, [%rd6+96];
	xor.b32  	%r931, %r931, %r594;
$L__BB1_16:
	and.b32  	%r596, %r558, 32;
	setp.eq.s32 	%p10, %r596, 0;
	@%p10 bra 	$L__BB1_18;
	ld.global.u32 	%r597, [%rd6+100];
	xor.b32  	%r935, %r935, %r597;
	ld.global.u32 	%r598, [%rd6+104];
	xor.b32  	%r934, %r934, %r598;
	ld.global.u32 	%r599, [%rd6+108];
	xor.b32  	%r933, %r933, %r599;
	ld.global.u32 	%r600, [%rd6+112];
	xor.b32  	%r932, %r932, %r600;
	ld.global.u32 	%r601, [%rd6+116];
	xor.b32  	%r931, %r931, %r601;
$L__BB1_18:
	and.b32  	%r603, %r558, 64;
	setp.eq.s32 	%p11, %r603, 0;
	@%p11 bra 	$L__BB1_20;
	ld.global.u32 	%r604, [%rd6+120];
	xor.b32  	%r935, %r935, %r604;
	ld.global.u32 	%r605, [%rd6+124];
	xor.b32  	%r934, %r934, %r605;
	ld.global.u32 	%r606, [%rd6+128];
	xor.b32  	%r933, %r933, %r606;
	ld.global.u32 	%r607, [%rd6+132];
	xor.b32  	%r932, %r932, %r607;
	ld.global.u32 	%r608, [%rd6+136];
	xor.b32  	%r931, %r931, %r608;
$L__BB1_20:
	and.b32  	%r610, %r558, 128;
	setp.eq.s32 	%p12, %r610, 0;
	@%p12 bra 	$L__BB1_22;
	ld.global.u32 	%r611, [%rd6+140];
	xor.b32  	%r935, %r935, %r611;
	ld.global.u32 	%r612, [%rd6+144];
	xor.b32  	%r934, %r934, %r612;
	ld.global.u32 	%r613, [%rd6+148];
	xor.b32  	%r933, %r933, %r613;
	ld.global.u32 	%r614, [%rd6+152];
	xor.b32  	%r932, %r932, %r614;
	ld.global.u32 	%r615, [%rd6+156];
	xor.b32  	%r931, %r931, %r615;
$L__BB1_22:
	and.b32  	%r617, %r558, 256;
	setp.eq.s32 	%p13, %r617, 0;
	@%p13 bra 	$L__BB1_24;
	ld.global.u32 	%r618, [%rd6+160];
	xor.b32  	%r935, %r935, %r618;
	ld.global.u32 	%r619, [%rd6+164];
	xor.b32  	%r934, %r934, %r619;
	ld.global.u32 	%r620, [%rd6+168];
	xor.b32  	%r933, %r933, %r620;
	ld.global.u32 	%r621, [%rd6+172];
	xor.b32  	%r932, %r932, %r621;
	ld.global.u32 	%r622, [%rd6+176];
	xor.b32  	%r931, %r931, %r622;
$L__BB1_24:
	and.b32  	%r624, %r558, 512;
	setp.eq.s32 	%p14, %r624, 0;
	@%p14 bra 	$L__BB1_26;
	ld.global.u32 	%r625, [%rd6+180];
	xor.b32  	%r935, %r935, %r625;
	ld.global.u32 	%r626, [%rd6+184];
	xor.b32  	%r934, %r934, %r626;
	ld.global.u32 	%r627, [%rd6+188];
	xor.b32  	%r933, %r933, %r627;
	ld.global.u32 	%r628, [%rd6+192];
	xor.b32  	%r932, %r932, %r628;
	ld.global.u32 	%r629, [%rd6+196];
	xor.b32  	%r931, %r931, %r629;
$L__BB1_26:
	and.b32  	%r631, %r558, 1024;
	setp.eq.s32 	%p15, %r631, 0;
	@%p15 bra 	$L__BB1_28;
	ld.global.u32 	%r632, [%rd6+200];
	xor.b32  	%r935, %r935, %r632;
	ld.global.u32 	%r633, [%rd6+204];
	xor.b32  	%r934, %r934, %r633;
	ld.global.u32 	%r634, [%rd6+208];
	xor.b32  	%r933, %r933, %r634;
	ld.global.u32 	%r635, [%rd6+212];
	xor.b32  	%r932, %r932, %r635;
	ld.global.u32 	%r636, [%rd6+216];
	xor.b32  	%r931, %r931, %r636;
$L__BB1_28:
	and.b32  	%r638, %r558, 2048;
	setp.eq.s32 	%p16, %r638, 0;
	@%p16 bra 	$L__BB1_30;
	ld.global.u32 	%r639, [%rd6+220];
	xor.b32  	%r935, %r935, %r639;
	ld.global.u32 	%r640, [%rd6+224];
	xor.b32  	%r934, %r934, %r640;
	ld.global.u32 	%r641, [%rd6+228];
	xor.b32  	%r933, %r933, %r641;
	ld.global.u32 	%r642, [%rd6+232];
	xor.b32  	%r932, %r932, %r642;
	ld.global.u32 	%r643, [%rd6+236];
	xor.b32  	%r931, %r931, %r643;
$L__BB1_30:
	and.b32  	%r645, %r558, 4096;
	setp.eq.s32 	%p17, %r645, 0;
	@%p17 bra 	$L__BB1_32;
	ld.global.u32 	%r646, [%rd6+240];
	xor.b32  	%r935, %r935, %r646;
	ld.global.u32 	%r647, [%rd6+244];
	xor.b32  	%r934, %r934, %r647;
	ld.global.u32 	%r648, [%rd6+248];
	xor.b32  	%r933, %r933, %r648;
	ld.global.u32 	%r649, [%rd6+252];
	xor.b32  	%r932, %r932, %r649;
	ld.global.u32 	%r650, [%rd6+256];
	xor.b32  	%r931, %r931, %r650;
$L__BB1_32:
	and.b32  	%r652, %r558, 8192;
	setp.eq.s32 	%p18, %r652, 0;
	@%p18 bra 	$L__BB1_34;
	ld.global.u32 	%r653, [%rd6+260];
	xor.b32  	%r935, %r935, %r653;
	ld.global.u32 	%r654, [%rd6+264];
	xor.b32  	%r934, %r934, %r654;
	ld.global.u32 	%r655, [%rd6+268];
	xor.b32  	%r933, %r933, %r655;
	ld.global.u32 	%r656, [%rd6+272];
	xor.b32  	%r932, %r932, %r656;
	ld.global.u32 	%r657, [%rd6+276];
	xor.b32  	%r931, %r931, %r657;
$L__BB1_34:
	and.b32  	%r659, %r558, 16384;
	setp.eq.s32 	%p19, %r659, 0;
	@%p19 bra 	$L__BB1_36;
	ld.global.u32 	%r660, [%rd6+280];
	xor.b32  	%r935, %r935, %r660;
	ld.global.u32 	%r661, [%rd6+284];
	xor.b32  	%r934, %r934, %r661;
	ld.global.u32 	%r662, [%rd6+288];
	xor.b32  	%r933, %r933, %r662;
	ld.global.u32 	%r663, [%rd6+292];
	xor.b32  	%r932, %r932, %r663;
	ld.global.u32 	%r664, [%rd6+296];
	xor.b32  	%r931, %r931, %r664;
$L__BB1_36:
	and.b32  	%r666, %r558, 32768;
	setp.eq.s32 	%p20, %r666, 0;
	@%p20 bra 	$L__BB1_38;
	ld.global.u32 	%r667, [%rd6+300];
	xor.b32  	%r935, %r935, %r667;
	ld.global.u32 	%r668, [%rd6+304];
	xor.b32  	%r934, %r934, %r668;
	ld.global.u32 	%r669, [%rd6+308];
	xor.b32  	%r933, %r933, %r669;
	ld.global.u32 	%r670, [%rd6+312];
	xor.b32  	%r932, %r932, %r670;
	ld.global.u32 	%r671, [%rd6+316];
	xor.b32  	%r931, %r931, %r671;
$L__BB1_38:
	add.s32 	%r930, %r930, 16;
	setp.ne.s32 	%p21, %r930, 32;
	@%p21 bra 	$L__BB1_6;
	mad.lo.s32 	%r672, %r924, -31, %r15;
	add.s32 	%r924, %r672, 1;
	setp.ne.s32 	%p22, %r924, 5;
	@%p22 bra 	$L__BB1_5;
	st.local.u32 	[%rd1+4], %r935;
	st.local.v2.u32 	[%rd1+8], {%r934, %r933};
	st.local.v2.u32 	[%rd1+16], {%r932, %r931};
	setp.eq.s64 	%p23, %rd4, 1;
	@%p23 bra 	$L__BB1_115;
	mov.b32 	%r931, 0;
	mov.u32 	%r1024, %r931;
	mov.u32 	%r1025, %r931;
	mov.u32 	%r1026, %r931;
	mov.u32 	%r935, %r931;
	mov.u32 	%r1016, %r931;
$L__BB1_42:
	mul.wide.u32 	%rd18, %r1016, 4;
	add.s64 	%rd19, %rd1, %rd18;
	ld.local.u32 	%r190, [%rd19+4];
	shl.b32 	%r191, %r1016, 5;
	mov.b32 	%r1022, 0;
$L__BB1_43:
	.pragma "nounroll";
	shr.u32 	%r675, %r190, %r1022;
	and.b32  	%r676, %r675, 1;
	setp.eq.b32 	%p24, %r676, 1;
	not.pred 	%p25, %p24;
	add.s32 	%r677, %r191, %r1022;
	mul.lo.s32 	%r678, %r677, 5;
	mul.wide.u32 	%rd20, %r678, 4;
	add.s64 	%rd7, %rd5, %rd20;
	@%p25 bra 	$L__BB1_45;
	ld.global.u32 	%r679, [%rd7];
	xor.b32  	%r935, %r935, %r679;
	ld.global.u32 	%r680, [%rd7+4];
	xor.b32  	%r1026, %r1026, %r680;
	ld.global.u32 	%r681, [%rd7+8];
	xor.b32  	%r1025, %r1025, %r681;
	ld.global.u32 	%r682, [%rd7+12];
	xor.b32  	%r1024, %r1024, %r682;
	ld.global.u32 	%r683, [%rd7+16];
	xor.b32  	%r931, %r931, %r683;
$L__BB1_45:
	and.b32  	%r685, %r675, 2;
	setp.eq.s32 	%p26, %r685, 0;
	@%p26 bra 	$L__BB1_47;
	ld.global.u32 	%r686, [%rd7+20];
	xor.b32  	%r935, %r935, %r686;
	ld.global.u32 	%r687, [%rd7+24];
	xor.b32  	%r1026, %r1026, %r687;
	ld.global.u32 	%r688, [%rd7+28];
	xor.b32  	%r1025, %r1025, %r688;
	ld.global.u32 	%r689, [%rd7+32];
	xor.b32  	%r1024, %r1024, %r689;
	ld.global.u32 	%r690, [%rd7+36];
	xor.b32  	%r931, %r931, %r690;
$L__BB1_47:
	and.b32  	%r692, %r675, 4;
	setp.eq.s32 	%p27, %r692, 0;
	@%p27 bra 	$L__BB1_49;
	ld.global.u32 	%r693, [%rd7+40];
	xor.b32  	%r935, %r935, %r693;
	ld.global.u32 	%r694, [%rd7+44];
	xor.b32  	%r1026, %r1026, %r694;
	ld.global.u32 	%r695, [%rd7+48];
	xor.b32  	%r1025, %r1025, %r695;
	ld.global.u32 	%r696, [%rd7+52];
	xor.b32  	%r1024, %r1024, %r696;
	ld.global.u32 	%r697, [%rd7+56];
	xor.b32  	%r931, %r931, %r697;
$L__BB1_49:
	and.b32  	%r699, %r675, 8;
	setp.eq.s32 	%p28, %r699, 0;
	@%p28 bra 	$L__BB1_51;
	ld.global.u32 	%r700, [%rd7+60];
	xor.b32  	%r935, %r935, %r700;
	ld.global.u32 	%r701, [%rd7+64];
	xor.b32  	%r1026, %r1026, %r701;
	ld.global.u32 	%r702, [%rd7+68];
	xor.b32  	%r1025, %r1025, %r702;
	ld.global.u32 	%r703, [%rd7+72];
	xor.b32  	%r1024, %r1024, %r703;
	ld.global.u32 	%r704, [%rd7+76];
	xor.b32  	%r931, %r931, %r704;
$L__BB1_51:
	and.b32  	%r706, %r675, 16;
	setp.eq.s32 	%p29, %r706, 0;
	@%p29 bra 	$L__BB1_53;
	ld.global.u32 	%r707, [%rd7+80];
	xor.b32  	%r935, %r935, %r707;
	ld.global.u32 	%r708, [%rd7+84];
	xor.b32  	%r1026, %r1026, %r708;
	ld.global.u32 	%r709, [%rd7+88];
	xor.b32  	%r1025, %r1025, %r709;
	ld.global.u32 	%r710, [%rd7+92];
	xor.b32  	%r1024, %r1024, %r710;
	ld.global.u32 	%r711, [%rd7+96];
	xor.b32  	%r931, %r931, %r711;
$L__BB1_53:
	and.b32  	%r713, %r675, 32;
	setp.eq.s32 	%p30, %r713, 0;
	@%p30 bra 	$L__BB1_55;
	ld.global.u32 	%r714, [%rd7+100];
	xor.b32  	%r935, %r935, %r714;
	ld.global.u32 	%r715, [%rd7+104];
	xor.b32  	%r1026, %r1026, %r715;
	ld.global.u32 	%r716, [%rd7+108];
	xor.b32  	%r1025, %r1025, %r716;
	ld.global.u32 	%r717, [%rd7+112];
	xor.b32  	%r1024, %r1024, %r717;
	ld.global.u32 	%r718, [%rd7+116];
	xor.b32  	%r931, %r931, %r718;
$L__BB1_55:
	and.b32  	%r720, %r675, 64;
	setp.eq.s32 	%p31, %r720, 0;
	@%p31 bra 	$L__BB1_57;
	ld.global.u32 	%r721, [%rd7+120];
	xor.b32  	%r935, %r935, %r721;
	ld.global.u32 	%r722, [%rd7+124];
	xor.b32  	%r1026, %r1026, %r722;
	ld.global.u32 	%r723, [%rd7+128];
	xor.b32  	%r1025, %r1025, %r723;
	ld.global.u32 	%r724, [%rd7+132];
	xor.b32  	%r1024, %r1024, %r724;
	ld.global.u32 	%r725, [%rd7+136];
	xor.b32  	%r931, %r931, %r725;
$L__BB1_57:
	and.b32  	%r727, %r675, 128;
	setp.eq.s32 	%p32, %r727, 0;
	@%p32 bra 	$L__BB1_59;
	ld.global.u32 	%r728, [%rd7+140];
	xor.b32  	%r935, %r935, %r728;
	ld.global.u32 	%r729, [%rd7+144];
	xor.b32  	%r1026, %r1026, %r729;
	ld.global.u32 	%r730, [%rd7+148];
	xor.b32  	%r1025, %r1025, %r730;
	ld.global.u32 	%r731, [%rd7+152];
	xor.b32  	%r1024, %r1024, %r731;
	ld.global.u32 	%r732, [%rd7+156];
	xor.b32  	%r931, %r931, %r732;
$L__BB1_59:
	and.b32  	%r734, %r675, 256;
	setp.eq.s32 	%p33, %r734, 0;
	@%p33 bra 	$L__BB1_61;
	ld.global.u32 	%r735, [%rd7+160];
	xor.b32  	%r935, %r935, %r735;
	ld.global.u32 	%r736, [%rd7+164];
	xor.b32  	%r1026, %r1026, %r736;
	ld.global.u32 	%r737, [%rd7+168];
	xor.b32  	%r1025, %r1025, %r737;
	ld.global.u32 	%r738, [%rd7+172];
	xor.b32  	%r1024, %r1024, %r738;
	ld.global.u32 	%r739, [%rd7+176];
	xor.b32  	%r931, %r931, %r739;
$L__BB1_61:
	and.b32  	%r741, %r675, 512;
	setp.eq.s32 	%p34, %r741, 0;
	@%p34 bra 	$L__BB1_63;
	ld.global.u32 	%r742, [%rd7+180];
	xor.b32  	%r935, %r935, %r742;
	ld.global.u32 	%r743, [%rd7+184];
	xor.b32  	%r1026, %r1026, %r743;
	ld.global.u32 	%r744, [%rd7+188];
	xor.b32  	%r1025, %r1025, %r744;
	ld.global.u32 	%r745, [%rd7+192];
	xor.b32  	%r1024, %r1024, %r745;
	ld.global.u32 	%r746, [%rd7+196];
	xor.b32  	%r931, %r931, %r746;
$L__BB1_63:
	and.b32  	%r748, %r675, 1024;
	setp.eq.s32 	%p35, %r748, 0;
	@%p35 bra 	$L__BB1_65;
	ld.global.u32 	%r749, [%rd7+200];
	xor.b32  	%r935, %r935, %r749;
	ld.global.u32 	%r750, [%rd7+204];
	xor.b32  	%r1026, %r1026, %r750;
	ld.global.u32 	%r751, [%rd7+208];
	xor.b32  	%r1025, %r1025, %r751;
	ld.global.u32 	%r752, [%rd7+212];
	xor.b32  	%r1024, %r1024, %r752;
	ld.global.u32 	%r753, [%rd7+216];
	xor.b32  	%r931, %r931, %r753;
$L__BB1_65:
	and.b32  	%r755, %r675, 2048;
	setp.eq.s32 	%p36, %r755, 0;
	@%p36 bra 	$L__BB1_67;
	ld.global.u32 	%r756, [%rd7+220];
	xor.b32  	%r935, %r935, %r756;
	ld.global.u32 	%r757, [%rd7+224];
	xor.b32  	%r1026, %r1026, %r757;
	ld.global.u32 	%r758, [%rd7+228];
	xor.b32  	%r1025, %r1025, %r758;
	ld.global.u32 	%r759, [%rd7+232];
	xor.b32  	%r1024, %r1024, %r759;
	ld.global.u32 	%r760, [%rd7+236];
	xor.b32  	%r931, %r931, %r760;
$L__BB1_67:
	and.b32  	%r762, %r675, 4096;
	setp.eq.s32 	%p37, %r762, 0;
	@%p37 bra 	$L__BB1_69;
	ld.global.u32 	%r763, [%rd7+240];
	xor.b32  	%r935, %r935, %r763;
	ld.global.u32 	%r764, [%rd7+244];
	xor.b32  	%r1026, %r1026, %r764;
	ld.global.u32 	%r765, [%rd7+248];
	xor.b32  	%r1025, %r1025, %r765;
	ld.global.u32 	%r766, [%rd7+252];
	xor.b32  	%r1024, %r1024, %r766;
	ld.global.u32 	%r767, [%rd7+256];
	xor.b32  	%r931, %r931, %r767;
$L__BB1_69:
	and.b32  	%r769, %r675, 8192;
	setp.eq.s32 	%p38, %r769, 0;
	@%p38 bra 	$L__BB1_71;
	ld.global.u32 	%r770, [%rd7+260];
	xor.b32  	%r935, %r935, %r770;
	ld.global.u32 	%r771, [%rd7+264];
	xor.b32  	%r1026, %r1026, %r771;
	ld.global.u32 	%r772, [%rd7+268];
	xor.b32  	%r1025, %r1025, %r772;
	ld.global.u32 	%r773, [%rd7+272];
	xor.b32  	%r1024, %r1024, %r773;
	ld.global.u32 	%r774, [%rd7+276];
	xor.b32  	%r931, %r931, %r774;
$L__BB1_71:
	and.b32  	%r776, %r675, 16384;
	setp.eq.s32 	%p39, %r776, 0;
	@%p39 bra 	$L__BB1_73;
	ld.global.u32 	%r777, [%rd7+280];
	xor.b32  	%r935, %r935, %r777;
	ld.global.u32 	%r778, [%rd7+284];
	xor.b32  	%r1026, %r1026, %r778;
	ld.global.u32 	%r779, [%rd7+288];
	xor.b32  	%r1025, %r1025, %r779;
	ld.global.u32 	%r780, [%rd7+292];
	xor.b32  	%r1024, %r1024, %r780;
	ld.global.u32 	%r781, [%rd7+296];
	xor.b32  	%r931, %r931, %r781;
$L__BB1_73:
	and.b32  	%r783, %r675, 32768;
	setp.eq.s32 	%p40, %r783, 0;
	@%p40 bra 	$L__BB1_75;
	ld.global.u32 	%r784, [%rd7+300];
	xor.b32  	%r935, %r935, %r784;
	ld.global.u32 	%r785, [%rd7+304];
	xor.b32  	%r1026, %r1026, %r785;
	ld.global.u32 	%r786, [%rd7+308];
	xor.b32  	%r1025, %r1025, %r786;
	ld.global.u32 	%r787, [%rd7+312];
	xor.b32  	%r1024, %r1024, %r787;
	ld.global.u32 	%r788, [%rd7+316];
	xor.b32  	%r931, %r931, %r788;
$L__BB1_75:
	add.s32 	%r1022, %r1022, 16;
	setp.ne.s32 	%p41, %r1022, 32;
	@%p41 bra 	$L__BB1_43;
	mad.lo.s32 	%r789, %r1016, -31, %r191;
	add.s32 	%r1016, %r789, 1;
	setp.ne.s32 	%p42, %r1016, 5;
	@%p42 bra 	$L__BB1_42;
	st.local.u32 	[%rd1+4], %r935;
	st.local.v2.u32 	[%rd1+8], {%r1026, %r1025};
	st.local.v2.u32 	[%rd1+16], {%r1024, %r931};
	setp.ne.s64 	%p43, %rd4, 3;
	@%p43 bra 	$L__BB1_115;
	mov.b32 	%r931, 0;
	mov.u32 	%r1116, %r931;
	mov.u32 	%r1117, %r931;
	mov.u32 	%r1118, %r931;
	mov.u32 	%r935, %r931;
	mov.u32 	%r1108, %r931;
$L__BB1_79:
	mul.wide.u32 	%rd21, %r1108, 4;
	add.s64 	%rd22, %rd1, %rd21;
	ld.local.u32 	%r366, [%rd22+4];
	shl.b32 	%r367, %r1108, 5;
	mov.b32 	%r1114, 0;
$L__BB1_80:
	.pragma "nounroll";
	shr.u32 	%r792, %r366, %r1114;
	and.b32  	%r793, %r792, 1;
	setp.eq.b32 	%p44, %r793, 1;
	not.pred 	%p45, %p44;
	add.s32 	%r794, %r367, %r1114;
	mul.lo.s32 	%r795, %r794, 5;
	mul.wide.u32 	%rd23, %r795, 4;
	add.s64 	%rd8, %rd5, %rd23;
	@%p45 bra 	$L__BB1_82;
	ld.global.u32 	%r796, [%rd8];
	xor.b32  	%r935, %r935, %r796;
	ld.global.u32 	%r797, [%rd8+4];
	xor.b32  	%r1118, %r1118, %r797;
	ld.global.u32 	%r798, [%rd8+8];
	xor.b32  	%r1117, %r1117, %r798;
	ld.global.u32 	%r799, [%rd8+12];
	xor.b32  	%r1116, %r1116, %r799;
	ld.global.u32 	%r800, [%rd8+16];
	xor.b32  	%r931, %r931, %r800;
$L__BB1_82:
	and.b32  	%r802, %r792, 2;
	setp.eq.s32 	%p46, %r802, 0;
	@%p46 bra 	$L__BB1_84;
	ld.global.u32 	%r803, [%rd8+20];
	xor.b32  	%r935, %r935, %r803;
	ld.global.u32 	%r804, [%rd8+24];
	xor.b32  	%r1118, %r1118, %r804;
	ld.global.u32 	%r805, [%rd8+28];
	xor.b32  	%r1117, %r1117, %r805;
	ld.global.u32 	%r806, [%rd8+32];
	xor.b32  	%r1116, %r1116, %r806;
	ld.global.u32 	%r807, [%rd8+36];
	xor.b32  	%r931, %r931, %r807;
$L__BB1_84:
	and.b32  	%r809, %r792, 4;
	setp.eq.s32 	%p47, %r809, 0;
	@%p47 bra 	$L__BB1_86;
	ld.global.u32 	%r810, [%rd8+40];
	xor.b32  	%r935, %r935, %r810;
	ld.global.u32 	%r811, [%rd8+44];
	xor.b32  	%r1118, %r1118, %r811;
	ld.global.u32 	%r812, [%rd8+48];
	xor.b32  	%r1117, %r1117, %r812;
	ld.global.u32 	%r813, [%rd8+52];
	xor.b32  	%r1116, %r1116, %r813;
	ld.global.u32 	%r814, [%rd8+56];
	xor.b32  	%r931, %r931, %r814;
$L__BB1_86:
	and.b32  	%r816, %r792, 8;
	setp.eq.s32 	%p48, %r816, 0;
	@%p48 bra 	$L__BB1_88;
	ld.global.u32 	%r817, [%rd8+60];
	xor.b32  	%r935, %r935, %r817;
	ld.global.u32 	%r818, [%rd8+64];
	xor.b32  	%r1118, %r1118, %r818;
	ld.global.u32 	%r819, [%rd8+68];
	xor.b32  	%r1117, %r1117, %r819;
	ld.global.u32 	%r820, [%rd8+72];
	xor.b32  	%r1116, %r1116, %r820;
	ld.global.u32 	%r821, [%rd8+76];
	xor.b32  	%r931, %r931, %r821;
$L__BB1_88:
	and.b32  	%r823, %r792, 16;
	setp.eq.s32 	%p49, %r823, 0;
	@%p49 bra 	$L__BB1_90;
	ld.global.u32 	%r824, [%rd8+80];
	xor.b32  	%r935, %r935, %r824;
	ld.global.u32 	%r825, [%rd8+84];
	xor.b32  	%r1118, %r1118, %r825;
	ld.global.u32 	%r826, [%rd8+88];
	xor.b32  	%r1117, %r1117, %r826;
	ld.global.u32 	%r827, [%rd8+92];
	xor.b32  	%r1116, %r1116, %r827;
	ld.global.u32 	%r828, [%rd8+96];
	xor.b32  	%r931, %r931, %r828;
$L__BB1_90:
	and.b32  	%r830, %r792, 32;
	setp.eq.s32 	%p50, %r830, 0;
	@%p50 bra 	$L__BB1_92;
	ld.global.u32 	%r831, [%rd8+100];
	xor.b32  	%r935, %r935, %r831;
	ld.global.u32 	%r832, [%rd8+104];
	xor.b32  	%r1118, %r1118, %r832;
	ld.global.u32 	%r833, [%rd8+108];
	xor.b32  	%r1117, %r1117, %r833;
	ld.global.u32 	%r834, [%rd8+112];
	xor.b32  	%r1116, %r1116, %r834;
	ld.global.u32 	%r835, [%rd8+116];
	xor.b32  	%r931, %r931, %r835;
$L__BB1_92:
	and.b32  	%r837, %r792, 64;
	setp.eq.s32 	%p51, %r837, 0;
	@%p51 bra 	$L__BB1_94;
	ld.global.u32 	%r838, [%rd8+120];
	xor.b32  	%r935, %r935, %r838;
	ld.global.u32 	%r839, [%rd8+124];
	xor.b32  	%r1118, %r1118, %r839;
	ld.global.u32 	%r840, [%rd8+128];
	xor.b32  	%r1117, %r1117, %r840;
	ld.global.u32 	%r841, [%rd8+132];
	xor.b32  	%r1116, %r1116, %r841;
	ld.global.u32 	%r842, [%rd8+136];
	xor.b32  	%r931, %r931, %r842;
$L__BB1_94:
	and.b32  	%r844, %r792, 128;
	setp.eq.s32 	%p52, %r844, 0;
	@%p52 bra 	$L__BB1_96;
	ld.global.u32 	%r845, [%rd8+140];
	xor.b32  	%r935, %r935, %r845;
	ld.global.u32 	%r846, [%rd8+144];
	xor.b32  	%r1118, %r1118, %r846;
	ld.global.u32 	%r847, [%rd8+148];
	xor.b32  	%r1117, %r1117, %r847;
	ld.global.u32 	%r848, [%rd8+152];
	xor.b32  	%r1116, %r1116, %r848;
	ld.global.u32 	%r849, [%rd8+156];
	xor.b32  	%r931, %r931, %r849;
$L__BB1_96:
	and.b32  	%r851, %r792, 256;
	setp.eq.s32 	%p53, %r851, 0;
	@%p53 bra 	$L__BB1_98;
	ld.global.u32 	%r852, [%rd8+160];
	xor.b32  	%r935, %r935, %r852;
	ld.global.u32 	%r853, [%rd8+164];
	xor.b32  	%r1118, %r1118, %r853;
	ld.global.u32 	%r854, [%rd8+168];
	xor.b32  	%r1117, %r1117, %r854;
	ld.global.u32 	%r855, [%rd8+172];
	xor.b32  	%r1116, %r1116, %r855;
	ld.global.u32 	%r856, [%rd8+176];
	xor.b32  	%r931, %r931, %r856;
$L__BB1_98:
	and.b32  	%r858, %r792, 512;
	setp.eq.s32 	%p54, %r858, 0;
	@%p54 bra 	$L__BB1_100;
	ld.global.u32 	%r859, [%rd8+180];
	xor.b32  	%r935, %r935, %r859;
	ld.global.u32 	%r860, [%rd8+184];
	xor.b32  	%r1118, %r1118, %r860;
	ld.global.u32 	%r861, [%rd8+188];
	xor.b32  	%r1117, %r1117, %r861;
	ld.global.u32 	%r862, [%rd8+192];
	xor.b32  	%r1116, %r1116, %r862;
	ld.global.u32 	%r863, [%rd8+196];
	xor.b32  	%r931, %r931, %r863;
$L__BB1_100:
	and.b32  	%r865, %r792, 1024;
	setp.eq.s32 	%p55, %r865, 0;
	@%p55 bra 	$L__BB1_102;
	ld.global.u32 	%r866, [%rd8+200];
	xor.b32  	%r935, %r935, %r866;
	ld.global.u32 	%r867, [%rd8+204];
	xor.b32  	%r1118, %r1118, %r867;
	ld.global.u32 	%r868, [%rd8+208];
	xor.b32  	%r1117, %r1117, %r868;
	ld.global.u32 	%r869, [%rd8+212];
	xor.b32  	%r1116, %r1116, %r869;
	ld.global.u32 	%r870, [%rd8+216];
	xor.b32  	%r931, %r931, %r870;
$L__BB1_102:
	and.b32  	%r872, %r792, 2048;
	setp.eq.s32 	%p56, %r872, 0;
	@%p56 bra 	$L__BB1_104;
	ld.global.u32 	%r873, [%rd8+220];
	xor.b32  	%r935, %r935, %r873;
	ld.global.u32 	%r874, [%rd8+224];
	xor.b32  	%r1118, %r1118, %r874;
	ld.global.u32 	%r875, [%rd8+228];
	xor.b32  	%r1117, %r1117, %r875;
	ld.global.u32 	%r876, [%rd8+232];
	xor.b32  	%r1116, %r1116, %r876;
	ld.global.u32 	%r877, [%rd8+236];
	xor.b32  	%r931, %r931, %r877;
$L__BB1_104:
	and.b32  	%r879, %r792, 4096;
	setp.eq.s32 	%p57, %r879, 0;
	@%p57 bra 	$L__BB1_106;
	ld.global.u32 	%r880, [%rd8+240];
	xor.b32  	%r935, %r935, %r880;
	ld.global.u32 	%r881, [%rd8+244];
	xor.b32  	%r1118, %r1118, %r881;
	ld.global.u32 	%r882, [%rd8+248];
	xor.b32  	%r1117, %r1117, %r882;
	ld.global.u32 	%r883, [%rd8+252];
	xor.b32  	%r1116, %r1116, %r883;
	ld.global.u32 	%r884, [%rd8+256];
	xor.b32  	%r931, %r931, %r884;
$L__BB1_106:
	and.b32  	%r886, %r792, 8192;
	setp.eq.s32 	%p58, %r886, 0;
	@%p58 bra 	$L__BB1_108;
	ld.global.u32 	%r887, [%rd8+260];
	xor.b32  	%r935, %r935, %r887;
	ld.global.u32 	%r888, [%rd8+264];
	xor.b32  	%r1118, %r1118, %r888;
	ld.global.u32 	%r889, [%rd8+268];
	xor.b32  	%r1117, %r1117, %r889;
	ld.global.u32 	%r890, [%rd8+272];
	xor.b32  	%r1116, %r1116, %r890;
	ld.global.u32 	%r891, [%rd8+276];
	xor.b32  	%r931, %r931, %r891;
$L__BB1_108:
	and.b32  	%r893, %r792, 16384;
	setp.eq.s32 	%p59, %r893, 0;
	@%p59 bra 	$L__BB1_110;
	ld.global.u32 	%r894, [%rd8+280];
	xor.b32  	%r935, %r935, %r894;
	ld.global.u32 	%r895, [%rd8+284];
	xor.b32  	%r1118, %r1118, %r895;
	ld.global.u32 	%r896, [%rd8+288];
	xor.b32  	%r1117, %r1117, %r896;
	ld.global.u32 	%r897, [%rd8+292];
	xor.b32  	%r1116, %r1116, %r897;
	ld.global.u32 	%r898, [%rd8+296];
	xor.b32  	%r931, %r931, %r898;
$L__BB1_110:
	and.b32  	%r900, %r792, 32768;
	setp.eq.s32 	%p60, %r900, 0;
	@%p60 bra 	$L__BB1_112;
	ld.global.u32 	%r901, [%rd8+300];
	xor.b32  	%r935, %r935, %r901;
	ld.global.u32 	%r902, [%rd8+304];
	xor.b32  	%r1118, %r1118, %r902;
	ld.global.u32 	%r903, [%rd8+308];
	xor.b32  	%r1117, %r1117, %r903;
	ld.global.u32 	%r904, [%rd8+312];
	xor.b32  	%r1116, %r1116, %r904;
	ld.global.u32 	%r905, [%rd8+316];
	xor.b32  	%r931, %r931, %r905;
$L__BB1_112:
	add.s32 	%r1114, %r1114, 16;
	setp.ne.s32 	%p61, %r1114, 32;
	@%p61 bra 	$L__BB1_80;
	mad.lo.s32 	%r906, %r1108, -31, %r367;
	add.s32 	%r1108, %r906, 1;
	setp.ne.s32 	%p62, %r1108, 5;
	@%p62 bra 	$L__BB1_79;
	st.local.u32 	[%rd1+4], %r935;
	st.local.v2.u32 	[%rd1+8], {%r1118, %r1117};
	st.local.v2.u32 	[%rd1+16], {%r1116, %r931};
$L__BB1_115:
	shr.u64 	%rd27, %rd3, 2;
	add.s32 	%r918, %r918, 1;
	setp.gt.u64 	%p63, %rd3, 3;
	@%p63 bra 	$L__BB1_3;
$L__BB1_116:
	shr.u32 	%r907, %r935, 2;
	xor.b32  	%r908, %r907, %r935;
	shl.b32 	%r909, %r931, 4;
	shl.b32 	%r910, %r908, 1;
	xor.b32  	%r911, %r910, %r909;
	xor.b32  	%r912, %r911, %r908;
	xor.b32  	%r913, %r912, %r931;
	add.s32 	%r914, %r2, %r913;
	add.s32 	%r915, %r914, 362437;
	cvt.rn.f32.u32 	%f1, %r915;
	fma.rn.f32 	%f2, %f1, 0f2F800000, 0f2F000000;
	cvta.to.global.u64 	%rd24, %rd10;
	shl.b64 	%rd25, %rd2, 2;
	add.s64 	%rd26, %rd24, %rd25;
	st.global.f32 	[%rd26], %f2;
$L__BB1_117:
	ret;

}
	// .globl	_Z16sample_neighborsIjlEvPT_PjS1_PT0_S2_S1_S4_S4_j
.visible .entry _Z16sample_neighborsIjlEvPT_PjS1_PT0_S2_S1_S4_S4_j(
	.param .u64 .ptr .align 1 _Z16sample_neighborsIjlEvPT_PjS1_PT0_S2_S1_S4_S4_j_param_0,
	.param .u64 .ptr .align 1 _Z16sample_neighborsIjlEvPT_PjS1_PT0_S2_S1_S4_S4_j_param_1,
	.param .u64 .ptr .align 1 _Z16sample_neighborsIjlEvPT_PjS1_PT0_S2_S1_S4_S4_j_param_2,
	.param .u64 .ptr .align 1 _Z16sample_neighborsIjlEvPT_PjS1_PT0_S2_S1_S4_S4_j_param_3,
	.param .u64 .ptr .align 1 _Z16sample_neighborsIjlEvPT_PjS1_PT0_S2_S1_S4_S4_j_param_4,
	.param .u64 .ptr .align 1 _Z16sample_neighborsIjlEvPT_PjS1_PT0_S2_S1_S4_S4_j_param_5,
	.param .u64 .ptr .align 1 _Z16sample_neighborsIjlEvPT_PjS1_PT0_S2_S1_S4_S4_j_param_6,
	.param .u64 .ptr .align 1 _Z16sample_neighborsIjlEvPT_PjS1_PT0_S2_S1_S4_S4_j_param_7,
	.param .u32 _Z16sample_neighborsIjlEvPT_PjS1_PT0_S2_S1_S4_S4_j_param_8
)
{
	.local .align 8 .b8 	__local_depot2[48];
	.reg .b64 	%SP;
	.reg .b64 	%SPL;
	.reg .pred 	%p<71>;
	.reg .b32 	%r<1220>;
	.reg .b32 	%f<19>;
	.reg .b64 	%rd<64>;

	mov.u64 	%SPL, __local_depot2;
	ld.param.u64 	%rd21, [_Z16sample_neighborsIjlEvPT_PjS1_PT0_S2_S1_S4_S4_j_param_1];
	ld.param.u64 	%rd16, [_Z16sample_neighborsIjlEvPT_PjS1_PT0_S2_S1_S4_S4_j_param_2];
	ld.param.u64 	%rd22, [_Z16sample_neighborsIjlEvPT_PjS1_PT0_S2_S1_S4_S4_j_param_4];
	ld.param.u64 	%rd18, [_Z16sample_neighborsIjlEvPT_PjS1_PT0_S2_S1_S4_S4_j_param_5];
	ld.param.u64 	%rd19, [_Z16sample_neighborsIjlEvPT_PjS1_PT0_S2_S1_S4_S4_j_param_6];
	ld.param.u64 	%rd20, [_Z16sample_neighborsIjlEvPT_PjS1_PT0_S2_S1_S4_S4_j_param_7];
	ld.param.u32 	%r1215, [_Z16sample_neighborsIjlEvPT_PjS1_PT0_S2_S1_S4_S4_j_param_8];
	cvta.to.global.u64 	%rd1, %rd22;
	cvta.to.global.u64 	%rd2, %rd21;
	mov.u32 	%r556, %ctaid.x;
	mov.u32 	%r557, %ntid.x;
	mov.u32 	%r558, %tid.x;
	mad.lo.s32 	%r1, %r556, %r557, %r558;
	setp.ge.u32 	%p1, %r1, %r1215;
	@%p1 bra 	$L__BB2_129;
	add.u64 	%rd3, %SPL, 0;
	// begin inline asm
	mov.u64 	%rd23, %clock64;
	// end inline asm
	cvt.u64.u32 	%rd4, %r1;
	cvt.u32.u64 	%r559, %rd23;
	xor.b32  	%r560, %r559, -1429050551;
	mul.lo.s32 	%r561, %r560, 1099087573;
	{ .reg .b32 tmp; mov.b64 {tmp, %r562}, %rd23; }
	xor.b32  	%r563, %r562, -136515619;
	mul.lo.s32 	%r564, %r563, -1703105765;
	add.s32 	%r565, %r561, %r564;
	add.s32 	%r2, %r565, 6615241;
	add.s32 	%r951, %r561, 123456789;
	st.local.v2.u32 	[%rd3], {%r2, %r951};
	xor.b32  	%r566, %r561, 362436069;
	add.s32 	%r567, %r564, 521288629;
	st.local.v2.u32 	[%rd3+8], {%r566, %r567};
	xor.b32  	%r568, %r564, 88675123;
	add.s32 	%r947, %r561, 5783321;
	st.local.v2.u32 	[%rd3+16], {%r568, %r947};
	setp.eq.s32 	%p2, %r1, 0;
	@%p2 bra 	$L__BB2_116;
	mov.b32 	%r934, 0;
	mov.u64 	%rd63, %rd4;
$L__BB2_3:
	mov.u64 	%rd5, %rd63;
	and.b64  	%rd6, %rd5, 3;
	setp.eq.s64 	%p3, %rd6, 0;
	@%p3 bra 	$L__BB2_115;
	mul.wide.u32 	%rd25, %r934, 3200;
	mov.u64 	%rd26, precalc_xorwow_matrix;
	add.s64 	%rd7, %rd26, %rd25;
	mov.b32 	%r947, 0;
	mov.u32 	%r948, %r947;
	mov.u32 	%r949, %r947;
	mov.u32 	%r950, %r947;
	mov.u32 	%r951, %r947;
	mov.u32 	%r940, %r947;
$L__BB2_5:
	mul.wide.u32 	%rd27, %r940, 4;
	add.s64 	%rd28, %rd3, %rd27;
	ld.local.u32 	%r14, [%rd28+4];
	shl.b32 	%r15, %r940, 5;
	mov.b32 	%r946, 0;
$L__BB2_6:
	.pragma "nounroll";
	shr.u32 	%r572, %r14, %r946;
	and.b32  	%r573, %r572, 1;
	setp.eq.b32 	%p4, %r573, 1;
	not.pred 	%p5, %p4;
	add.s32 	%r574, %r15, %r946;
	mul.lo.s32 	%r575, %r574, 5;
	mul.wide.u32 	%rd29, %r575, 4;
	add.s64 	%rd8, %rd7, %rd29;
	@%p5 bra 	$L__BB2_8;
	ld.global.u32 	%r576, [%rd8];
	xor.b32  	%r951, %r951, %r576;
	ld.global.u32 	%r577, [%rd8+4];
	xor.b32  	%r950, %r950, %r577;
	ld.global.u32 	%r578, [%rd8+8];
	xor.b32  	%r949, %r949, %r578;
	ld.global.u32 	%r579, [%rd8+12];
	xor.b32  	%r948, %r948, %r579;
	ld.global.u32 	%r580, [%rd8+16];
	xor.b32  	%r947, %r947, %r580;
$L__BB2_8:
	and.b32  	%r582, %r572, 2;
	setp.eq.s32 	%p6, %r582, 0;
	@%p6 bra 	$L__BB2_10;
	ld.global.u32 	%r583, [%rd8+20];
	xor.b32  	%r951, %r951, %r583;
	ld.global.u32 	%r584, [%rd8+24];
	xor.b32  	%r950, %r950, %r584;
	ld.global.u32 	%r585, [%rd8+28];
	xor.b32  	%r949, %r949, %r585;
	ld.global.u32 	%r586, [%rd8+32];
	xor.b32  	%r948, %r948, %r586;
	ld.global.u32 	%r587, [%rd8+36];
	xor.b32  	%r947, %r947, %r587;
$L__BB2_10:
	and.b32  	%r589, %r572, 4;
	setp.eq.s32 	%p7, %r589, 0;
	@%p7 bra 	$L__BB2_12;
	ld.global.u32 	%r590, [%rd8+40];
	xor.b32  	%r951, %r951, %r590;
	ld.global.u32 	%r591, [%rd8+44];
	xor.b32  	%r950, %r950, %r591;
	ld.global.u32 	%r592, [%rd8+48];
	xor.b32  	%r949, %r949, %r592;
	ld.global.u32 	%r593, [%rd8+52];
	xor.b32  	%r948, %r948, %r593;
	ld.global.u32 	%r594, [%rd8+56];
	xor.b32  	%r947, %r947, %r594;
$L__BB2_12:
	and.b32  	%r596, %r572, 8;
	setp.eq.s32 	%p8, %r596, 0;
	@%p8 bra 	$L__BB2_14;
	ld.global.u32 	%r597, [%rd8+60];
	xor.b32  	%r951, %r951, %r597;
	ld.global.u32 	%r598, [%rd8+64];
	xor.b32  	%r950, %r950, %r598;
	ld.global.u32 	%r599, [%rd8+68];
	xor.b32  	%r949, %r949, %r599;
	ld.global.u32 	%r600, [%rd8+72];
	xor.b32  	%r948, %r948, %r600;
	ld.global.u32 	%r601, [%rd8+76];
	xor.b32  	%r947, %r947, %r601;
$L__BB2_14:
	and.b32  	%r603, %r572, 16;
	setp.eq.s32 	%p9, %r603, 0;
	@%p9 bra 	$L__BB2_16;
	ld.global.u32 	%r604, [%rd8+80];
	xor.b32  	%r951, %r951, %r604;
	ld.global.u32 	%r605, [%rd8+84];
	xor.b32  	%r950, %r950, %r605;
	ld.global.u32 	%r606, [%rd8+88];
	xor.b32  	%r949, %r949, %r606;
	ld.global.u32 	%r607, [%rd8+92];
	xor.b32  	%r948, %r948, %r607;
	ld.global.u32 	%r608, [%rd8+96];
	xor.b32  	%r947, %r947, %r608;
$L__BB2_16:
	and.b32  	%r610, %r572, 32;
	setp.eq.s32 	%p10, %r610, 0;
	@%p10 bra 	$L__BB2_18;
	ld.global.u32 	%r611, [%rd8+100];
	xor.b32  	%r951, %r951, %r611;
	ld.global.u32 	%r612, [%rd8+104];
	xor.b32  	%r950, %r950, %r612;
	ld.global.u32 	%r613, [%rd8+108];
	xor.b32  	%r949, %r949, %r613;
	ld.global.u32 	%r614, [%rd8+112];
	xor.b32  	%r948, %r948, %r614;
	ld.global.u32 	%r615, [%rd8+116];
	xor.b32  	%r947, %r947, %r615;
$L__BB2_18:
	and.b32  	%r617, %r572, 64;
	setp.eq.s32 	%p11, %r617, 0;
	@%p11 bra 	$L__BB2_20;
	ld.global.u32 	%r618, [%rd8+120];
	xor.b32  	%r951, %r951, %r618;
	ld.global.u32 	%r619, [%rd8+124];
	xor.b32  	%r950, %r950, %r619;
	ld.global.u32 	%r620, [%rd8+128];
	xor.b32  	%r949, %r949, %r620;
	ld.global.u32 	%r621, [%rd8+132];
	xor.b32  	%r948, %r948, %r621;
	ld.global.u32 	%r622, [%rd8+136];
	xor.b32  	%r947, %r947, %r622;
$L__BB2_20:
	and.b32  	%r624, %r572, 128;
	setp.eq.s32 	%p12, %r624, 0;
	@%p12 bra 	$L__BB2_22;
	ld.global.u32 	%r625, [%rd8+140];
	xor.b32  	%r951, %r951, %r625;
	ld.global.u32 	%r626, [%rd8+144];
	xor.b32  	%r950, %r950, %r626;
	ld.global.u32 	%r627, [%rd8+148];
	xor.b32  	%r949, %r949, %r627;
	ld.global.u32 	%r628, [%rd8+152];
	xor.b32  	%r948, %r948, %r628;
	ld.global.u32 	%r629, [%rd8+156];
	xor.b32  	%r947, %r947, %r629;
$L__BB2_22:
	and.b32  	%r631, %r572, 256;
	setp.eq.s32 	%p13, %r631, 0;
	@%p13 bra 	$L__BB2_24;
	ld.global.u32 	%r632, [%rd8+160];
	xor.b32  	%r951, %r951, %r632;
	ld.global.u32 	%r633, [%rd8+164];
	xor.b32  	%r950, %r950, %r633;
	ld.global.u32 	%r634, [%rd8+168];
	xor.b32  	%r949, %r949, %r634;
	ld.global.u32 	%r635, [%rd8+172];
	xor.b32  	%r948, %r948, %r635;
	ld.global.u32 	%r636, [%rd8+176];
	xor.b32  	%r947, %r947, %r636;
$L__BB2_24:
	and.b32  	%r638, %r572, 512;
	setp.eq.s32 	%p14, %r638, 0;
	@%p14 bra 	$L__BB2_26;
	ld.global.u32 	%r639, [%rd8+180];
	xor.b32  	%r951, %r951, %r639;
	ld.global.u32 	%r640, [%rd8+184];
	xor.b32  	%r950, %r950, %r640;
	ld.global.u32 	%r641, [%rd8+188];
	xor.b32  	%r949, %r949, %r641;
	ld.global.u32 	%r642, [%rd8+192];
	xor.b32  	%r948, %r948, %r642;
	ld.global.u32 	%r643, [%rd8+196];
	xor.b32  	%r947, %r947, %r643;
$L__BB2_26:
	and.b32  	%r645, %r572, 1024;
	setp.eq.s32 	%p15, %r645, 0;
	@%p15 bra 	$L__BB2_28;
	ld.global.u32 	%r646, [%rd8+200];
	xor.b32  	%r951, %r951, %r646;
	ld.global.u32 	%r647, [%rd8+204];
	xor.b32  	%r950, %r950, %r647;
	ld.global.u32 	%r648, [%rd8+208];
	xor.b32  	%r949, %r949, %r648;
	ld.global.u32 	%r649, [%rd8+212];
	xor.b32  	%r948, %r948, %r649;
	ld.global.u32 	%r650, [%rd8+216];
	xor.b32  	%r947, %r947, %r650;
$L__BB2_28:
	and.b32  	%r652, %r572, 2048;
	setp.eq.s32 	%p16, %r652, 0;
	@%p16 bra 	$L__BB2_30;
	ld.global.u32 	%r653, [%rd8+220];
	xor.b32  	%r951, %r951, %r653;
	ld.global.u32 	%r654, [%rd8+224];
	xor.b32  	%r950, %r950, %r654;
	ld.global.u32 	%r655, [%rd8+228];
	xor.b32  	%r949, %r949, %r655;
	ld.global.u32 	%r656, [%rd8+232];
	xor.b32  	%r948, %r948, %r656;
	ld.global.u32 	%r657, [%rd8+236];
	xor.b32  	%r947, %r947, %r657;
$L__BB2_30:
	and.b32  	%r659, %r572, 4096;
	setp.eq.s32 	%p17, %r659, 0;
	@%p17 bra 	$L__BB2_32;
	ld.global.u32 	%r660, [%rd8+240];
	xor.b32  	%r951, %r951, %r660;
	ld.global.u32 	%r661, [%rd8+244];
	xor.b32  	%r950, %r950, %r661;
	ld.global.u32 	%r662, [%rd8+248];
	xor.b32  	%r949, %r949, %r662;
	ld.global.u32 	%r663, [%rd8+252];
	xor.b32  	%r948, %r948, %r663;
	ld.global.u32 	%r664, [%rd8+256];
	xor.b32  	%r947, %r947, %r664;
$L__BB2_32:
	and.b32  	%r666, %r572, 8192;
	setp.eq.s32 	%p18, %r666, 0;
	@%p18 bra 	$L__BB2_34;
	ld.global.u32 	%r667, [%rd8+260];
	xor.b32  	%r951, %r951, %r667;
	ld.global.u32 	%r668, [%rd8+264];
	xor.b32  	%r950, %r950, %r668;
	ld.global.u32 	%r669, [%rd8+268];
	xor.b32  	%r949, %r949, %r669;
	ld.global.u32 	%r670, [%rd8+272];
	xor.b32  	%r948, %r948, %r670;
	ld.global.u32 	%r671, [%rd8+276];
	xor.b32  	%r947, %r947, %r671;
$L__BB2_34:
	and.b32  	%r673, %r572, 16384;
	setp.eq.s32 	%p19, %r673, 0;
	@%p19 bra 	$L__BB2_36;
	ld.global.u32 	%r674, [%rd8+280];
	xor.b32  	%r951, %r951, %r674;
	ld.global.u32 	%r675, [%rd8+284];
	xor.b32  	%r950, %r950, %r675;
	ld.global.u32 	%r676, [%rd8+288];
	xor.b32  	%r949, %r949, %r676;
	ld.global.u32 	%r677, [%rd8+292];
	xor.b32  	%r948, %r948, %r677;
	ld.global.u32 	%r678, [%rd8+296];
	xor.b32  	%r947, %r947, %r678;
$L__BB2_36:
	and.b32  	%r680, %r572, 32768;
	setp.eq.s32 	%p20, %r680, 0;
	@%p20 bra 	$L__BB2_38;
	ld.global.u32 	%r681, [%rd8+300];
	xor.b32  	%r951, %r951, %r681;
	ld.global.u32 	%r682, [%rd8+304];
	xor.b32  	%r950, %r950, %r682;
	ld.global.u32 	%r683, [%rd8+308];
	xor.b32  	%r949, %r949, %r683;
	ld.global.u32 	%r684, [%rd8+312];
	xor.b32  	%r948, %r948, %r684;
	ld.global.u32 	%r685, [%rd8+316];
	xor.b32  	%r947, %r947, %r685;
$L__BB2_38:
	add.s32 	%r946, %r946, 16;
	setp.ne.s32 	%p21, %r946, 32;
	@%p21 bra 	$L__BB2_6;
	mad.lo.s32 	%r686, %r940, -31, %r15;
	add.s32 	%r940, %r686, 1;
	setp.ne.s32 	%p22, %r940, 5;
	@%p22 bra 	$L__BB2_5;
	st.local.u32 	[%rd3+4], %r951;
	st.local.v2.u32 	[%rd3+8], {%r950, %r949};
	st.local.v2.u32 	[%rd3+16], {%r948, %r947};
	setp.eq.s64 	%p23, %rd6, 1;
	@%p23 bra 	$L__BB2_115;
	mov.b32 	%r947, 0;
	mov.u32 	%r1040, %r947;
	mov.u32 	%r1041, %r947;
	mov.u32 	%r1042, %r947;
	mov.u32 	%r951, %r947;
	mov.u32 	%r1032, %r947;
$L__BB2_42:
	mul.wide.u32 	%rd30, %r1032, 4;
	add.s64 	%rd31, %rd3, %rd30;
	ld.local.u32 	%r190, [%rd31+4];
	shl.b32 	%r191, %r1032, 5;
	mov.b32 	%r1038, 0;
$L__BB2_43:
	.pragma "nounroll";
	shr.u32 	%r689, %r190, %r1038;
	and.b32  	%r690, %r689, 1;
	setp.eq.b32 	%p24, %r690, 1;
	not.pred 	%p25, %p24;
	add.s32 	%r691, %r191, %r1038;
	mul.lo.s32 	%r692, %r691, 5;
	mul.wide.u32 	%rd32, %r692, 4;
	add.s64 	%rd9, %rd7, %rd32;
	@%p25 bra 	$L__BB2_45;
	ld.global.u32 	%r693, [%rd9];
	xor.b32  	%r951, %r951, %r693;
	ld.global.u32 	%r694, [%rd9+4];
	xor.b32  	%r1042, %r1042, %r694;
	ld.global.u32 	%r695, [%rd9+8];
	xor.b32  	%r1041, %r1041, %r695;
	ld.global.u32 	%r696, [%rd9+12];
	xor.b32  	%r1040, %r1040, %r696;
	ld.global.u32 	%r697, [%rd9+16];
	xor.b32  	%r947, %r947, %r697;
$L__BB2_45:
	and.b32  	%r699, %r689, 2;
	setp.eq.s32 	%p26, %r699, 0;
	@%p26 bra 	$L__BB2_47;
	ld.global.u32 	%r700, [%rd9+20];
	xor.b32  	%r951, %r951, %r700;
	ld.global.u32 	%r701, [%rd9+24];
	xor.b32  	%r1042, %r1042, %r701;
	ld.global.u32 	%r702, [%rd9+28];
	xor.b32  	%r1041, %r1041, %r702;
	ld.global.u32 	%r703, [%rd9+32];
	xor.b32  	%r1040, %r1040, %r703;
	ld.global.u32 	%r704, [%rd9+36];
	xor.b32  	%r947, %r947, %r704;
$L__BB2_47:
	and.b32  	%r706, %r689, 4;
	setp.eq.s32 	%p27, %r706, 0;
	@%p27 bra 	$L__BB2_49;
	ld.global.u32 	%r707, [%rd9+40];
	xor.b32  	%r951, %r951, %r707;
	ld.global.u32 	%r708, [%rd9+44];
	xor.b32  	%r1042, %r1042, %r708;
	ld.global.u32 	%r709, [%rd9+48];
	xor.b32  	%r1041, %r1041, %r709;
	ld.global.u32 	%r710, [%rd9+52];
	xor.b32  	%r1040, %r1040, %r710;
	ld.global.u32 	%r711, [%rd9+56];
	xor.b32  	%r947, %r947, %r711;
$L__BB2_49:
	and.b32  	%r713, %r689, 8;
	setp.eq.s32 	%p28, %r713, 0;
	@%p28 bra 	$L__BB2_51;
	ld.global.u32 	%r714, [%rd9+60];
	xor.b32  	%r951, %r951, %r714;
	ld.global.u32 	%r715, [%rd9+64];
	xor.b32  	%r1042, %r1042, %r715;
	ld.global.u32 	%r716, [%rd9+68];
	xor.b32  	%r1041, %r1041, %r716;
	ld.global.u32 	%r717, [%rd9+72];
	xor.b32  	%r1040, %r1040, %r717;
	ld.global.u32 	%r718, [%rd9+76];
	xor.b32  	%r947, %r947, %r718;
$L__BB2_51:
	and.b32  	%r720, %r689, 16;
	setp.eq.s32 	%p29, %r720, 0;
	@%p29 bra 	$L__BB2_53;
	ld.global.u32 	%r721, [%rd9+80];
	xor.b32  	%r951, %r951, %r721;
	ld.global.u32 	%r722, [%rd9+84];
	xor.b32  	%r1042, %r1042, %r722;
	ld.global.u32 	%r723, [%rd9+88];
	xor.b32  	%r1041, %r1041, %r723;
	ld.global.u32 	%r724, [%rd9+92];
	xor.b32  	%r1040, %r1040, %r724;
	ld.global.u32 	%r725, [%rd9+96];
	xor.b32  	%r947, %r947, %r725;
$L__BB2_53:
	and.b32  	%r727, %r689, 32;
	setp.eq.s32 	%p30, %r727, 0;
	@%p30 bra 	$L__BB2_55;
	ld.global.u32 	%r728, [%rd9+100];
	xor.b32  	%r951, %r951, %r728;
	ld.global.u32 	%r729, [%rd9+104];
	xor.b32  	%r1042, %r1042, %r729;
	ld.global.u32 	%r730, [%rd9+108];
	xor.b32  	%r1041, %r1041, %r730;
	ld.global.u32 	%r731, [%rd9+112];
	xor.b32  	%r1040, %r1040, %r731;
	ld.global.u32 	%r732, [%rd9+116];
	xor.b32  	%r947, %r947, %r732;
$L__BB2_55:
	and.b32  	%r734, %r689, 64;
	setp.eq.s32 	%p31, %r734, 0;
	@%p31 bra 	$L__BB2_57;
	ld.global.u32 	%r735, [%rd9+120];
	xor.b32  	%r951, %r951, %r735;
	ld.global.u32 	%r736, [%rd9+124];
	xor.b32  	%r1042, %r1042, %r736;
	ld.global.u32 	%r737, [%rd9+128];
	xor.b32  	%r1041, %r1041, %r737;
	ld.global.u32 	%r738, [%rd9+132];
	xor.b32  	%r1040, %r1040, %r738;
	ld.global.u32 	%r739, [%rd9+136];
	xor.b32  	%r947, %r947, %r739;
$L__BB2_57:
	and.b32  	%r741, %r689, 128;
	setp.eq.s32 	%p32, %r741, 0;
	@%p32 bra 	$L__BB2_59;
	ld.global.u32 	%r742, [%rd9+140];
	xor.b32  	%r951, %r951, %r742;
	ld.global.u32 	%r743, [%rd9+144];
	xor.b32  	%r1042, %r1042, %r743;
	ld.global.u32 	%r744, [%rd9+148];
	xor.b32  	%r1041, %r1041, %r744;
	ld.global.u32 	%r745, [%rd9+152];
	xor.b32  	%r1040, %r1040, %r745;
	ld.global.u32 	%r746, [%rd9+156];
	xor.b32  	%r947, %r947, %r746;
$L__BB2_59:
	and.b32  	%r748, %r689, 256;
	setp.eq.s32 	%p33, %r748, 0;
	@%p33 bra 	$L__BB2_61;
	ld.global.u32 	%r749, [%rd9+160];
	xor.b32  	%r951, %r951, %r749;
	ld.global.u32 	%r750, [%rd9+164];
	xor.b32  	%r1042, %r1042, %r750;
	ld.global.u32 	%r751, [%rd9+168];
	xor.b32  	%r1041, %r1041, %r751;
	ld.global.u32 	%r752, [%rd9+172];
	xor.b32  	%r1040, %r1040, %r752;
	ld.global.u32 	%r753, [%rd9+176];
	xor.b32  	%r947, %r947, %r753;
$L__BB2_61:
	and.b32  	%r755, %r689, 512;
	setp.eq.s32 	%p34, %r755, 0;
	@%p34 bra 	$L__BB2_63;
	ld.global.u32 	%r756, [%rd9+180];
	xor.b32  	%r951, %r951, %r756;
	ld.global.u32 	%r757, [%rd9+184];
	xor.b32  	%r1042, %r1042, %r757;
	ld.global.u32 	%r758, [%rd9+188];
	xor.b32  	%r1041, %r1041, %r758;
	ld.global.u32 	%r759, [%rd9+192];
	xor.b32  	%r1040, %r1040, %r759;
	ld.global.u32 	%r760, [%rd9+196];
	xor.b32  	%r947, %r947, %r760;
$L__BB2_63:
	and.b32  	%r762, %r689, 1024;
	setp.eq.s32 	%p35, %r762, 0;
	@%p35 bra 	$L__BB2_65;
	ld.global.u32 	%r763, [%rd9+200];
	xor.b32  	%r951, %r951, %r763;
	ld.global.u32 	%r764, [%rd9+204];
	xor.b32  	%r1042, %r1042, %r764;
	ld.global.u32 	%r765, [%rd9+208];
	xor.b32  	%r1041, %r1041, %r765;
	ld.global.u32 	%r766, [%rd9+212];
	xor.b32  	%r1040, %r1040, %r766;
	ld.global.u32 	%r767, [%rd9+216];
	xor.b32  	%r947, %r947, %r767;
$L__BB2_65:
	and.b32  	%r769, %r689, 2048;
	setp.eq.s32 	%p36, %r769, 0;
	@%p36 bra 	$L__BB2_67;
	ld.global.u32 	%r770, [%rd9+220];
	xor.b32  	%r951, %r951, %r770;
	ld.global.u32 	%r771, [%rd9+224];
	xor.b32  	%r1042, %r1042, %r771;
	ld.global.u32 	%r772, [%rd9+228];
	xor.b32  	%r1041, %r1041, %r772;
	ld.global.u32 	%r773, [%rd9+232];
	xor.b32  	%r1040, %r1040, %r773;
	ld.global.u32 	%r774, [%rd9+236];
	xor.b32  	%r947, %r947, %r774;
$L__BB2_67:
	and.b32  	%r776, %r689, 4096;
	setp.eq.s32 	%p37, %r776, 0;
	@%p37 bra 	$L__BB2_69;
	ld.global.u32 	%r777, [%rd9+240];
	xor.b32  	%r951, %r951, %r777;
	ld.global.u32 	%r778, [%rd9+244];
	xor.b32  	%r1042, %r1042, %r778;
	ld.global.u32 	%r779, [%rd9+248];
	xor.b32  	%r1041, %r1041, %r779;
	ld.global.u32 	%r780, [%rd9+252];
	xor.b32  	%r1040, %r1040, %r780;
	ld.global.u32 	%r781, [%rd9+256];
	xor.b32  	%r947, %r947, %r781;
$L__BB2_69:
	and.b32  	%r783, %r689, 8192;
	setp.eq.s32 	%p38, %r783, 0;
	@%p38 bra 	$L__BB2_71;
	ld.global.u32 	%r784, [%rd9+260];
	xor.b32  	%r951, %r951, %r784;
	ld.global.u32 	%r785, [%rd9+264];
	xor.b32  	%r1042, %r1042, %r785;
	ld.global.u32 	%r786, [%rd9+268];
	xor.b32  	%r1041, %r1041, %r786;
	ld.global.u32 	%r787, [%rd9+272];
	xor.b32  	%r1040, %r1040, %r787;
	ld.global.u32 	%r788, [%rd9+276];
	xor.b32  	%r947, %r947, %r788;
$L__BB2_71:
	and.b32  	%r790, %r689, 16384;
	setp.eq.s32 	%p39, %r790, 0;
	@%p39 bra 	$L__BB2_73;
	ld.global.u32 	%r791, [%rd9+280];
	xor.b32  	%r951, %r951, %r791;
	ld.global.u32 	%r792, [%rd9+284];
	xor.b32  	%r1042, %r1042, %r792;
	ld.global.u32 	%r793, [%rd9+288];
	xor.b32  	%r1041, %r1041, %r793;
	ld.global.u32 	%r794, [%rd9+292];
	xor.b32  	%r1040, %r1040, %r794;
	ld.global.u32 	%r795, [%rd9+296];
	xor.b32  	%r947, %r947, %r795;
$L__BB2_73:
	and.b32  	%r797, %r689, 32768;
	setp.eq.s32 	%p40, %r797, 0;
	@%p40 bra 	$L__BB2_75;
	ld.global.u32 	%r798, [%rd9+300];
	xor.b32  	%r951, %r951, %r798;
	ld.global.u32 	%r799, [%rd9+304];
	xor.b32  	%r1042, %r1042, %r799;
	ld.global.u32 	%r800, [%rd9+308];
	xor.b32  	%r1041, %r1041, %r800;
	ld.global.u32 	%r801, [%rd9+312];
	xor.b32  	%r1040, %r1040, %r801;
	ld.global.u32 	%r802, [%rd9+316];
	xor.b32  	%r947, %r947, %r802;
$L__BB2_75:
	add.s32 	%r1038, %r1038, 16;
	setp.ne.s32 	%p41, %r1038, 32;
	@%p41 bra 	$L__BB2_43;
	mad.lo.s32 	%r803, %r1032, -31, %r191;
	add.s32 	%r1032, %r803, 1;
	setp.ne.s32 	%p42, %r1032, 5;
	@%p42 bra 	$L__BB2_42;
	st.local.u32 	[%rd3+4], %r951;
	st.local.v2.u32 	[%rd3+8], {%r1042, %r1041};
	st.local.v2.u32 	[%rd3+16], {%r1040, %r947};
	setp.ne.s64 	%p43, %rd6, 3;
	@%p43 bra 	$L__BB2_115;
	mov.b32 	%r947, 0;
	mov.u32 	%r1132, %r947;
	mov.u32 	%r1133, %r947;
	mov.u32 	%r1134, %r947;
	mov.u32 	%r951, %r947;
	mov.u32 	%r1124, %r947;
$L__BB2_79:
	mul.wide.u32 	%rd33, %r1124, 4;
	add.s64 	%rd34, %rd3, %rd33;
	ld.local.u32 	%r366, [%rd34+4];
	shl.b32 	%r367, %r1124, 5;
	mov.b32 	%r1130, 0;
$L__BB2_80:
	.pragma "nounroll";
	shr.u32 	%r806, %r366, %r1130;
	and.b32  	%r807, %r806, 1;
	setp.eq.b32 	%p44, %r807, 1;
	not.pred 	%p45, %p44;
	add.s32 	%r808, %r367, %r1130;
	mul.lo.s32 	%r809, %r808, 5;
	mul.wide.u32 	%rd35, %r809, 4;
	add.s64 	%rd10, %rd7, %rd35;
	@%p45 bra 	$L__BB2_82;
	ld.global.u32 	%r810, [%rd10];
	xor.b32  	%r951, %r951, %r810;
	ld.global.u32 	%r811, [%rd10+4];
	xor.b32  	%r1134, %r1134, %r811;
	ld.global.u32 	%r812, [%rd10+8];
	xor.b32  	%r1133, %r1133, %r812;
	ld.global.u32 	%r813, [%rd10+12];
	xor.b32  	%r1132, %r1132, %r813;
	ld.global.u32 	%r814, [%rd10+16];
	xor.b32  	%r947, %r947, %r814;
$L__BB2_82:
	and.b32  	%r816, %r806, 2;
	setp.eq.s32 	%p46, %r816, 0;
	@%p46 bra 	$L__BB2_84;
	ld.global.u32 	%r817, [%rd10+20];
	xor.b32  	%r951, %r951, %r817;
	ld.global.u32 	%r818, [%rd10+24];
	xor.b32  	%r1134, %r1134, %r818;
	ld.global.u32 	%r819, [%rd10+28];
	xor.b32  	%r1133, %r1133, %r819;
	ld.global.u32 	%r820, [%rd10+32];
	xor.b32  	%r1132, %r1132, %r820;
	ld.global.u32 	%r821, [%rd10+36];
	xor.b32  	%r947, %r947, %r821;
$L__BB2_84:
	and.b32  	%r823, %r806, 4;
	setp.eq.s32 	%p47, %r823, 0;
	@%p47 bra 	$L__BB2_86;
	ld.global.u32 	%r824, [%rd10+40];
	xor.b32  	%r951, %r951, %r824;
	ld.global.u32 	%r825, [%rd10+44];
	xor.b32  	%r1134, %r1134, %r825;
	ld.global.u32 	%r826, [%rd10+48];
	xor.b32  	%r1133, %r1133, %r826;
	ld.global.u32 	%r827, [%rd10+52];
	xor.b32  	%r1132, %r1132, %r827;
	ld.global.u32 	%r828, [%rd10+56];
	xor.b32  	%r947, %r947, %r828;
$L__BB2_86:
	and.b32  	%r830, %r806, 8;
	setp.eq.s32 	%p48, %r830, 0;
	@%p48 bra 	$L__BB2_88;
	ld.global.u32 	%r831, [%rd10+60];
	xor.b32  	%r951, %r951, %r831;
	ld.global.u32 	%r832, [%rd10+64];
	xor.b32  	%r1134, %r1134, %r832;
	ld.global.u32 	%r833, [%rd10+68];
	xor.b32  	%r1133, %r1133, %r833;
	ld.global.u32 	%r834, [%rd10+72];
	xor.b32  	%r1132, %r1132, %r834;
	ld.global.u32 	%r835, [%rd10+76];
	xor.b32  	%r947, %r947, %r835;
$L__BB2_88:
	and.b32  	%r837, %r806, 16;
	setp.eq.s32 	%p49, %r837, 0;
	@%p49 bra 	$L__BB2_90;
	ld.global.u32 	%r838, [%rd10+80];
	xor.b32  	%r951, %r951, %r838;
	ld.global.u32 	%r839, [%rd10+84];
	xor.b32  	%r1134, %r1134, %r839;
	ld.global.u32 	%r840, [%rd10+88];
	xor.b32  	%r1133, %r1133, %r840;
	ld.global.u32 	%r841, [%rd10+92];
	xor.b32  	%r1132, %r1132, %r841;
	ld.global.u32 	%r842, [%rd10+96];
	xor.b32  	%r947, %r947, %r842;
$L__BB2_90:
	and.b32  	%r844, %r806, 32;
	setp.eq.s32 	%p50, %r844, 0;
	@%p50 bra 	$L__BB2_92;
	ld.global.u32 	%r845, [%rd10+100];
	xor.b32  	%r951, %r951, %r845;
	ld.global.u32 	%r846, [%rd10+104];
	xor.b32  	%r1134, %r1134, %r846;
	ld.global.u32 	%r847, [%rd10+108];
	xor.b32  	%r1133, %r1133, %r847;
	ld.global.u32 	%r848, [%rd10+112];
	xor.b32  	%r1132, %r1132, %r848;
	ld.global.u32 	%r849, [%rd10+116];
	xor.b32  	%r947, %r947, %r849;
$L__BB2_92:
	and.b32  	%r851, %r806, 64;
	setp.eq.s32 	%p51, %r851, 0;
	@%p51 bra 	$L__BB2_94;
	ld.global.u32 	%r852, [%rd10+120];
	xor.b32  	%r951, %r951, %r852;
	ld.global.u32 	%r853, [%rd10+124];
	xor.b32  	%r1134, %r1134, %r853;
	ld.global.u32 	%r854, [%rd10+128];
	xor.b32  	%r1133, %r1133, %r854;
	ld.global.u32 	%r855, [%rd10+132];
	xor.b32  	%r1132, %r1132, %r855;
	ld.global.u32 	%r856, [%rd10+136];
	xor.b32  	%r947, %r947, %r856;
$L__BB2_94:
	and.b32  	%r858, %r806, 128;
	setp.eq.s32 	%p52, %r858, 0;
	@%p52 bra 	$L__BB2_96;
	ld.global.u32 	%r859, [%rd10+140];
	xor.b32  	%r951, %r951, %r859;
	ld.global.u32 	%r860, [%rd10+144];
	xor.b32  	%r1134, %r1134, %r860;
	ld.global.u32 	%r861, [%rd10+148];
	xor.b32  	%r1133, %r1133, %r861;
	ld.global.u32 	%r862, [%rd10+152];
	xor.b32  	%r1132, %r1132, %r862;
	ld.global.u32 	%r863, [%rd10+156];
	xor.b32  	%r947, %r947, %r863;
$L__BB2_96:
	and.b32  	%r865, %r806, 256;
	setp.eq.s32 	%p53, %r865, 0;
	@%p53 bra 	$L__BB2_98;
	ld.global.u32 	%r866, [%rd10+160];
	xor.b32  	%r951, %r951, %r866;
	ld.global.u32 	%r867, [%rd10+164];
	xor.b32  	%r1134, %r1134, %r867;
	ld.global.u32 	%r868, [%rd10+168];
	xor.b32  	%r1133, %r1133, %r868;
	ld.global.u32 	%r869, [%rd10+172];
	xor.b32  	%r1132, %r1132, %r869;
	ld.global.u32 	%r870, [%rd10+176];
	xor.b32  	%r947, %r947, %r870;
$L__BB2_98:
	and.b32  	%r872, %r806, 512;
	setp.eq.s32 	%p54, %r872, 0;
	@%p54 bra 	$L__BB2_100;
	ld.global.u32 	%r873, [%rd10+180];
	xor.b32  	%r951, %r951, %r873;
	ld.global.u32 	%r874, [%rd10+184];
	xor.b32  	%r1134, %r1134, %r874;
	ld.global.u32 	%r875, [%rd10+188];
	xor.b32  	%r1133, %r1133, %r875;
	ld.global.u32 	%r876, [%rd10+192];
	xor.b32  	%r1132, %r1132, %r876;
	ld.global.u32 	%r877, [%rd10+196];
	xor.b32  	%r947, %r947, %r877;
$L__BB2_100:
	and.b32  	%r879, %r806, 1024;
	setp.eq.s32 	%p55, %r879, 0;
	@%p55 bra 	$L__BB2_102;
	ld.global.u32 	%r880, [%rd10+200];
	xor.b32  	%r951, %r951, %r880;
	ld.global.u32 	%r881, [%rd10+204];
	xor.b32  	%r1134, %r1134, %r881;
	ld.global.u32 	%r882, [%rd10+208];
	xor.b32  	%r1133, %r1133, %r882;
	ld.global.u32 	%r883, [%rd10+212];
	xor.b32  	%r1132, %r1132, %r883;
	ld.global.u32 	%r884, [%rd10+216];
	xor.b32  	%r947, %r947, %r884;
$L__BB2_102:
	and.b32  	%r886, %r806, 2048;
	setp.eq.s32 	%p56, %r886, 0;
	@%p56 bra 	$L__BB2_104;
	ld.global.u32 	%r887, [%rd10+220];
	xor.b32  	%r951, %r951, %r887;
	ld.global.u32 	%r888, [%rd10+224];
	xor.b32  	%r1134, %r1134, %r888;
	ld.global.u32 	%r889, [%rd10+228];
	xor.b32  	%r1133, %r1133, %r889;
	ld.global.u32 	%r890, [%rd10+232];
	xor.b32  	%r1132, %r1132, %r890;
	ld.global.u32 	%r891, [%rd10+236];
	xor.b32  	%r947, %r947, %r891;
$L__BB2_104:
	and.b32  	%r893, %r806, 4096;
	setp.eq.s32 	%p57, %r893, 0;
	@%p57 bra 	$L__BB2_106;
	ld.global.u32 	%r894, [%rd10+240];
	xor.b32  	%r951, %r951, %r894;
	ld.global.u32 	%r895, [%rd10+244];
	xor.b32  	%r1134, %r1134, %r895;
	ld.global.u32 	%r896, [%rd10+248];
	xor.b32  	%r1133, %r1133, %r896;
	ld.global.u32 	%r897, [%rd10+252];
	xor.b32  	%r1132, %r1132, %r897;
	ld.global.u32 	%r898, [%rd10+256];
	xor.b32  	%r947, %r947, %r898;
$L__BB2_106:
	and.b32  	%r900, %r806, 8192;
	setp.eq.s32 	%p58, %r900, 0;
	@%p58 bra 	$L__BB2_108;
	ld.global.u32 	%r901, [%rd10+260];
	xor.b32  	%r951, %r951, %r901;
	ld.global.u32 	%r902, [%rd10+264];
	xor.b32  	%r1134, %r1134, %r902;
	ld.global.u32 	%r903, [%rd10+268];
	xor.b32  	%r1133, %r1133, %r903;
	ld.global.u32 	%r904, [%rd10+272];
	xor.b32  	%r1132, %r1132, %r904;
	ld.global.u32 	%r905, [%rd10+276];
	xor.b32  	%r947, %r947, %r905;
$L__BB2_108:
	and.b32  	%r907, %r806, 16384;
	setp.eq.s32 	%p59, %r907, 0;
	@%p59 bra 	$L__BB2_110;
	ld.global.u32 	%r908, [%rd10+280];
	xor.b32  	%r951, %r951, %r908;
	ld.global.u32 	%r909, [%rd10+284];
	xor.b32  	%r1134, %r1134, %r909;
	ld.global.u32 	%r910, [%rd10+288];
	xor.b32  	%r1133, %r1133, %r910;
	ld.global.u32 	%r911, [%rd10+292];
	xor.b32  	%r1132, %r1132, %r911;
	ld.global.u32 	%r912, [%rd10+296];
	xor.b32  	%r947, %r947, %r912;
$L__BB2_110:
	and.b32  	%r914, %r806, 32768;
	setp.eq.s32 	%p60, %r914, 0;
	@%p60 bra 	$L__BB2_112;
	ld.global.u32 	%r915, [%rd10+300];
	xor.b32  	%r951, %r951, %r915;
	ld.global.u32 	%r916, [%rd10+304];
	xor.b32  	%r1134, %r1134, %r916;
	ld.global.u32 	%r917, [%rd10+308];
	xor.b32  	%r1133, %r1133, %r917;
	ld.global.u32 	%r918, [%rd10+312];
	xor.b32  	%r1132, %r1132, %r918;
	ld.global.u32 	%r919, [%rd10+316];
	xor.b32  	%r947, %r947, %r919;
$L__BB2_112:
	add.s32 	%r1130, %r1130, 16;
	setp.ne.s32 	%p61, %r1130, 32;
	@%p61 bra 	$L__BB2_80;
	mad.lo.s32 	%r920, %r1124, -31, %r367;
	add.s32 	%r1124, %r920, 1;
	setp.ne.s32 	%p62, %r1124, 5;
	@%p62 bra 	$L__BB2_79;
	st.local.u32 	[%rd3+4], %r951;
	st.local.v2.u32 	[%rd3+8], {%r1134, %r1133};
	st.local.v2.u32 	[%rd3+16], {%r1132, %r947};
$L__BB2_115:
	shr.u64 	%rd63, %rd5, 2;
	add.s32 	%r934, %r934, 1;
	setp.gt.u64 	%p63, %rd5, 3;
	@%p63 bra 	$L__BB2_3;
$L__BB2_116:
	shr.u32 	%r921, %r951, 2;
	xor.b32  	%r922, %r921, %r951;
	shl.b32 	%r923, %r947, 4;
	shl.b32 	%r924, %r922, 1;
	xor.b32  	%r925, %r924, %r923;
	xor.b32  	%r926, %r925, %r922;
	xor.b32  	%r927, %r926, %r947;
	add.s32 	%r928, %r2, %r927;
	add.s32 	%r929, %r928, 362437;
	cvt.rn.f32.u32 	%f9, %r929;
	fma.rn.f32 	%f1, %f9, 0f2F800000, 0f2F000000;
	shl.b64 	%rd36, %rd4, 2;
	add.s64 	%rd37, %rd2, %rd36;
	ld.global.u32 	%r1217, [%rd37];
	add.s64 	%rd38, %rd1, %rd36;
	ld.global.u32 	%r1218, [%rd38];
	add.s32 	%r543, %r1, 1;
	setp.ge.u32 	%p64, %r543, %r1215;
	mov.u32 	%r1216, %r1215;
	@%p64 bra 	$L__BB2_118;
	mul.wide.u32 	%rd39, %r543, 4;
	add.s64 	%rd40, %rd2, %rd39;
	ld.global.u32 	%r1215, [%rd40];
	add.s64 	%rd41, %rd1, %rd39;
	ld.global.u32 	%r1216, [%rd41];
$L__BB2_118:
	setp.ge.u32 	%p65, %r1217, %r1215;
	cvta.to.global.u64 	%rd42, %rd20;
	shl.b64 	%rd43, %rd4, 3;
	add.s64 	%rd12, %rd42, %rd43;
	mov.f32 	%f16, 0f00000000;
	@%p65 bra 	$L__BB2_122;
	ld.param.u64 	%rd62, [_Z16sample_neighborsIjlEvPT_PjS1_PT0_S2_S1_S4_S4_j_param_3];
	ld.global.u64 	%rd44, [%rd12];
	cvt.rn.f32.s64 	%f2, %rd44;
	cvta.to.global.u64 	%rd13, %rd62;
	mov.f32 	%f16, 0f00000000;
$L__BB2_120:
	mul.wide.u32 	%rd45, %r1217, 8;
	add.s64 	%rd46, %rd13, %rd45;
	ld.global.u64 	%rd47, [%rd46];
	cvt.rn.f32.s64 	%f12, %rd47;
	div.rn.f32 	%f13, %f12, %f2;
	add.f32 	%f16, %f16, %f13;
	setp.leu.f32 	%p66, %f1, %f16;
	@%p66 bra 	$L__BB2_121;
	bra.uni 	$L__BB2_124;
$L__BB2_121:
	add.s32 	%r1217, %r1217, 1;
	setp.ne.s32 	%p67, %r1217, %r1215;
	@%p67 bra 	$L__BB2_120;
$L__BB2_122:
	setp.ge.u32 	%p68, %r1218, %r1216;
	@%p68 bra 	$L__BB2_128;
	ld.global.u64 	%rd48, [%rd12];
	cvt.rn.f32.s64 	%f4, %rd48;
	cvta.to.global.u64 	%rd14, %rd19;
	bra.uni 	$L__BB2_126;
$L__BB2_124:
	cvta.to.global.u64 	%rd55, %rd16;
	mul.wide.u32 	%rd56, %r1217, 4;
	add.s64 	%rd57, %rd55, %rd56;
	ld.global.u32 	%r1219, [%rd57];
	bra.uni 	$L__BB2_128;
$L__BB2_125:
	add.s32 	%r1218, %r1218, 1;
	setp.eq.s32 	%p70, %r1218, %r1216;
	@%p70 bra 	$L__BB2_128;
$L__BB2_126:
	mul.wide.u32 	%rd49, %r1218, 8;
	add.s64 	%rd50, %rd14, %rd49;
	ld.global.u64 	%rd51, [%rd50];
	cvt.rn.f32.s64 	%f14, %rd51;
	div.rn.f32 	%f15, %f14, %f4;
	add.f32 	%f16, %f16, %f15;
	setp.leu.f32 	%p69, %f1, %f16;
	@%p69 bra 	$L__BB2_125;
	cvta.to.global.u64 	%rd52, %rd18;
	mul.wide.u32 	%rd53, %r1218, 4;
	add.s64 	%rd54, %rd52, %rd53;
	ld.global.u32 	%r1219, [%rd54];
$L__BB2_128:
	ld.param.u64 	%rd61, [_Z16sample_neighborsIjlEvPT_PjS1_PT0_S2_S1_S4_S4_j_param_0];
	cvta.to.global.u64 	%rd58, %rd61;
	add.s64 	%rd60, %rd58, %rd36;
	st.global.u32 	[%rd60], %r1219;
$L__BB2_129:
	ret;

}
	// .globl	_Z25calculate_acceptance_probIjlEvPfPT0_j
.visible .entry _Z25calculate_acceptance_probIjlEvPfPT0_j(
	.param .u64 .ptr .align 1 _Z25calculate_acceptance_probIjlEvPfPT0_j_param_0,
	.param .u64 .ptr .align 1 _Z25calculate_acceptance_probIjlEvPfPT0_j_param_1,
	.param .u32 _Z25calculate_acceptance_probIjlEvPfPT0_j_param_2
)
{
	.reg .pred 	%p<2>;
	.reg .b32 	%r<6>;
	.reg .b32 	%f<4>;
	.reg .b64 	%rd<12>;

	ld.param.u64 	%rd1, [_Z25calculate_acceptance_probIjlEvPfPT0_j_param_0];
	ld.param.u64 	%rd2, [_Z25calculate_acceptance_probIjlEvPfPT0_j_param_1];
	ld.param.u32 	%r2, [_Z25calculate_acceptance_probIjlEvPfPT0_j_param_2];
	mov.u32 	%r3, %ctaid.x;
	mov.u32 	%r4, %ntid.x;
	mov.u32 	%r5, %tid.x;
	mad.lo.s32 	%r1, %r3, %r4, %r5;
	setp.ge.u32 	%p1, %r1, %r2;
	@%p1 bra 	$L__BB3_2;
	cvta.to.global.u64 	%rd3, %rd2;
	cvta.to.global.u64 	%rd4, %rd1;
	cvt.rn.f32.u32 	%f1, %r2;
	mul.wide.u32 	%rd5, %r1, 8;
	add.s64 	%rd6, %rd3, %rd5;
	ld.global.u64 	%rd7, [%rd6];
	cvt.u64.u32 	%rd8, %r2;
	add.s64 	%rd9, %rd7, %rd8;
	cvt.rn.f32.s64 	%f2, %rd9;
	div.rn.f32 	%f3, %f1, %f2;
	mul.wide.u32 	%rd10, %r1, 4;
	add.s64 	%rd11, %rd4, %rd10;
	st.global.f32 	[%rd11], %f3;
$L__BB3_2:
	ret;

}
	// .globl	_Z7proposeIjlEvPT_S1_S1_S1_PfS2_PT0_j
.visible .entry _Z7proposeIjlEvPT_S1_S1_S1_PfS2_PT0_j(
	.param .u64 .ptr .align 1 _Z7proposeIjlEvPT_S1_S1_S1_PfS2_PT0_j_param_0,
	.param .u64 .ptr .align 1 _Z7proposeIjlEvPT_S1_S1_S1_PfS2_PT0_j_param_1,
	.param .u64 .ptr .align 1 _Z7proposeIjlEvPT_S1_S1_S1_PfS2_PT0_j_param_2,
	.param .u64 .ptr .align 1 _Z7proposeIjlEvPT_S1_S1_S1_PfS2_PT0_j_param_3,
	.param .u64 .ptr .align 1 _Z7proposeIjlEvPT_S1_S1_S1_PfS2_PT0_j_param_4,
	.param .u64 .ptr .align 1 _Z7proposeIjlEvPT_S1_S1_S1_PfS2_PT0_j_param_5,
	.param .u64 .ptr .align 1 _Z7proposeIjlEvPT_S1_S1_S1_PfS2_PT0_j_param_6,
	.param .u32 _Z7proposeIjlEvPT_S1_S1_S1_PfS2_PT0_j_param_7
)
{
	.reg .pred 	%p<5>;
	.reg .b32 	%r<11>;
	.reg .b32 	%f<3>;
	.reg .b64 	%rd<39>;

	ld.param.u64 	%rd8, [_Z7proposeIjlEvPT_S1_S1_S1_PfS2_PT0_j_param_0];
	ld.param.u64 	%rd4, [_Z7proposeIjlEvPT_S1_S1_S1_PfS2_PT0_j_param_1];
	ld.param.u64 	%rd5, [_Z7proposeIjlEvPT_S1_S1_S1_PfS2_PT0_j_param_2];
	ld.param.u64 	%rd9, [_Z7proposeIjlEvPT_S1_S1_S1_PfS2_PT0_j_param_3];
	ld.param.u64 	%rd6, [_Z7proposeIjlEvPT_S1_S1_S1_PfS2_PT0_j_param_4];
	ld.param.u64 	%rd7, [_Z7proposeIjlEvPT_S1_S1_S1_PfS2_PT0_j_param_5];
	ld.param.u64 	%rd10, [_Z7proposeIjlEvPT_S1_S1_S1_PfS2_PT0_j_param_6];
	ld.param.u32 	%r3, [_Z7proposeIjlEvPT_S1_S1_S1_PfS2_PT0_j_param_7];
	cvta.to.global.u64 	%rd1, %rd9;
	cvta.to.global.u64 	%rd2, %rd8;
	cvta.to.global.u64 	%rd3, %rd10;
	mov.u32 	%r4, %ctaid.x;
	mov.u32 	%r5, %ntid.x;
	mov.u32 	%r6, %tid.x;
	mad.lo.s32 	%r1, %r4, %r5, %r6;
	setp.ge.u32 	%p1, %r1, %r3;
	@%p1 bra 	$L__BB4_8;
	mul.wide.u32 	%rd11, %r1, 8;
	add.s64 	%rd12, %rd3, %rd11;
	ld.global.u64 	%rd13, [%rd12];
	setp.lt.s64 	%p2, %rd13, 1;
	@%p2 bra 	$L__BB4_7;
	cvta.to.global.u64 	%rd17, %rd4;
	mul.wide.u32 	%rd18, %r1, 4;
	add.s64 	%rd19, %rd17, %rd18;
	ld.global.u32 	%r8, [%rd19];
	cvta.to.global.u64 	%rd20, %rd6;
	add.s64 	%rd21, %rd20, %rd18;
	ld.global.f32 	%f1, [%rd21];
	cvta.to.global.u64 	%rd22, %rd7;
	mul.wide.u32 	%rd23, %r8, 4;
	add.s64 	%rd24, %rd22, %rd23;
	ld.global.f32 	%f2, [%rd24];
	setp.gtu.f32 	%p3, %f1, %f2;
	@%p3 bra 	$L__BB4_4;
	add.s64 	%rd26, %rd2, %rd18;
	ld.global.u32 	%r9, [%rd26];
	add.s64 	%rd27, %rd1, %rd18;
	st.global.u32 	[%rd27], %r9;
	bra.uni 	$L__BB4_8;
$L__BB4_4:
	cvta.to.global.u64 	%rd28, %rd5;
	add.s64 	%rd30, %rd28, %rd18;
	ld.global.u32 	%r2, [%rd30];
	mul.wide.u32 	%rd31, %r2, 8;
	add.s64 	%rd32, %rd3, %rd31;
	ld.global.u64 	%rd33, [%rd32];
	setp.ne.s64 	%p4, %rd33, 0;
	@%p4 bra 	$L__BB4_6;
	add.s64 	%rd37, %rd2, %rd18;
	ld.global.u32 	%r10, [%rd37];
	add.s64 	%rd38, %rd1, %rd18;
	st.global.u32 	[%rd38], %r10;
	bra.uni 	$L__BB4_8;
$L__BB4_6:
	add.s64 	%rd35, %rd1, %rd18;
	st.global.u32 	[%rd35], %r2;
	bra.uni 	$L__BB4_8;
$L__BB4_7:
	mul.wide.u32 	%rd14, %r1, 4;
	add.s64 	%rd15, %rd2, %rd14;
	ld.global.u32 	%r7, [%rd15];
	add.s64 	%rd16, %rd1, %rd14;
	st.global.u32 	[%rd16], %r7;
$L__BB4_8:
	ret;

}
	// .globl	_Z16calculate_dS_outIjlEvPfPjPT_PT0_S5_S5_j
.visible .entry _Z16calculate_dS_outIjlEvPfPjPT_PT0_S5_S5_j(
	.param .u64 .ptr .align 1 _Z16calculate_dS_outIjlEvPfPjPT_PT0_S5_S5_j_param_0,
	.param .u64 .ptr .align 1 _Z16calculate_dS_outIjlEvPfPjPT_PT0_S5_S5_j_param_1,
	.param .u64 .ptr .align 1 _Z16calculate_dS_outIjlEvPfPjPT_PT0_S5_S5_j_param_2,
	.param .u64 .ptr .align 1 _Z16calculate_dS_outIjlEvPfPjPT_PT0_S5_S5_j_param_3,
	.param .u64 .ptr .align 1 _Z16calculate_dS_outIjlEvPfPjPT_PT0_S5_S5_j_param_4,
	.param .u64 .ptr .align 1 _Z16calculate_dS_outIjlEvPfPjPT_PT0_S5_S5_j_param_5,
	.param .u32 _Z16calculate_dS_outIjlEvPfPjPT_PT0_S5_S5_j_param_6
)
{
	.reg .pred 	%p<31>;
	.reg .b32 	%r<63>;
	.reg .b32 	%f<193>;
	.reg .b64 	%rd<75>;

	ld.param.u64 	%rd12, [_Z16calculate_dS_outIjlEvPfPjPT_PT0_S5_S5_j_param_0];
	ld.param.u64 	%rd13, [_Z16calculate_dS_outIjlEvPfPjPT_PT0_S5_S5_j_param_1];
	ld.param.u64 	%rd15, [_Z16calculate_dS_outIjlEvPfPjPT_PT0_S5_S5_j_param_2];
	ld.param.u64 	%rd16, [_Z16calculate_dS_outIjlEvPfPjPT_PT0_S5_S5_j_param_3];
	ld.param.u64 	%rd14, [_Z16calculate_dS_outIjlEvPfPjPT_PT0_S5_S5_j_param_4];
	ld.param.u64 	%rd17, [_Z16calculate_dS_outIjlEvPfPjPT_PT0_S5_S5_j_param_5];
	ld.param.u32 	%r58, [_Z16calculate_dS_outIjlEvPfPjPT_PT0_S5_S5_j_param_6];
	cvta.to.global.u64 	%rd1, %rd17;
	cvta.to.global.u64 	%rd2, %rd15;
	cvta.to.global.u64 	%rd3, %rd16;
	mov.u32 	%r16, %ctaid.x;
	mov.u32 	%r17, %ntid.x;
	mov.u32 	%r18, %tid.x;
	mad.lo.s32 	%r1, %r16, %r17, %r18;
	setp.ge.u32 	%p1, %r1, %r58;
	@%p1 bra 	$L__BB5_13;
	cvta.to.global.u64 	%rd18, %rd13;
	mul.wide.u32 	%rd19, %r1, 4;
	add.s64 	%rd4, %rd18, %rd19;
	ld.global.u32 	%r61, [%rd4];
	add.s32 	%r19, %r1, 1;
	setp.ge.u32 	%p2, %r19, %r58;
	@%p2 bra 	$L__BB5_3;
	ld.global.u32 	%r58, [%rd4+4];
$L__BB5_3:
	setp.ge.u32 	%p3, %r61, %r58;
	mov.f32 	%f192, 0f00000000;
	@%p3 bra 	$L__BB5_12;
	cvta.to.global.u64 	%rd20, %rd14;
	mul.wide.u32 	%rd21, %r1, 8;
	add.s64 	%rd22, %rd20, %rd21;
	ld.global.u64 	%rd5, [%rd22];
	sub.s32 	%r5, %r58, %r61;
	and.b32  	%r6, %r5, 3;
	sub.s32 	%r20, %r61, %r58;
	setp.gt.u32 	%p4, %r20, -4;
	mov.f32 	%f192, 0f00000000;
	@%p4 bra 	$L__BB5_7;
	and.b32  	%r21, %r5, -4;
	neg.s32 	%r59, %r21;
	mul.wide.u32 	%rd23, %r61, 8;
	add.s64 	%rd24, %rd23, %rd3;
	add.s64 	%rd74, %rd24, 16;
	mul.wide.u32 	%rd25, %r61, 4;
	add.s64 	%rd26, %rd25, %rd2;
	add.s64 	%rd73, %rd26, 8;
	mov.f32 	%f192, 0f00000000;
$L__BB5_6:
	.pragma "nounroll";
	ld.global.u64 	%rd27, [%rd74+-16];
	cvt.rn.f32.s64 	%f14, %rd27;
	ld.global.u32 	%r22, [%rd73+-8];
	mul.wide.u32 	%rd28, %r22, 8;
	add.s64 	%rd29, %rd1, %rd28;
	ld.global.u64 	%rd30, [%rd29];
	mul.lo.s64 	%rd31, %rd30, %rd5;
	cvt.rn.f32.s64 	%f15, %rd31;
	div.rn.f32 	%f16, %f14, %f15;
	setp.lt.f32 	%p5, %f16, 0f00800000;
	mul.f32 	%f17, %f16, 0f4B000000;
	selp.f32 	%f18, %f17, %f16, %p5;
	selp.f32 	%f19, 0fC1B80000, 0f00000000, %p5;
	mov.b32 	%r23, %f18;
	add.s32 	%r24, %r23, -1059760811;
	and.b32  	%r25, %r24, -8388608;
	sub.s32 	%r26, %r23, %r25;
	mov.b32 	%f20, %r26;
	cvt.rn.f32.s32 	%f21, %r25;
	fma.rn.f32 	%f22, %f21, 0f34000000, %f19;
	add.f32 	%f23, %f20, 0fBF800000;
	fma.rn.f32 	%f24, %f23, 0fBE055027, 0f3E1039F6;
	fma.rn.f32 	%f25, %f24, %f23, 0fBDF8CDCC;
	fma.rn.f32 	%f26, %f25, %f23, 0f3E0F2955;
	fma.rn.f32 	%f27, %f26, %f23, 0fBE2AD8B9;
	fma.rn.f32 	%f28, %f27, %f23, 0f3E4CED0B;
	fma.rn.f32 	%f29, %f28, %f23, 0fBE7FFF22;
	fma.rn.f32 	%f30, %f29, %f23, 0f3EAAAA78;
	fma.rn.f32 	%f31, %f30, %f23, 0fBF000000;
	mul.f32 	%f32, %f23, %f31;
	fma.rn.f32 	%f33, %f32, %f23, %f23;
	fma.rn.f32 	%f34, %f22, 0f3F317218, %f33;
	setp.gt.u32 	%p6, %r23, 2139095039;
	fma.rn.f32 	%f35, %f18, 0f7F800000, 0f7F800000;
	selp.f32 	%f36, %f35, %f34, %p6;
	setp.eq.f32 	%p7, %f18, 0f00000000;
	selp.f32 	%f37, 0fFF800000, %f36, %p7;
	fma.rn.f32 	%f38, %f37, %f14, %f192;
	ld.global.u64 	%rd32, [%rd74+-8];
	cvt.rn.f32.s64 	%f39, %rd32;
	ld.global.u32 	%r27, [%rd73+-4];
	mul.wide.u32 	%rd33, %r27, 8;
	add.s64 	%rd34, %rd1, %rd33;
	ld.global.u64 	%rd35, [%rd34];
	mul.lo.s64 	%rd36, %rd35, %rd5;
	cvt.rn.f32.s64 	%f40, %rd36;
	div.rn.f32 	%f41, %f39, %f40;
	setp.lt.f32 	%p8, %f41, 0f00800000;
	mul.f32 	%f42, %f41, 0f4B000000;
	selp.f32 	%f43, %f42, %f41, %p8;
	selp.f32 	%f44, 0fC1B80000, 0f00000000, %p8;
	mov.b32 	%r28, %f43;
	add.s32 	%r29, %r28, -1059760811;
	and.b32  	%r30, %r29, -8388608;
	sub.s32 	%r31, %r28, %r30;
	mov.b32 	%f45, %r31;
	cvt.rn.f32.s32 	%f46, %r30;
	fma.rn.f32 	%f47, %f46, 0f34000000, %f44;
	add.f32 	%f48, %f45, 0fBF800000;
	fma.rn.f32 	%f49, %f48, 0fBE055027, 0f3E1039F6;
	fma.rn.f32 	%f50, %f49, %f48, 0fBDF8CDCC;
	fma.rn.f32 	%f51, %f50, %f48, 0f3E0F2955;
	fma.rn.f32 	%f52, %f51, %f48, 0fBE2AD8B9;
	fma.rn.f32 	%f53, %f52, %f48, 0f3E4CED0B;
	fma.rn.f32 	%f54, %f53, %f48, 0fBE7FFF22;
	fma.rn.f32 	%f55, %f54, %f48, 0f3EAAAA78;
	fma.rn.f32 	%f56, %f55, %f48, 0fBF000000;
	mul.f32 	%f57, %f48, %f56;
	fma.rn.f32 	%f58, %f57, %f48, %f48;
	fma.rn.f32 	%f59, %f47, 0f3F317218, %f58;
	setp.gt.u32 	%p9, %r28, 2139095039;
	fma.rn.f32 	%f60, %f43, 0f7F800000, 0f7F800000;
	selp.f32 	%f61, %f60, %f59, %p9;
	setp.eq.f32 	%p10, %f43, 0f00000000;
	selp.f32 	%f62, 0fFF800000, %f61, %p10;
	fma.rn.f32 	%f63, %f62, %f39, %f38;
	ld.global.u64 	%rd37, [%rd74];
	cvt.rn.f32.s64 	%f64, %rd37;
	ld.global.u32 	%r32, [%rd73];
	mul.wide.u32 	%rd38, %r32, 8;
	add.s64 	%rd39, %rd1, %rd38;
	ld.global.u64 	%rd40, [%rd39];
	mul.lo.s64 	%rd41, %rd40, %rd5;
	cvt.rn.f32.s64 	%f65, %rd41;
	div.rn.f32 	%f66, %f64, %f65;
	setp.lt.f32 	%p11, %f66, 0f00800000;
	mul.f32 	%f67, %f66, 0f4B000000;
	selp.f32 	%f68, %f67, %f66, %p11;
	selp.f32 	%f69, 0fC1B80000, 0f00000000, %p11;
	mov.b32 	%r33, %f68;
	add.s32 	%r34, %r33, -1059760811;
	and.b32  	%r35, %r34, -8388608;
	sub.s32 	%r36, %r33, %r35;
	mov.b32 	%f70, %r36;
	cvt.rn.f32.s32 	%f71, %r35;
	fma.rn.f32 	%f72, %f71, 0f34000000, %f69;
	add.f32 	%f73, %f70, 0fBF800000;
	fma.rn.f32 	%f74, %f73, 0fBE055027, 0f3E1039F6;
	fma.rn.f32 	%f75, %f74, %f73, 0fBDF8CDCC;
	fma.rn.f32 	%f76, %f75, %f73, 0f3E0F2955;
	fma.rn.f32 	%f77, %f76, %f73, 0fBE2AD8B9;
	fma.rn.f32 	%f78, %f77, %f73, 0f3E4CED0B;
	fma.rn.f32 	%f79, %f78, %f73, 0fBE7FFF22;
	fma.rn.f32 	%f80, %f79, %f73, 0f3EAAAA78;
	fma.rn.f32 	%f81, %f80, %f73, 0fBF000000;
	mul.f32 	%f82, %f73, %f81;
	fma.rn.f32 	%f83, %f82, %f73, %f73;
	fma.rn.f32 	%f84, %f72, 0f3F317218, %f83;
	setp.gt.u32 	%p12, %r33, 2139095039;
	fma.rn.f32 	%f85, %f68, 0f7F800000, 0f7F800000;
	selp.f32 	%f86, %f85, %f84, %p12;
	setp.eq.f32 	%p13, %f68, 0f00000000;
	selp.f32 	%f87, 0fFF800000, %f86, %p13;
	fma.rn.f32 	%f88, %f87, %f64, %f63;
	ld.global.u64 	%rd42, [%rd74+8];
	cvt.rn.f32.s64 	%f89, %rd42;
	ld.global.u32 	%r37, [%rd73+4];
	mul.wide.u32 	%rd43, %r37, 8;
	add.s64 	%rd44, %rd1, %rd43;
	ld.global.u64 	%rd45, [%rd44];
	mul.lo.s64 	%rd46, %rd45, %rd5;
	cvt.rn.f32.s64 	%f90, %rd46;
	div.rn.f32 	%f91, %f89, %f90;
	setp.lt.f32 	%p14, %f91, 0f00800000;
	mul.f32 	%f92, %f91, 0f4B000000;
	selp.f32 	%f93, %f92, %f91, %p14;
	selp.f32 	%f94, 0fC1B80000, 0f00000000, %p14;
	mov.b32 	%r38, %f93;
	add.s32 	%r39, %r38, -1059760811;
	and.b32  	%r40, %r39, -8388608;
	sub.s32 	%r41, %r38, %r40;
	mov.b32 	%f95, %r41;
	cvt.rn.f32.s32 	%f96, %r40;
	fma.rn.f32 	%f97, %f96, 0f34000000, %f94;
	add.f32 	%f98, %f95, 0fBF800000;
	fma.rn.f32 	%f99, %f98, 0fBE055027, 0f3E1039F6;
	fma.rn.f32 	%f100, %f99, %f98, 0fBDF8CDCC;
	fma.rn.f32 	%f101, %f100, %f98, 0f3E0F2955;
	fma.rn.f32 	%f102, %f101, %f98, 0fBE2AD8B9;
	fma.rn.f32 	%f103, %f102, %f98, 0f3E4CED0B;
	fma.rn.f32 	%f104, %f103, %f98, 0fBE7FFF22;
	fma.rn.f32 	%f105, %f104, %f98, 0f3EAAAA78;
	fma.rn.f32 	%f106, %f105, %f98, 0fBF000000;
	mul.f32 	%f107, %f98, %f106;
	fma.rn.f32 	%f108, %f107, %f98, %f98;
	fma.rn.f32 	%f109, %f97, 0f3F317218, %f108;
	setp.gt.u32 	%p15, %r38, 2139095039;
	fma.rn.f32 	%f110, %f93, 0f7F800000, 0f7F800000;
	selp.f32 	%f111, %f110, %f109, %p15;
	setp.eq.f32 	%p16, %f93, 0f00000000;
	selp.f32 	%f112, 0fFF800000, %f111, %p16;
	fma.rn.f32 	%f192, %f112, %f89, %f88;
	add.s32 	%r61, %r61, 4;
	add.s32 	%r59, %r59, 4;
	add.s64 	%rd74, %rd74, 32;
	add.s64 	%rd73, %rd73, 16;
	setp.ne.s32 	%p17, %r59, 0;
	@%p17 bra 	$L__BB5_6;
$L__BB5_7:
	setp.eq.s32 	%p18, %r6, 0;
	@%p18 bra 	$L__BB5_12;
	setp.eq.s32 	%p19, %r6, 1;
	@%p19 bra 	$L__BB5_10;
	mul.wide.u32 	%rd47, %r61, 8;
	add.s64 	%rd48, %rd3, %rd47;
	ld.global.u64 	%rd49, [%rd48];
	cvt.rn.f32.s64 	%f114, %rd49;
	mul.wide.u32 	%rd50, %r61, 4;
	add.s64 	%rd51, %rd2, %rd50;
	ld.global.u32 	%r42, [%rd51];
	mul.wide.u32 	%rd52, %r42, 8;
	add.s64 	%rd53, %rd1, %rd52;
	ld.global.u64 	%rd54, [%rd53];
	mul.lo.s64 	%rd55, %rd54, %rd5;
	cvt.rn.f32.s64 	%f115, %rd55;
	div.rn.f32 	%f116, %f114, %f115;
	setp.lt.f32 	%p20, %f116, 0f00800000;
	mul.f32 	%f117, %f116, 0f4B000000;
	selp.f32 	%f118, %f117, %f116, %p20;
	selp.f32 	%f119, 0fC1B80000, 0f00000000, %p20;
	mov.b32 	%r43, %f118;
	add.s32 	%r44, %r43, -1059760811;
	and.b32  	%r45, %r44, -8388608;
	sub.s32 	%r46, %r43, %r45;
	mov.b32 	%f120, %r46;
	cvt.rn.f32.s32 	%f121, %r45;
	fma.rn.f32 	%f122, %f121, 0f34000000, %f119;
	add.f32 	%f123, %f120, 0fBF800000;
	fma.rn.f32 	%f124, %f123, 0fBE055027, 0f3E1039F6;
	fma.rn.f32 	%f125, %f124, %f123, 0fBDF8CDCC;
	fma.rn.f32 	%f126, %f125, %f123, 0f3E0F2955;
	fma.rn.f32 	%f127, %f126, %f123, 0fBE2AD8B9;
	fma.rn.f32 	%f128, %f127, %f123, 0f3E4CED0B;
	fma.rn.f32 	%f129, %f128, %f123, 0fBE7FFF22;
	fma.rn.f32 	%f130, %f129, %f123, 0f3EAAAA78;
	fma.rn.f32 	%f131, %f130, %f123, 0fBF000000;
	mul.f32 	%f132, %f123, %f131;
	fma.rn.f32 	%f133, %f132, %f123, %f123;
	fma.rn.f32 	%f134, %f122, 0f3F317218, %f133;
	setp.gt.u32 	%p21, %r43, 2139095039;
	fma.rn.f32 	%f135, %f118, 0f7F800000, 0f7F800000;
	selp.f32 	%f136, %f135, %f134, %p21;
	setp.eq.f32 	%p22, %f118, 0f00000000;
	selp.f32 	%f137, 0fFF800000, %f136, %p22;
	fma.rn.f32 	%f138, %f137, %f114, %f192;
	ld.global.u64 	%rd56, [%rd48+8];
	cvt.rn.f32.s64 	%f139, %rd56;
	ld.global.u32 	%r47, [%rd51+4];
	mul.wide.u32 	%rd57, %r47, 8;
	add.s64 	%rd58, %rd1, %rd57;
	ld.global.u64 	%rd59, [%rd58];
	mul.lo.s64 	%rd60, %rd59, %rd5;
	cvt.rn.f32.s64 	%f140, %rd60;
	div.rn.f32 	%f141, %f139, %f140;
	setp.lt.f32 	%p23, %f141, 0f00800000;
	mul.f32 	%f142, %f141, 0f4B000000;
	selp.f32 	%f143, %f142, %f141, %p23;
	selp.f32 	%f144, 0fC1B80000, 0f00000000, %p23;
	mov.b32 	%r48, %f143;
	add.s32 	%r49, %r48, -1059760811;
	and.b32  	%r50, %r49, -8388608;
	sub.s32 	%r51, %r48, %r50;
	mov.b32 	%f145, %r51;
	cvt.rn.f32.s32 	%f146, %r50;
	fma.rn.f32 	%f147, %f146, 0f34000000, %f144;
	add.f32 	%f148, %f145, 0fBF800000;
	fma.rn.f32 	%f149, %f148, 0fBE055027, 0f3E1039F6;
	fma.rn.f32 	%f150, %f149, %f148, 0fBDF8CDCC;
	fma.rn.f32 	%f151, %f150, %f148, 0f3E0F2955;
	fma.rn.f32 	%f152, %f151, %f148, 0fBE2AD8B9;
	fma.rn.f32 	%f153, %f152, %f148, 0f3E4CED0B;
	fma.rn.f32 	%f154, %f153, %f148, 0fBE7FFF22;
	fma.rn.f32 	%f155, %f154, %f148, 0f3EAAAA78;
	fma.rn.f32 	%f156, %f155, %f148, 0fBF000000;
	mul.f32 	%f157, %f148, %f156;
	fma.rn.f32 	%f158, %f157, %f148, %f148;
	fma.rn.f32 	%f159, %f147, 0f3F317218, %f158;
	setp.gt.u32 	%p24, %r48, 2139095039;
	fma.rn.f32 	%f160, %f143, 0f7F800000, 0f7F800000;
	selp.f32 	%f161, %f160, %f159, %p24;
	setp.eq.f32 	%p25, %f143, 0f00000000;
	selp.f32 	%f162, 0fFF800000, %f161, %p25;
	fma.rn.f32 	%f192, %f162, %f139, %f138;
	add.s32 	%r61, %r61, 2;
$L__BB5_10:
	and.b32  	%r52, %r5, 1;
	setp.eq.b32 	%p26, %r52, 1;
	not.pred 	%p27, %p26;
	@%p27 bra 	$L__BB5_12;
	mul.wide.u32 	%rd61, %r61, 8;
	add.s64 	%rd62, %rd3, %rd61;
	ld.global.u64 	%rd63, [%rd62];
	cvt.rn.f32.s64 	%f163, %rd63;
	mul.wide.u32 	%rd64, %r61, 4;
	add.s64 	%rd65, %rd2, %rd64;
	ld.global.u32 	%r53, [%rd65];
	mul.wide.u32 	%rd66, %r53, 8;
	add.s64 	%rd67, %rd1, %rd66;
	ld.global.u64 	%rd68, [%rd67];
	mul.lo.s64 	%rd69, %rd68, %rd5;
	cvt.rn.f32.s64 	%f164, %rd69;
	div.rn.f32 	%f165, %f163, %f164;
	setp.lt.f32 	%p28, %f165, 0f00800000;
	mul.f32 	%f166, %f165, 0f4B000000;
	selp.f32 	%f167, %f166, %f165, %p28;
	selp.f32 	%f168, 0fC1B80000, 0f00000000, %p28;
	mov.b32 	%r54, %f167;
	add.s32 	%r55, %r54, -1059760811;
	and.b32  	%r56, %r55, -8388608;
	sub.s32 	%r57, %r54, %r56;
	mov.b32 	%f169, %r57;
	cvt.rn.f32.s32 	%f170, %r56;
	fma.rn.f32 	%f171, %f170, 0f34000000, %f168;
	add.f32 	%f172, %f169, 0fBF800000;
	fma.rn.f32 	%f173, %f172, 0fBE055027, 0f3E1039F6;
	fma.rn.f32 	%f174, %f173, %f172, 0fBDF8CDCC;
	fma.rn.f32 	%f175, %f174, %f172, 0f3E0F2955;
	fma.rn.f32 	%f176, %f175, %f172, 0fBE2AD8B9;
	fma.rn.f32 	%f177, %f176, %f172, 0f3E4CED0B;
	fma.rn.f32 	%f178, %f177, %f172, 0fBE7FFF22;
	fma.rn.f32 	%f179, %f178, %f172, 0f3EAAAA78;
	fma.rn.f32 	%f180, %f179, %f172, 0fBF000000;
	mul.f32 	%f181, %f172, %f180;
	fma.rn.f32 	%f182, %f181, %f172, %f172;
	fma.rn.f32 	%f183, %f171, 0f3F317218, %f182;
	setp.gt.u32 	%p29, %r54, 2139095039;
	fma.rn.f32 	%f184, %f167, 0f7F800000, 0f7F800000;
	selp.f32 	%f185, %f184, %f183, %p29;
	setp.eq.f32 	%p30, %f167, 0f00000000;
	selp.f32 	%f186, 0fFF800000, %f185, %p30;
	fma.rn.f32 	%f192, %f186, %f163, %f192;
$L__BB5_12:
	cvta.to.global.u64 	%rd70, %rd12;
	add.s64 	%rd72, %rd70, %rd19;
	st.global.f32 	[%rd72], %f192;
$L__BB5_13:
	ret;

}
	// .globl	_Z15calculate_dS_inIjlEvPfPjPT_PT0_S5_S5_j
.visible .entry _Z15calculate_dS_inIjlEvPfPjPT_PT0_S5_S5_j(
	.param .u64 .ptr .align 1 _Z15calculate_dS_inIjlEvPfPjPT_PT0_S5_S5_j_param_0,
	.param .u64 .ptr .align 1 _Z15calculate_dS_inIjlEvPfPjPT_PT0_S5_S5_j_param_1,
	.param .u64 .ptr .align 1 _Z15calculate_dS_inIjlEvPfPjPT_PT0_S5_S5_j_param_2,
	.param .u64 .ptr .align 1 _Z15calculate_dS_inIjlEvPfPjPT_PT0_S5_S5_j_param_3,
	.param .u64 .ptr .align 1 _Z15calculate_dS_inIjlEvPfPjPT_PT0_S5_S5_j_param_4,
	.param .u64 .ptr .align 1 _Z15calculate_dS_inIjlEvPfPjPT_PT0_S5_S5_j_param_5,
	.param .u32 _Z15calculate_dS_inIjlEvPfPjPT_PT0_S5_S5_j_param_6
)
{
	.reg .pred 	%p<31>;
	.reg .b32 	%r<63>;
	.reg .b32 	%f<193>;
	.reg .b64 	%rd<75>;

	ld.param.u64 	%rd12, [_Z15calculate_dS_inIjlEvPfPjPT_PT0_S5_S5_j_param_0];
	ld.param.u64 	%rd13, [_Z15calculate_dS_inIjlEvPfPjPT_PT0_S5_S5_j_param_1];
	ld.param.u64 	%rd15, [_Z15calculate_dS_inIjlEvPfPjPT_PT0_S5_S5_j_param_2];
	ld.param.u64 	%rd16, [_Z15calculate_dS_inIjlEvPfPjPT_PT0_S5_S5_j_param_3];
	ld.param.u64 	%rd14, [_Z15calculate_dS_inIjlEvPfPjPT_PT0_S5_S5_j_param_4];
	ld.param.u64 	%rd17, [_Z15calculate_dS_inIjlEvPfPjPT_PT0_S5_S5_j_param_5];
	ld.param.u32 	%r58, [_Z15calculate_dS_inIjlEvPfPjPT_PT0_S5_S5_j_param_6];
	cvta.to.global.u64 	%rd1, %rd17;
	cvta.to.global.u64 	%rd2, %rd15;
	cvta.to.global.u64 	%rd3, %rd16;
	mov.u32 	%r16, %ctaid.x;
	mov.u32 	%r17, %ntid.x;
	mov.u32 	%r18, %tid.x;
	mad.lo.s32 	%r1, %r16, %r17, %r18;
	setp.ge.u32 	%p1, %r1, %r58;
	@%p1 bra 	$L__BB6_13;
	cvta.to.global.u64 	%rd18, %rd13;
	mul.wide.u32 	%rd19, %r1, 4;
	add.s64 	%rd4, %rd18, %rd19;
	ld.global.u32 	%r61, [%rd4];
	add.s32 	%r19, %r1, 1;
	setp.ge.u32 	%p2, %r19, %r58;
	@%p2 bra 	$L__BB6_3;
	ld.global.u32 	%r58, [%rd4+4];
$L__BB6_3:
	setp.ge.u32 	%p3, %r61, %r58;
	mov.f32 	%f192, 0f00000000;
	@%p3 bra 	$L__BB6_12;
	cvta.to.global.u64 	%rd20, %rd14;
	mul.wide.u32 	%rd21, %r1, 8;
	add.s64 	%rd22, %rd20, %rd21;
	ld.global.u64 	%rd5, [%rd22];
	sub.s32 	%r5, %r58, %r61;
	and.b32  	%r6, %r5, 3;
	sub.s32 	%r20, %r61, %r58;
	setp.gt.u32 	%p4, %r20, -4;
	mov.f32 	%f192, 0f00000000;
	@%p4 bra 	$L__BB6_7;
	and.b32  	%r21, %r5, -4;
	neg.s32 	%r59, %r21;
	mul.wide.u32 	%rd23, %r61, 8;
	add.s64 	%rd24, %rd23, %rd3;
	add.s64 	%rd74, %rd24, 16;
	mul.wide.u32 	%rd25, %r61, 4;
	add.s64 	%rd26, %rd25, %rd2;
	add.s64 	%rd73, %rd26, 8;
	mov.f32 	%f192, 0f00000000;
$L__BB6_6:
	.pragma "nounroll";
	ld.global.u64 	%rd27, [%rd74+-16];
	cvt.rn.f32.s64 	%f14, %rd27;
	ld.global.u32 	%r22, [%rd73+-8];
	mul.wide.u32 	%rd28, %r22, 8;
	add.s64 	%rd29, %rd1, %rd28;
	ld.global.u64 	%rd30, [%rd29];
	mul.lo.s64 	%rd31, %rd5, %rd30;
	cvt.rn.f32.s64 	%f15, %rd31;
	div.rn.f32 	%f16, %f14, %f15;
	setp.lt.f32 	%p5, %f16, 0f00800000;
	mul.f32 	%f17, %f16, 0f4B000000;
	selp.f32 	%f18, %f17, %f16, %p5;
	selp.f32 	%f19, 0fC1B80000, 0f00000000, %p5;
	mov.b32 	%r23, %f18;
	add.s32 	%r24, %r23, -1059760811;
	and.b32  	%r25, %r24, -8388608;
	sub.s32 	%r26, %r23, %r25;
	mov.b32 	%f20, %r26;
	cvt.rn.f32.s32 	%f21, %r25;
	fma.rn.f32 	%f22, %f21, 0f34000000, %f19;
	add.f32 	%f23, %f20, 0fBF800000;
	fma.rn.f32 	%f24, %f23, 0fBE055027, 0f3E1039F6;
	fma.rn.f32 	%f25, %f24, %f23, 0fBDF8CDCC;
	fma.rn.f32 	%f26, %f25, %f23, 0f3E0F2955;
	fma.rn.f32 	%f27, %f26, %f23, 0fBE2AD8B9;
	fma.rn.f32 	%f28, %f27, %f23, 0f3E4CED0B;
	fma.rn.f32 	%f29, %f28, %f23, 0fBE7FFF22;
	fma.rn.f32 	%f30, %f29, %f23, 0f3EAAAA78;
	fma.rn.f32 	%f31, %f30, %f23, 0fBF000000;
	mul.f32 	%f32, %f23, %f31;
	fma.rn.f32 	%f33, %f32, %f23, %f23;
	fma.rn.f32 	%f34, %f22, 0f3F317218, %f33;
	setp.gt.u32 	%p6, %r23, 2139095039;
	fma.rn.f32 	%f35, %f18, 0f7F800000, 0f7F800000;
	selp.f32 	%f36, %f35, %f34, %p6;
	setp.eq.f32 	%p7, %f18, 0f00000000;
	selp.f32 	%f37, 0fFF800000, %f36, %p7;
	fma.rn.f32 	%f38, %f37, %f14, %f192;
	ld.global.u64 	%rd32, [%rd74+-8];
	cvt.rn.f32.s64 	%f39, %rd32;
	ld.global.u32 	%r27, [%rd73+-4];
	mul.wide.u32 	%rd33, %r27, 8;
	add.s64 	%rd34, %rd1, %rd33;
	ld.global.u64 	%rd35, [%rd34];
	mul.lo.s64 	%rd36, %rd5, %rd35;
	cvt.rn.f32.s64 	%f40, %rd36;
	div.rn.f32 	%f41, %f39, %f40;
	setp.lt.f32 	%p8, %f41, 0f00800000;
	mul.f32 	%f42, %f41, 0f4B000000;
	selp.f32 	%f43, %f42, %f41, %p8;
	selp.f32 	%f44, 0fC1B80000, 0f00000000, %p8;
	mov.b32 	%r28, %f43;
	add.s32 	%r29, %r28, -1059760811;
	and.b32  	%r30, %r29, -8388608;
	sub.s32 	%r31, %r28, %r30;
	mov.b32 	%f45, %r31;
	cvt.rn.f32.s32 	%f46, %r30;
	fma.rn.f32 	%f47, %f46, 0f34000000, %f44;
	add.f32 	%f48, %f45, 0fBF800000;
	fma.rn.f32 	%f49, %f48, 0fBE055027, 0f3E1039F6;
	fma.rn.f32 	%f50, %f49, %f48, 0fBDF8CDCC;
	fma.rn.f32 	%f51, %f50, %f48, 0f3E0F2955;
	fma.rn.f32 	%f52, %f51, %f48, 0fBE2AD8B9;
	fma.rn.f32 	%f53, %f52, %f48, 0f3E4CED0B;
	fma.rn.f32 	%f54, %f53, %f48, 0fBE7FFF22;
	fma.rn.f32 	%f55, %f54, %f48, 0f3EAAAA78;
	fma.rn.f32 	%f56, %f55, %f48, 0fBF000000;
	mul.f32 	%f57, %f48, %f56;
	fma.rn.f32 	%f58, %f57, %f48, %f48;
	fma.rn.f32 	%f59, %f47, 0f3F317218, %f58;
	setp.gt.u32 	%p9, %r28, 2139095039;
	fma.rn.f32 	%f60, %f43, 0f7F800000, 0f7F800000;
	selp.f32 	%f61, %f60, %f59, %p9;
	setp.eq.f32 	%p10, %f43, 0f00000000;
	selp.f32 	%f62, 0fFF800000, %f61, %p10;
	fma.rn.f32 	%f63, %f62, %f39, %f38;
	ld.global.u64 	%rd37, [%rd74];
	cvt.rn.f32.s64 	%f64, %rd37;
	ld.global.u32 	%r32, [%rd73];
	mul.wide.u32 	%rd38, %r32, 8;
	add.s64 	%rd39, %rd1, %rd38;
	ld.global.u64 	%rd40, [%rd39];
	mul.lo.s64 	%rd41, %rd5, %rd40;
	cvt.rn.f32.s64 	%f65, %rd41;
	div.rn.f32 	%f66, %f64, %f65;
	setp.lt.f32 	%p11, %f66, 0f00800000;
	mul.f32 	%f67, %f66, 0f4B000000;
	selp.f32 	%f68, %f67, %f66, %p11;
	selp.f32 	%f69, 0fC1B80000, 0f00000000, %p11;
	mov.b32 	%r33, %f68;
	add.s32 	%r34, %r33, -1059760811;
	and.b32  	%r35, %r34, -8388608;
	sub.s32 	%r36, %r33, %r35;
	mov.b32 	%f70, %r36;
	cvt.rn.f32.s32 	%f71, %r35;
	fma.rn.f32 	%f72, %f71, 0f34000000, %f69;
	add.f32 	%f73, %f70, 0fBF800000;
	fma.rn.f32 	%f74, %f73, 0fBE055027, 0f3E1039F6;
	fma.rn.f32 	%f75, %f74, %f73, 0fBDF8CDCC;
	fma.rn.f32 	%f76, %f75, %f73, 0f3E0F2955;
	fma.rn.f32 	%f77, %f76, %f73, 0fBE2AD8B9;
	fma.rn.f32 	%f78, %f77, %f73, 0f3E4CED0B;
	fma.rn.f32 	%f79, %f78, %f73, 0fBE7FFF22;
	fma.rn.f32 	%f80, %f79, %f73, 0f3EAAAA78;
	fma.rn.f32 	%f81, %f80, %f73, 0fBF000000;
	mul.f32 	%f82, %f73, %f81;
	fma.rn.f32 	%f83, %f82, %f73, %f73;
	fma.rn.f32 	%f84, %f72, 0f3F317218, %f83;
	setp.gt.u32 	%p12, %r33, 2139095039;
	fma.rn.f32 	%f85, %f68, 0f7F800000, 0f7F800000;
	selp.f32 	%f86, %f85, %f84, %p12;
	setp.eq.f32 	%p13, %f68, 0f00000000;
	selp.f32 	%f87, 0fFF800000, %f86, %p13;
	fma.rn.f32 	%f88, %f87, %f64, %f63;
	ld.global.u64 	%rd42, [%rd74+8];
	cvt.rn.f32.s64 	%f89, %rd42;
	ld.global.u32 	%r37, [%rd73+4];
	mul.wide.u32 	%rd43, %r37, 8;
	add.s64 	%rd44, %rd1, %rd43;
	ld.global.u64 	%rd45, [%rd44];
	mul.lo.s64 	%rd46, %rd5, %rd45;
	cvt.rn.f32.s64 	%f90, %rd46;
	div.rn.f32 	%f91, %f89, %f90;
	setp.lt.f32 	%p14, %f91, 0f00800000;
	mul.f32 	%f92, %f91, 0f4B000000;
	selp.f32 	%f93, %f92, %f91, %p14;
	selp.f32 	%f94, 0fC1B80000, 0f00000000, %p14;
	mov.b32 	%r38, %f93;
	add.s32 	%r39, %r38, -1059760811;
	and.b32  	%r40, %r39, -8388608;
	sub.s32 	%r41, %r38, %r40;
	mov.b32 	%f95, %r41;
	cvt.rn.f32.s32 	%f96, %r40;
	fma.rn.f32 	%f97, %f96, 0f34000000, %f94;
	add.f32 	%f98, %f95, 0fBF800000;
	fma.rn.f32 	%f99, %f98, 0fBE055027, 0f3E1039F6;
	fma.rn.f32 	%f100, %f99, %f98, 0fBDF8CDCC;
	fma.rn.f32 	%f101, %f100, %f98, 0f3E0F2955;
	fma.rn.f32 	%f102, %f101, %f98, 0fBE2AD8B9;
	fma.rn.f32 	%f103, %f102, %f98, 0f3E4CED0B;
	fma.rn.f32 	%f104, %f103, %f98, 0fBE7FFF22;
	fma.rn.f32 	%f105, %f104, %f98, 0f3EAAAA78;
	fma.rn.f32 	%f106, %f105, %f98, 0fBF000000;
	mul.f32 	%f107, %f98, %f106;
	fma.rn.f32 	%f108, %f107, %f98, %f98;
	fma.rn.f32 	%f109, %f97, 0f3F317218, %f108;
	setp.gt.u32 	%p15, %r38, 2139095039;
	fma.rn.f32 	%f110, %f93, 0f7F800000, 0f7F800000;
	selp.f32 	%f111, %f110, %f109, %p15;
	setp.eq.f32 	%p16, %f93, 0f00000000;
	selp.f32 	%f112, 0fFF800000, %f111, %p16;
	fma.rn.f32 	%f192, %f112, %f89, %f88;
	add.s32 	%r61, %r61, 4;
	add.s32 	%r59, %r59, 4;
	add.s64 	%rd74, %rd74, 32;
	add.s64 	%rd73, %rd73, 16;
	setp.ne.s32 	%p17, %r59, 0;
	@%p17 bra 	$L__BB6_6;
$L__BB6_7:
	setp.eq.s32 	%p18, %r6, 0;
	@%p18 bra 	$L__BB6_12;
	setp.eq.s32 	%p19, %r6, 1;
	@%p19 bra 	$L__BB6_10;
	mul.wide.u32 	%rd47, %r61, 8;
	add.s64 	%rd48, %rd3, %rd47;
	ld.global.u64 	%rd49, [%rd48];
	cvt.rn.f32.s64 	%f114, %rd49;
	mul.wide.u32 	%rd50, %r61, 4;
	add.s64 	%rd51, %rd2, %rd50;
	ld.global.u32 	%r42, [%rd51];
	mul.wide.u32 	%rd52, %r42, 8;
	add.s64 	%rd53, %rd1, %rd52;
	ld.global.u64 	%rd54, [%rd53];
	mul.lo.s64 	%rd55, %rd5, %rd54;
	cvt.rn.f32.s64 	%f115, %rd55;
	div.rn.f32 	%f116, %f114, %f115;
	setp.lt.f32 	%p20, %f116, 0f00800000;
	mul.f32 	%f117, %f116, 0f4B000000;
	selp.f32 	%f118, %f117, %f116, %p20;
	selp.f32 	%f119, 0fC1B80000, 0f00000000, %p20;
	mov.b32 	%r43, %f118;
	add.s32 	%r44, %r43, -1059760811;
	and.b32  	%r45, %r44, -8388608;
	sub.s32 	%r46, %r43, %r45;
	mov.b32 	%f120, %r46;
	cvt.rn.f32.s32 	%f121, %r45;
	fma.rn.f32 	%f122, %f121, 0f34000000, %f119;
	add.f32 	%f123, %f120, 0fBF800000;
	fma.rn.f32 	%f124, %f123, 0fBE055027, 0f3E1039F6;
	fma.rn.f32 	%f125, %f124, %f123, 0fBDF8CDCC;
	fma.rn.f32 	%f126, %f125, %f123, 0f3E0F2955;
	fma.rn.f32 	%f127, %f126, %f123, 0fBE2AD8B9;
	fma.rn.f32 	%f128, %f127, %f123, 0f3E4CED0B;
	fma.rn.f32 	%f129, %f128, %f123, 0fBE7FFF22;
	fma.rn.f32 	%f130, %f129, %f123, 0f3EAAAA78;
	fma.rn.f32 	%f131, %f130, %f123, 0fBF000000;
	mul.f32 	%f132, %f123, %f131;
	fma.rn.f32 	%f133, %f132, %f123, %f123;
	fma.rn.f32 	%f134, %f122, 0f3F317218, %f133;
	setp.gt.u32 	%p21, %r43, 2139095039;
	fma.rn.f32 	%f135, %f118, 0f7F800000, 0f7F800000;
	selp.f32 	%f136, %f135, %f134, %p21;
	setp.eq.f32 	%p22, %f118, 0f00000000;
	selp.f32 	%f137, 0fFF800000, %f136, %p22;
	fma.rn.f32 	%f138, %f137, %f114, %f192;
	ld.global.u64 	%rd56, [%rd48+8];
	cvt.rn.f32.s64 	%f139, %rd56;
	ld.global.u32 	%r47, [%rd51+4];
	mul.wide.u32 	%rd57, %r47, 8;
	add.s64 	%rd58, %rd1, %rd57;
	ld.global.u64 	%rd59, [%rd58];
	mul.lo.s64 	%rd60, %rd5, %rd59;
	cvt.rn.f32.s64 	%f140, %rd60;
	div.rn.f32 	%f141, %f139, %f140;
	setp.lt.f32 	%p23, %f141, 0f00800000;
	mul.f32 	%f142, %f141, 0f4B000000;
	selp.f32 	%f143, %f142, %f141, %p23;
	selp.f32 	%f144, 0fC1B80000, 0f00000000, %p23;
	mov.b32 	%r48, %f143;
	add.s32 	%r49, %r48, -1059760811;
	and.b32  	%r50, %r49, -8388608;
	sub.s32 	%r51, %r48, %r50;
	mov.b32 	%f145, %r51;
	cvt.rn.f32.s32 	%f146, %r50;
	fma.rn.f32 	%f147, %f146, 0f34000000, %f144;
	add.f32 	%f148, %f145, 0fBF800000;
	fma.rn.f32 	%f149, %f148, 0fBE055027, 0f3E1039F6;
	fma.rn.f32 	%f150, %f149, %f148, 0fBDF8CDCC;
	fma.rn.f32 	%f151, %f150, %f148, 0f3E0F2955;
	fma.rn.f32 	%f152, %f151, %f148, 0fBE2AD8B9;
	fma.rn.f32 	%f153, %f152, %f148, 0f3E4CED0B;
	fma.rn.f32 	%f154, %f153, %f148, 0fBE7FFF22;
	fma.rn.f32 	%f155, %f154, %f148, 0f3EAAAA78;
	fma.rn.f32 	%f156, %f155, %f148, 0fBF000000;
	mul.f32 	%f157, %f148, %f156;
	fma.rn.f32 	%f158, %f157, %f148, %f148;
	fma.rn.f32 	%f159, %f147, 0f3F317218, %f158;
	setp.gt.u32 	%p24, %r48, 2139095039;
	fma.rn.f32 	%f160, %f143, 0f7F800000, 0f7F800000;
	selp.f32 	%f161, %f160, %f159, %p24;
	setp.eq.f32 	%p25, %f143, 0f00000000;
	selp.f32 	%f162, 0fFF800000, %f161, %p25;
	fma.rn.f32 	%f192, %f162, %f139, %f138;
	add.s32 	%r61, %r61, 2;
$L__BB6_10:
	and.b32  	%r52, %r5, 1;
	setp.eq.b32 	%p26, %r52, 1;
	not.pred 	%p27, %p26;
	@%p27 bra 	$L__BB6_12;
	mul.wide.u32 	%rd61, %r61, 8;
	add.s64 	%rd62, %rd3, %rd61;
	ld.global.u64 	%rd63, [%rd62];
	cvt.rn.f32.s64 	%f163, %rd63;
	mul.wide.u32 	%rd64, %r61, 4;
	add.s64 	%rd65, %rd2, %rd64;
	ld.global.u32 	%r53, [%rd65];
	mul.wide.u32 	%rd66, %r53, 8;
	add.s64 	%rd67, %rd1, %rd66;
	ld.global.u64 	%rd68, [%rd67];
	mul.lo.s64 	%rd69, %rd5, %rd68;
	cvt.rn.f32.s64 	%f164, %rd69;
	div.rn.f32 	%f165, %f163, %f164;
	setp.lt.f32 	%p28, %f165, 0f00800000;
	mul.f32 	%f166, %f165, 0f4B000000;
	selp.f32 	%f167, %f166, %f165, %p28;
	selp.f32 	%f168, 0fC1B80000, 0f00000000, %p28;
	mov.b32 	%r54, %f167;
	add.s32 	%r55, %r54, -1059760811;
	and.b32  	%r56, %r55, -8388608;
	sub.s32 	%r57, %r54, %r56;
	mov.b32 	%f169, %r57;
	cvt.rn.f32.s32 	%f170, %r56;
	fma.rn.f32 	%f171, %f170, 0f34000000, %f168;
	add.f32 	%f172, %f169, 0fBF800000;
	fma.rn.f32 	%f173, %f172, 0fBE055027, 0f3E1039F6;
	fma.rn.f32 	%f174, %f173, %f172, 0fBDF8CDCC;
	fma.rn.f32 	%f175, %f174, %f172, 0f3E0F2955;
	fma.rn.f32 	%f176, %f175, %f172, 0fBE2AD8B9;
	fma.rn.f32 	%f177, %f176, %f172, 0f3E4CED0B;
	fma.rn.f32 	%f178, %f177, %f172, 0fBE7FFF22;
	fma.rn.f32 	%f179, %f178, %f172, 0f3EAAAA78;
	fma.rn.f32 	%f180, %f179, %f172, 0fBF000000;
	mul.f32 	%f181, %f172, %f180;
	fma.rn.f32 	%f182, %f181, %f172, %f172;
	fma.rn.f32 	%f183, %f171, 0f3F317218, %f182;
	setp.gt.u32 	%p29, %r54, 2139095039;
	fma.rn.f32 	%f184, %f167, 0f7F800000, 0f7F800000;
	selp.f32 	%f185, %f184, %f183, %p29;
	setp.eq.f32 	%p30, %f167, 0f00000000;
	selp.f32 	%f186, 0fFF800000, %f185, %p30;
	fma.rn.f32 	%f192, %f186, %f163, %f192;
$L__BB6_12:
	cvta.to.global.u64 	%rd70, %rd12;
	add.s64 	%rd72, %rd70, %rd19;
	st.global.f32 	[%rd72], %f192;
$L__BB6_13:
	ret;

}
	// .globl	_Z20calculate_dS_new_outIjlEvPfPT_PjS2_PT0_S5_S5_j
.visible .entry _Z20calculate_dS_new_outIjlEvPfPT_PjS2_PT0_S5_S5_j(
	.param .u64 .ptr .align 1 _Z20calculate_dS_new_outIjlEvPfPT_PjS2_PT0_S5_S5_j_param_0,
	.param .u64 .ptr .align 1 _Z20calculate_dS_new_outIjlEvPfPT_PjS2_PT0_S5_S5_j_param_1,
	.param .u64 .ptr .align 1 _Z20calculate_dS_new_outIjlEvPfPT_PjS2_PT0_S5_S5_j_param_2,
	.param .u64 .ptr .align 1 _Z20calculate_dS_new_outIjlEvPfPT_PjS2_PT0_S5_S5_j_param_3,
	.param .u64 .ptr .align 1 _Z20calculate_dS_new_outIjlEvPfPT_PjS2_PT0_S5_S5_j_param_4,
	.param .u64 .ptr .align 1 _Z20calculate_dS_new_outIjlEvPfPT_PjS2_PT0_S5_S5_j_param_5,
	.param .u64 .ptr .align 1 _Z20calculate_dS_new_outIjlEvPfPT_PjS2_PT0_S5_S5_j_param_6,
	.param .u32 _Z20calculate_dS_new_outIjlEvPfPT_PjS2_PT0_S5_S5_j_param_7
)
{
	.reg .pred 	%p<71>;
	.reg .b32 	%r<145>;
	.reg .b32 	%f<425>;
	.reg .b64 	%rd<164>;

	ld.param.u64 	%rd24, [_Z20calculate_dS_new_outIjlEvPfPT_PjS2_PT0_S5_S5_j_param_0];
	ld.param.u64 	%rd25, [_Z20calculate_dS_new_outIjlEvPfPT_PjS2_PT0_S5_S5_j_param_1];
	ld.param.u64 	%rd26, [_Z20calculate_dS_new_outIjlEvPfPT_PjS2_PT0_S5_S5_j_param_2];
	ld.param.u64 	%rd27, [_Z20calculate_dS_new_outIjlEvPfPT_PjS2_PT0_S5_S5_j_param_3];
	ld.param.u64 	%rd28, [_Z20calculate_dS_new_outIjlEvPfPT_PjS2_PT0_S5_S5_j_param_4];
	ld.param.u64 	%rd29, [_Z20calculate_dS_new_outIjlEvPfPT_PjS2_PT0_S5_S5_j_param_5];
	ld.param.u64 	%rd30, [_Z20calculate_dS_new_outIjlEvPfPT_PjS2_PT0_S5_S5_j_param_6];
	ld.param.u32 	%r129, [_Z20calculate_dS_new_outIjlEvPfPT_PjS2_PT0_S5_S5_j_param_7];
	cvta.to.global.u64 	%rd1, %rd30;
	cvta.to.global.u64 	%rd2, %rd27;
	cvta.to.global.u64 	%rd3, %rd28;
	cvta.to.global.u64 	%rd4, %rd29;
	cvta.to.global.u64 	%rd5, %rd26;
	mov.u32 	%r44, %ctaid.x;
	mov.u32 	%r45, %ntid.x;
	mov.u32 	%r46, %tid.x;
	mad.lo.s32 	%r1, %r44, %r45, %r46;
	setp.ge.u32 	%p1, %r1, %r129;
	@%p1 bra 	$L__BB7_28;
	cvta.to.global.u64 	%rd31, %rd25;
	mul.wide.u32 	%rd32, %r1, 4;
	add.s64 	%rd33, %rd31, %rd32;
	ld.global.u32 	%r2, [%rd33];
	add.s64 	%rd6, %rd5, %rd32;
	ld.global.u32 	%r134, [%rd6];
	mul.wide.u32 	%rd34, %r2, 4;
	add.s64 	%rd35, %rd5, %rd34;
	ld.global.u32 	%r135, [%rd35];
	add.s32 	%r47, %r1, 1;
	setp.ge.u32 	%p2, %r47, %r129;
	mov.u32 	%r128, %r129;
	@%p2 bra 	$L__BB7_3;
	ld.global.u32 	%r128, [%rd6+4];
$L__BB7_3:
	add.s32 	%r7, %r2, 1;
	setp.ge.u32 	%p3, %r7, %r129;
	@%p3 bra 	$L__BB7_5;
	mul.wide.u32 	%rd36, %r7, 4;
	add.s64 	%rd37, %rd5, %rd36;
	ld.global.u32 	%r129, [%rd37];
$L__BB7_5:
	mul.wide.u32 	%rd38, %r1, 8;
	add.s64 	%rd39, %rd4, %rd38;
	ld.global.u64 	%rd40, [%rd39];
	mul.wide.u32 	%rd41, %r2, 8;
	add.s64 	%rd42, %rd4, %rd41;
	ld.global.u64 	%rd43, [%rd42];
	add.s64 	%rd7, %rd43, %rd40;
	setp.ge.u32 	%p4, %r134, %r128;
	setp.ge.u32 	%p5, %r135, %r129;
	mov.f32 	%f424, 0f00000000;
	or.pred  	%p6, %p4, %p5;
	@%p6 bra 	$L__BB7_9;
	mov.f32 	%f424, 0f00000000;
$L__BB7_7:
	mul.wide.u32 	%rd44, %r134, 4;
	add.s64 	%rd45, %rd2, %rd44;
	ld.global.u32 	%r136, [%rd45];
	mul.wide.u32 	%rd46, %r135, 4;
	add.s64 	%rd47, %rd2, %rd46;
	ld.global.u32 	%r18, [%rd47];
	setp.ge.u32 	%p7, %r136, %r18;
	@%p7 bra 	$L__BB7_29;
	mul.wide.u32 	%rd56, %r134, 8;
	add.s64 	%rd57, %rd3, %rd56;
	ld.global.u64 	%rd159, [%rd57];
	add.s32 	%r134, %r134, 1;
	bra.uni 	$L__BB7_32;
$L__BB7_9:
	setp.ge.u32 	%p15, %r134, %r128;
	@%p15 bra 	$L__BB7_18;
	sub.s32 	%r12, %r128, %r134;
	and.b32  	%r13, %r12, 3;
	sub.s32 	%r52, %r134, %r128;
	setp.gt.u32 	%p16, %r52, -4;
	@%p16 bra 	$L__BB7_13;
	and.b32  	%r53, %r12, -4;
	neg.s32 	%r139, %r53;
	mul.wide.u32 	%rd62, %r134, 8;
	add.s64 	%rd63, %rd62, %rd3;
	add.s64 	%rd161, %rd63, 16;
	mul.wide.u32 	%rd64, %r134, 4;
	add.s64 	%rd65, %rd64, %rd2;
	add.s64 	%rd160, %rd65, 8;
$L__BB7_12:
	.pragma "nounroll";
	ld.global.u64 	%rd66, [%rd161+-16];
	ld.global.u32 	%r54, [%rd160+-8];
	cvt.rn.f32.s64 	%f50, %rd66;
	mul.wide.u32 	%rd67, %r54, 8;
	add.s64 	%rd68, %rd1, %rd67;
	ld.global.u64 	%rd69, [%rd68];
	mul.lo.s64 	%rd70, %rd69, %rd7;
	cvt.rn.f32.s64 	%f51, %rd70;
	div.rn.f32 	%f52, %f50, %f51;
	setp.lt.f32 	%p17, %f52, 0f00800000;
	mul.f32 	%f53, %f52, 0f4B000000;
	selp.f32 	%f54, %f53, %f52, %p17;
	selp.f32 	%f55, 0fC1B80000, 0f00000000, %p17;
	mov.b32 	%r55, %f54;
	add.s32 	%r56, %r55, -1059760811;
	and.b32  	%r57, %r56, -8388608;
	sub.s32 	%r58, %r55, %r57;
	mov.b32 	%f56, %r58;
	cvt.rn.f32.s32 	%f57, %r57;
	fma.rn.f32 	%f58, %f57, 0f34000000, %f55;
	add.f32 	%f59, %f56, 0fBF800000;
	fma.rn.f32 	%f60, %f59, 0fBE055027, 0f3E1039F6;
	fma.rn.f32 	%f61, %f60, %f59, 0fBDF8CDCC;
	fma.rn.f32 	%f62, %f61, %f59, 0f3E0F2955;
	fma.rn.f32 	%f63, %f62, %f59, 0fBE2AD8B9;
	fma.rn.f32 	%f64, %f63, %f59, 0f3E4CED0B;
	fma.rn.f32 	%f65, %f64, %f59, 0fBE7FFF22;
	fma.rn.f32 	%f66, %f65, %f59, 0f3EAAAA78;
	fma.rn.f32 	%f67, %f66, %f59, 0fBF000000;
	mul.f32 	%f68, %f59, %f67;
	fma.rn.f32 	%f69, %f68, %f59, %f59;
	fma.rn.f32 	%f70, %f58, 0f3F317218, %f69;
	setp.gt.u32 	%p18, %r55, 2139095039;
	fma.rn.f32 	%f71, %f54, 0f7F800000, 0f7F800000;
	selp.f32 	%f72, %f71, %f70, %p18;
	setp.eq.f32 	%p19, %f54, 0f00000000;
	selp.f32 	%f73, 0fFF800000, %f72, %p19;
	mul.f32 	%f74, %f73, %f50;
	sub.f32 	%f75, %f424, %f74;
	ld.global.u64 	%rd71, [%rd161+-8];
	ld.global.u32 	%r59, [%rd160+-4];
	cvt.rn.f32.s64 	%f76, %rd71;
	mul.wide.u32 	%rd72, %r59, 8;
	add.s64 	%rd73, %rd1, %rd72;
	ld.global.u64 	%rd74, [%rd73];
	mul.lo.s64 	%rd75, %rd74, %rd7;
	cvt.rn.f32.s64 	%f77, %rd75;
	div.rn.f32 	%f78, %f76, %f77;
	setp.lt.f32 	%p20, %f78, 0f00800000;
	mul.f32 	%f79, %f78, 0f4B000000;
	selp.f32 	%f80, %f79, %f78, %p20;
	selp.f32 	%f81, 0fC1B80000, 0f00000000, %p20;
	mov.b32 	%r60, %f80;
	add.s32 	%r61, %r60, -1059760811;
	and.b32  	%r62, %r61, -8388608;
	sub.s32 	%r63, %r60, %r62;
	mov.b32 	%f82, %r63;
	cvt.rn.f32.s32 	%f83, %r62;
	fma.rn.f32 	%f84, %f83, 0f34000000, %f81;
	add.f32 	%f85, %f82, 0fBF800000;
	fma.rn.f32 	%f86, %f85, 0fBE055027, 0f3E1039F6;
	fma.rn.f32 	%f87, %f86, %f85, 0fBDF8CDCC;
	fma.rn.f32 	%f88, %f87, %f85, 0f3E0F2955;
	fma.rn.f32 	%f89, %f88, %f85, 0fBE2AD8B9;
	fma.rn.f32 	%f90, %f89, %f85, 0f3E4CED0B;
	fma.rn.f32 	%f91, %f90, %f85, 0fBE7FFF22;
	fma.rn.f32 	%f92, %f91, %f85, 0f3EAAAA78;
	fma.rn.f32 	%f93, %f92, %f85, 0fBF000000;
	mul.f32 	%f94, %f85, %f93;
	fma.rn.f32 	%f95, %f94, %f85, %f85;
	fma.rn.f32 	%f96, %f84, 0f3F317218, %f95;
	setp.gt.u32 	%p21, %r60, 2139095039;
	fma.rn.f32 	%f97, %f80, 0f7F800000, 0f7F800000;
	selp.f32 	%f98, %f97, %f96, %p21;
	setp.eq.f32 	%p22, %f80, 0f00000000;
	selp.f32 	%f99, 0fFF800000, %f98, %p22;
	mul.f32 	%f100, %f99, %f76;
	sub.f32 	%f101, %f75, %f100;
	ld.global.u64 	%rd76, [%rd161];
	ld.global.u32 	%r64, [%rd160];
	cvt.rn.f32.s64 	%f102, %rd76;
	mul.wide.u32 	%rd77, %r64, 8;
	add.s64 	%rd78, %rd1, %rd77;
	ld.global.u64 	%rd79, [%rd78];
	mul.lo.s64 	%rd80, %rd79, %rd7;
	cvt.rn.f32.s64 	%f103, %rd80;
	div.rn.f32 	%f104, %f102, %f103;
	setp.lt.f32 	%p23, %f104, 0f00800000;
	mul.f32 	%f105, %f104, 0f4B000000;
	selp.f32 	%f106, %f105, %f104, %p23;
	selp.f32 	%f107, 0fC1B80000, 0f00000000, %p23;
	mov.b32 	%r65, %f106;
	add.s32 	%r66, %r65, -1059760811;
	and.b32  	%r67, %r66, -8388608;
	sub.s32 	%r68, %r65, %r67;
	mov.b32 	%f108, %r68;
	cvt.rn.f32.s32 	%f109, %r67;
	fma.rn.f32 	%f110, %f109, 0f34000000, %f107;
	add.f32 	%f111, %f108, 0fBF800000;
	fma.rn.f32 	%f112, %f111, 0fBE055027, 0f3E1039F6;
	fma.rn.f32 	%f113, %f112, %f111, 0fBDF8CDCC;
	fma.rn.f32 	%f114, %f113, %f111, 0f3E0F2955;
	fma.rn.f32 	%f115, %f114, %f111, 0fBE2AD8B9;
	fma.rn.f32 	%f116, %f115, %f111, 0f3E4CED0B;
	fma.rn.f32 	%f117, %f116, %f111, 0fBE7FFF22;
	fma.rn.f32 	%f118, %f117, %f111, 0f3EAAAA78;
	fma.rn.f32 	%f119, %f118, %f111, 0fBF000000;
	mul.f32 	%f120, %f111, %f119;
	fma.rn.f32 	%f121, %f120, %f111, %f111;
	fma.rn.f32 	%f122, %f110, 0f3F317218, %f121;
	setp.gt.u32 	%p24, %r65, 2139095039;
	fma.rn.f32 	%f123, %f106, 0f7F800000, 0f7F800000;
	selp.f32 	%f124, %f123, %f122, %p24;
	setp.eq.f32 	%p25, %f106, 0f00000000;
	selp.f32 	%f125, 0fFF800000, %f124, %p25;
	mul.f32 	%f126, %f125, %f102;
	sub.f32 	%f127, %f101, %f126;
	ld.global.u64 	%rd81, [%rd161+8];
	ld.global.u32 	%r69, [%rd160+4];
	cvt.rn.f32.s64 	%f128, %rd81;
	mul.wide.u32 	%rd82, %r69, 8;
	add.s64 	%rd83, %rd1, %rd82;
	ld.global.u64 	%rd84, [%rd83];
	mul.lo.s64 	%rd85, %rd84, %rd7;
	cvt.rn.f32.s64 	%f129, %rd85;
	div.rn.f32 	%f130, %f128, %f129;
	setp.lt.f32 	%p26, %f130, 0f00800000;
	mul.f32 	%f131, %f130, 0f4B000000;
	selp.f32 	%f132, %f131, %f130, %p26;
	selp.f32 	%f133, 0fC1B80000, 0f00000000, %p26;
	mov.b32 	%r70, %f132;
	add.s32 	%r71, %r70, -1059760811;
	and.b32  	%r72, %r71, -8388608;
	sub.s32 	%r73, %r70, %r72;
	mov.b32 	%f134, %r73;
	cvt.rn.f32.s32 	%f135, %r72;
	fma.rn.f32 	%f136, %f135, 0f34000000, %f133;
	add.f32 	%f137, %f134, 0fBF800000;
	fma.rn.f32 	%f138, %f137, 0fBE055027, 0f3E1039F6;
	fma.rn.f32 	%f139, %f138, %f137, 0fBDF8CDCC;
	fma.rn.f32 	%f140, %f139, %f137, 0f3E0F2955;
	fma.rn.f32 	%f141, %f140, %f137, 0fBE2AD8B9;
	fma.rn.f32 	%f142, %f141, %f137, 0f3E4CED0B;
	fma.rn.f32 	%f143, %f142, %f137, 0fBE7FFF22;
	fma.rn.f32 	%f144, %f143, %f137, 0f3EAAAA78;
	fma.rn.f32 	%f145, %f144, %f137, 0fBF000000;
	mul.f32 	%f146, %f137, %f145;
	fma.rn.f32 	%f147, %f146, %f137, %f137;
	fma.rn.f32 	%f148, %f136, 0f3F317218, %f147;
	setp.gt.u32 	%p27, %r70, 2139095039;
	fma.rn.f32 	%f149, %f132, 0f7F800000, 0f7F800000;
	selp.f32 	%f150, %f149, %f148, %p27;
	setp.eq.f32 	%p28, %f132, 0f00000000;
	selp.f32 	%f151, 0fFF800000, %f150, %p28;
	mul.f32 	%f152, %f151, %f128;
	sub.f32 	%f424, %f127, %f152;
	add.s32 	%r134, %r134, 4;
	add.s32 	%r139, %r139, 4;
	add.s64 	%rd161, %rd161, 32;
	add.s64 	%rd160, %rd160, 16;
	setp.eq.s32 	%p29, %r139, 0;
	@%p29 bra 	$L__BB7_13;
	bra.uni 	$L__BB7_12;
$L__BB7_13:
	setp.eq.s32 	%p30, %r13, 0;
	@%p30 bra 	$L__BB7_18;
	setp.eq.s32 	%p31, %r13, 1;
	@%p31 bra 	$L__BB7_16;
	mul.wide.u32 	%rd86, %r134, 8;
	add.s64 	%rd87, %rd3, %rd86;
	ld.global.u64 	%rd88, [%rd87];
	mul.wide.u32 	%rd89, %r134, 4;
	add.s64 	%rd90, %rd2, %rd89;
	ld.global.u32 	%r74, [%rd90];
	cvt.rn.f32.s64 	%f154, %rd88;
	mul.wide.u32 	%rd91, %r74, 8;
	add.s64 	%rd92, %rd1, %rd91;
	ld.global.u64 	%rd93, [%rd92];
	mul.lo.s64 	%rd94, %rd93, %rd7;
	cvt.rn.f32.s64 	%f155, %rd94;
	div.rn.f32 	%f156, %f154, %f155;
	setp.lt.f32 	%p32, %f156, 0f00800000;
	mul.f32 	%f157, %f156, 0f4B000000;
	selp.f32 	%f158, %f157, %f156, %p32;
	selp.f32 	%f159, 0fC1B80000, 0f00000000, %p32;
	mov.b32 	%r75, %f158;
	add.s32 	%r76, %r75, -1059760811;
	and.b32  	%r77, %r76, -8388608;
	sub.s32 	%r78, %r75, %r77;
	mov.b32 	%f160, %r78;
	cvt.rn.f32.s32 	%f161, %r77;
	fma.rn.f32 	%f162, %f161, 0f34000000, %f159;
	add.f32 	%f163, %f160, 0fBF800000;
	fma.rn.f32 	%f164, %f163, 0fBE055027, 0f3E1039F6;
	fma.rn.f32 	%f165, %f164, %f163, 0fBDF8CDCC;
	fma.rn.f32 	%f166, %f165, %f163, 0f3E0F2955;
	fma.rn.f32 	%f167, %f166, %f163, 0fBE2AD8B9;
	fma.rn.f32 	%f168, %f167, %f163, 0f3E4CED0B;
	fma.rn.f32 	%f169, %f168, %f163, 0fBE7FFF22;
	fma.rn.f32 	%f170, %f169, %f163, 0f3EAAAA78;
	fma.rn.f32 	%f171, %f170, %f163, 0fBF000000;
	mul.f32 	%f172, %f163, %f171;
	fma.rn.f32 	%f173, %f172, %f163, %f163;
	fma.rn.f32 	%f174, %f162, 0f3F317218, %f173;
	setp.gt.u32 	%p33, %r75, 2139095039;
	fma.rn.f32 	%f175, %f158, 0f7F800000, 0f7F800000;
	selp.f32 	%f176, %f175, %f174, %p33;
	setp.eq.f32 	%p34, %f158, 0f00000000;
	selp.f32 	%f177, 0fFF800000, %f176, %p34;
	mul.f32 	%f178, %f177, %f154;
	sub.f32 	%f179, %f424, %f178;
	ld.global.u64 	%rd95, [%rd87+8];
	ld.global.u32 	%r79, [%rd90+4];
	cvt.rn.f32.s64 	%f180, %rd95;
	mul.wide.u32 	%rd96, %r79, 8;
	add.s64 	%rd97, %rd1, %rd96;
	ld.global.u64 	%rd98, [%rd97];
	mul.lo.s64 	%rd99, %rd98, %rd7;
	cvt.rn.f32.s64 	%f181, %rd99;
	div.rn.f32 	%f182, %f180, %f181;
	setp.lt.f32 	%p35, %f182, 0f00800000;
	mul.f32 	%f183, %f182, 0f4B000000;
	selp.f32 	%f184, %f183, %f182, %p35;
	selp.f32 	%f185, 0fC1B80000, 0f00000000, %p35;
	mov.b32 	%r80, %f184;
	add.s32 	%r81, %r80, -1059760811;
	and.b32  	%r82, %r81, -8388608;
	sub.s32 	%r83, %r80, %r82;
	mov.b32 	%f186, %r83;
	cvt.rn.f32.s32 	%f187, %r82;
	fma.rn.f32 	%f188, %f187, 0f34000000, %f185;
	add.f32 	%f189, %f186, 0fBF800000;
	fma.rn.f32 	%f190, %f189, 0fBE055027, 0f3E1039F6;
	fma.rn.f32 	%f191, %f190, %f189, 0fBDF8CDCC;
	fma.rn.f32 	%f192, %f191, %f189, 0f3E0F2955;
	fma.rn.f32 	%f193, %f192, %f189, 0fBE2AD8B9;
	fma.rn.f32 	%f194, %f193, %f189, 0f3E4CED0B;
	fma.rn.f32 	%f195, %f194, %f189, 0fBE7FFF22;
	fma.rn.f32 	%f196, %f195, %f189, 0f3EAAAA78;
	fma.rn.f32 	%f197, %f196, %f189, 0fBF000000;
	mul.f32 	%f198, %f189, %f197;
	fma.rn.f32 	%f199, %f198, %f189, %f189;
	fma.rn.f32 	%f200, %f188, 0f3F317218, %f199;
	setp.gt.u32 	%p36, %r80, 2139095039;
	fma.rn.f32 	%f201, %f184, 0f7F800000, 0f7F800000;
	selp.f32 	%f202, %f201, %f200, %p36;
	setp.eq.f32 	%p37, %f184, 0f00000000;
	selp.f32 	%f203, 0fFF800000, %f202, %p37;
	mul.f32 	%f204, %f203, %f180;
	sub.f32 	%f424, %f179, %f204;
	add.s32 	%r134, %r134, 2;
$L__BB7_16:
	and.b32  	%r84, %r12, 1;
	setp.eq.b32 	%p38, %r84, 1;
	not.pred 	%p39, %p38;
	@%p39 bra 	$L__BB7_18;
	mul.wide.u32 	%rd100, %r134, 8;
	add.s64 	%rd101, %rd3, %rd100;
	ld.global.u64 	%rd102, [%rd101];
	mul.wide.u32 	%rd103, %r134, 4;
	add.s64 	%rd104, %rd2, %rd103;
	ld.global.u32 	%r85, [%rd104];
	cvt.rn.f32.s64 	%f205, %rd102;
	mul.wide.u32 	%rd105, %r85, 8;
	add.s64 	%rd106, %rd1, %rd105;
	ld.global.u64 	%rd107, [%rd106];
	mul.lo.s64 	%rd108, %rd107, %rd7;
	cvt.rn.f32.s64 	%f206, %rd108;
	div.rn.f32 	%f207, %f205, %f206;
	setp.lt.f32 	%p40, %f207, 0f00800000;
	mul.f32 	%f208, %f207, 0f4B000000;
	selp.f32 	%f209, %f208, %f207, %p40;
	selp.f32 	%f210, 0fC1B80000, 0f00000000, %p40;
	mov.b32 	%r86, %f209;
	add.s32 	%r87, %r86, -1059760811;
	and.b32  	%r88, %r87, -8388608;
	sub.s32 	%r89, %r86, %r88;
	mov.b32 	%f211, %r89;
	cvt.rn.f32.s32 	%f212, %r88;
	fma.rn.f32 	%f213, %f212, 0f34000000, %f210;
	add.f32 	%f214, %f211, 0fBF800000;
	fma.rn.f32 	%f215, %f214, 0fBE055027, 0f3E1039F6;
	fma.rn.f32 	%f216, %f215, %f214, 0fBDF8CDCC;
	fma.rn.f32 	%f217, %f216, %f214, 0f3E0F2955;
	fma.rn.f32 	%f218, %f217, %f214, 0fBE2AD8B9;
	fma.rn.f32 	%f219, %f218, %f214, 0f3E4CED0B;
	fma.rn.f32 	%f220, %f219, %f214, 0fBE7FFF22;
	fma.rn.f32 	%f221, %f220, %f214, 0f3EAAAA78;
	fma.rn.f32 	%f222, %f221, %f214, 0fBF000000;
	mul.f32 	%f223, %f214, %f222;
	fma.rn.f32 	%f224, %f223, %f214, %f214;
	fma.rn.f32 	%f225, %f213, 0f3F317218, %f224;
	setp.gt.u32 	%p41, %r86, 2139095039;
	fma.rn.f32 	%f226, %f209, 0f7F800000, 0f7F800000;
	selp.f32 	%f227, %f226, %f225, %p41;
	setp.eq.f32 	%p42, %f209, 0f00000000;
	selp.f32 	%f228, 0fFF800000, %f227, %p42;
	mul.f32 	%f229, %f228, %f205;
	sub.f32 	%f424, %f424, %f229;
$L__BB7_18:
	setp.ge.u32 	%p43, %r135, %r129;
	@%p43 bra 	$L__BB7_27;
	sub.s32 	%r29, %r129, %r135;
	and.b32  	%r30, %r29, 3;
	sub.s32 	%r90, %r135, %r129;
	setp.gt.u32 	%p44, %r90, -4;
	@%p44 bra 	$L__BB7_22;
	and.b32  	%r91, %r29, -4;
	neg.s32 	%r141, %r91;
	mul.wide.u32 	%rd109, %r135, 8;
	add.s64 	%rd110, %rd109, %rd3;
	add.s64 	%rd163, %rd110, 16;
	mul.wide.u32 	%rd111, %r135, 4;
	add.s64 	%rd112, %rd111, %rd2;
	add.s64 	%rd162, %rd112, 8;
$L__BB7_21:
	.pragma "nounroll";
	ld.global.u64 	%rd113, [%rd163+-16];
	ld.global.u32 	%r92, [%rd162+-8];
	cvt.rn.f32.s64 	%f231, %rd113;
	mul.wide.u32 	%rd114, %r92, 8;
	add.s64 	%rd115, %rd4, %rd114;
	ld.global.u64 	%rd116, [%rd115];
	mul.lo.s64 	%rd117, %rd116, %rd7;
	cvt.rn.f32.s64 	%f232, %rd117;
	div.rn.f32 	%f233, %f231, %f232;
	setp.lt.f32 	%p45, %f233, 0f00800000;
	mul.f32 	%f234, %f233, 0f4B000000;
	selp.f32 	%f235, %f234, %f233, %p45;
	selp.f32 	%f236, 0fC1B80000, 0f00000000, %p45;
	mov.b32 	%r93, %f235;
	add.s32 	%r94, %r93, -1059760811;
	and.b32  	%r95, %r94, -8388608;
	sub.s32 	%r96, %r93, %r95;
	mov.b32 	%f237, %r96;
	cvt.rn.f32.s32 	%f238, %r95;
	fma.rn.f32 	%f239, %f238, 0f34000000, %f236;
	add.f32 	%f240, %f237, 0fBF800000;
	fma.rn.f32 	%f241, %f240, 0fBE055027, 0f3E1039F6;
	fma.rn.f32 	%f242, %f241, %f240, 0fBDF8CDCC;
	fma.rn.f32 	%f243, %f242, %f240, 0f3E0F2955;
	fma.rn.f32 	%f244, %f243, %f240, 0fBE2AD8B9;
	fma.rn.f32 	%f245, %f244, %f240, 0f3E4CED0B;
	fma.rn.f32 	%f246, %f245, %f240, 0fBE7FFF22;
	fma.rn.f32 	%f247, %f246, %f240, 0f3EAAAA78;
	fma.rn.f32 	%f248, %f247, %f240, 0fBF000000;
	mul.f32 	%f249, %f240, %f248;
	fma.rn.f32 	%f250, %f249, %f240, %f240;
	fma.rn.f32 	%f251, %f239, 0f3F317218, %f250;
	setp.gt.u32 	%p46, %r93, 2139095039;
	fma.rn.f32 	%f252, %f235, 0f7F800000, 0f7F800000;
	selp.f32 	%f253, %f252, %f251, %p46;
	setp.eq.f32 	%p47, %f235, 0f00000000;
	selp.f32 	%f254, 0fFF800000, %f253, %p47;
	mul.f32 	%f255, %f254, %f231;
	sub.f32 	%f256, %f424, %f255;
	ld.global.u64 	%rd118, [%rd163+-8];
	ld.global.u32 	%r97, [%rd162+-4];
	cvt.rn.f32.s64 	%f257, %rd118;
	mul.wide.u32 	%rd119, %r97, 8;
	add.s64 	%rd120, %rd4, %rd119;
	ld.global.u64 	%rd121, [%rd120];
	mul.lo.s64 	%rd122, %rd121, %rd7;
	cvt.rn.f32.s64 	%f258, %rd122;
	div.rn.f32 	%f259, %f257, %f258;
	setp.lt.f32 	%p48, %f259, 0f00800000;
	mul.f32 	%f260, %f259, 0f4B000000;
	selp.f32 	%f261, %f260, %f259, %p48;
	selp.f32 	%f262, 0fC1B80000, 0f00000000, %p48;
	mov.b32 	%r98, %f261;
	add.s32 	%r99, %r98, -1059760811;
	and.b32  	%r100, %r99, -8388608;
	sub.s32 	%r101, %r98, %r100;
	mov.b32 	%f263, %r101;
	cvt.rn.f32.s32 	%f264, %r100;
	fma.rn.f32 	%f265, %f264, 0f34000000, %f262;
	add.f32 	%f266, %f263, 0fBF800000;
	fma.rn.f32 	%f267, %f266, 0fBE055027, 0f3E1039F6;
	fma.rn.f32 	%f268, %f267, %f266, 0fBDF8CDCC;
	fma.rn.f32 	%f269, %f268, %f266, 0f3E0F2955;
	fma.rn.f32 	%f270, %f269, %f266, 0fBE2AD8B9;
	fma.rn.f32 	%f271, %f270, %f266, 0f3E4CED0B;
	fma.rn.f32 	%f272, %f271, %f266, 0fBE7FFF22;
	fma.rn.f32 	%f273, %f272, %f266, 0f3EAAAA78;
	fma.rn.f32 	%f274, %f273, %f266, 0fBF000000;
	mul.f32 	%f275, %f266, %f274;
	fma.rn.f32 	%f276, %f275, %f266, %f266;
	fma.rn.f32 	%f277, %f265, 0f3F317218, %f276;
	setp.gt.u32 	%p49, %r98, 2139095039;
	fma.rn.f32 	%f278, %f261, 0f7F800000, 0f7F800000;
	selp.f32 	%f279, %f278, %f277, %p49;
	setp.eq.f32 	%p50, %f261, 0f00000000;
	selp.f32 	%f280, 0fFF800000, %f279, %p50;
	mul.f32 	%f281, %f280, %f257;
	sub.f32 	%f282, %f256, %f281;
	ld.global.u64 	%rd123, [%rd163];
	ld.global.u32 	%r102, [%rd162];
	cvt.rn.f32.s64 	%f283, %rd123;
	mul.wide.u32 	%rd124, %r102, 8;
	add.s64 	%rd125, %rd4, %rd124;
	ld.global.u64 	%rd126, [%rd125];
	mul.lo.s64 	%rd127, %rd126, %rd7;
	cvt.rn.f32.s64 	%f284, %rd127;
	div.rn.f32 	%f285, %f283, %f284;
	setp.lt.f32 	%p51, %f285, 0f00800000;
	mul.f32 	%f286, %f285, 0f4B000000;
	selp.f32 	%f287, %f286, %f285, %p51;
	selp.f32 	%f288, 0fC1B80000, 0f00000000, %p51;
	mov.b32 	%r103, %f287;
	add.s32 	%r104, %r103, -1059760811;
	and.b32  	%r105, %r104, -8388608;
	sub.s32 	%r106, %r103, %r105;
	mov.b32 	%f289, %r106;
	cvt.rn.f32.s32 	%f290, %r105;
	fma.rn.f32 	%f291, %f290, 0f34000000, %f288;
	add.f32 	%f292, %f289, 0fBF800000;
	fma.rn.f32 	%f293, %f292, 0fBE055027, 0f3E1039F6;
	fma.rn.f32 	%f294, %f293, %f292, 0fBDF8CDCC;
	fma.rn.f32 	%f295, %f294, %f292, 0f3E0F2955;
	fma.rn.f32 	%f296, %f295, %f292, 0fBE2AD8B9;
	fma.rn.f32 	%f297, %f296, %f292, 0f3E4CED0B;
	fma.rn.f32 	%f298, %f297, %f292, 0fBE7FFF22;
	fma.rn.f32 	%f299, %f298, %f292, 0f3EAAAA78;
	fma.rn.f32 	%f300, %f299, %f292, 0fBF000000;
	mul.f32 	%f301, %f292, %f300;
	fma.rn.f32 	%f302, %f301, %f292, %f292;
	fma.rn.f32 	%f303, %f291, 0f3F317218, %f302;
	setp.gt.u32 	%p52, %r103, 2139095039;
	fma.rn.f32 	%f304, %f287, 0f7F800000, 0f7F800000;
	selp.f32 	%f305, %f304, %f303, %p52;
	setp.eq.f32 	%p53, %f287, 0f00000000;
	selp.f32 	%f306, 0fFF800000, %f305, %p53;
	mul.f32 	%f307, %f306, %f283;
	sub.f32 	%f308, %f282, %f307;
	ld.global.u64 	%rd128, [%rd163+8];
	ld.global.u32 	%r107, [%rd162+4];
	cvt.rn.f32.s64 	%f309, %rd128;
	mul.wide.u32 	%rd129, %r107, 8;
	add.s64 	%rd130, %rd4, %rd129;
	ld.global.u64 	%rd131, [%rd130];
	mul.lo.s64 	%rd132, %rd131, %rd7;
	cvt.rn.f32.s64 	%f310, %rd132;
	div.rn.f32 	%f311, %f309, %f310;
	setp.lt.f32 	%p54, %f311, 0f00800000;
	mul.f32 	%f312, %f311, 0f4B000000;
	selp.f32 	%f313, %f312, %f311, %p54;
	selp.f32 	%f314, 0fC1B80000, 0f00000000, %p54;
	mov.b32 	%r108, %f313;
	add.s32 	%r109, %r108, -1059760811;
	and.b32  	%r110, %r109, -8388608;
	sub.s32 	%r111, %r108, %r110;
	mov.b32 	%f315, %r111;
	cvt.rn.f32.s32 	%f316, %r110;
	fma.rn.f32 	%f317, %f316, 0f34000000, %f314;
	add.f32 	%f318, %f315, 0fBF800000;
	fma.rn.f32 	%f319, %f318, 0fBE055027, 0f3E1039F6;
	fma.rn.f32 	%f320, %f319, %f318, 0fBDF8CDCC;
	fma.rn.f32 	%f321, %f320, %f318, 0f3E0F2955;
	fma.rn.f32 	%f322, %f321, %f318, 0fBE2AD8B9;
	fma.rn.f32 	%f323, %f322, %f318, 0f3E4CED0B;
	fma.rn.f32 	%f324, %f323, %f318, 0fBE7FFF22;
	fma.rn.f32 	%f325, %f324, %f318, 0f3EAAAA78;
	fma.rn.f32 	%f326, %f325, %f318, 0fBF000000;
	mul.f32 	%f327, %f318, %f326;
	fma.rn.f32 	%f328, %f327, %f318, %f318;
	fma.rn.f32 	%f329, %f317, 0f3F317218, %f328;
	setp.gt.u32 	%p55, %r108, 2139095039;
	fma.rn.f32 	%f330, %f313, 0f7F800000, 0f7F800000;
	selp.f32 	%f331, %f330, %f329, %p55;
	setp.eq.f32 	%p56, %f313, 0f00000000;
	selp.f32 	%f332, 0fFF800000, %f331, %p56;
	mul.f32 	%f333, %f332, %f309;
	sub.f32 	%f424, %f308, %f333;
	add.s32 	%r135, %r135, 4;
	add.s32 	%r141, %r141, 4;
	add.s64 	%rd163, %rd163, 32;
	add.s64 	%rd162, %rd162, 16;
	setp.ne.s32 	%p57, %r141, 0;
	@%p57 bra 	$L__BB7_21;
$L__BB7_22:
	setp.eq.s32 	%p58, %r30, 0;
	@%p58 bra 	$L__BB7_27;
	setp.eq.s32 	%p59, %r30, 1;
	@%p59 bra 	$L__BB7_25;
	mul.wide.u32 	%rd133, %r135, 8;
	add.s64 	%rd134, %rd3, %rd133;
	ld.global.u64 	%rd135, [%rd134];
	mul.wide.u32 	%rd136, %r135, 4;
	add.s64 	%rd137, %rd2, %rd136;
	ld.global.u32 	%r112, [%rd137];
	cvt.rn.f32.s64 	%f335, %rd135;
	mul.wide.u32 	%rd138, %r112, 8;
	add.s64 	%rd139, %rd4, %rd138;
	ld.global.u64 	%rd140, [%rd139];
	mul.lo.s64 	%rd141, %rd140, %rd7;
	cvt.rn.f32.s64 	%f336, %rd141;
	div.rn.f32 	%f337, %f335, %f336;
	setp.lt.f32 	%p60, %f337, 0f00800000;
	mul.f32 	%f338, %f337, 0f4B000000;
	selp.f32 	%f339, %f338, %f337, %p60;
	selp.f32 	%f340, 0fC1B80000, 0f00000000, %p60;
	mov.b32 	%r113, %f339;
	add.s32 	%r114, %r113, -1059760811;
	and.b32  	%r115, %r114, -8388608;
	sub.s32 	%r116, %r113, %r115;
	mov.b32 	%f341, %r116;
	cvt.rn.f32.s32 	%f342, %r115;
	fma.rn.f32 	%f343, %f342, 0f34000000, %f340;
	add.f32 	%f344, %f341, 0fBF800000;
	fma.rn.f32 	%f345, %f344, 0fBE055027, 0f3E1039F6;
	fma.rn.f32 	%f346, %f345, %f344, 0fBDF8CDCC;
	fma.rn.f32 	%f347, %f346, %f344, 0f3E0F2955;
	fma.rn.f32 	%f348, %f347, %f344, 0fBE2AD8B9;
	fma.rn.f32 	%f349, %f348, %f344, 0f3E4CED0B;
	fma.rn.f32 	%f350, %f349, %f344, 0fBE7FFF22;
	fma.rn.f32 	%f351, %f350, %f344, 0f3EAAAA78;
	fma.rn.f32 	%f352, %f351, %f344, 0fBF000000;
	mul.f32 	%f353, %f344, %f352;
	fma.rn.f32 	%f354, %f353, %f344, %f344;
	fma.rn.f32 	%f355, %f343, 0f3F317218, %f354;
	setp.gt.u32 	%p61, %r113, 2139095039;
	fma.rn.f32 	%f356, %f339, 0f7F800000, 0f7F800000;
	selp.f32 	%f357, %f356, %f355, %p61;
	setp.eq.f32 	%p62, %f339, 0f00000000;
	selp.f32 	%f358, 0fFF800000, %f357, %p62;
	mul.f32 	%f359, %f358, %f335;
	sub.f32 	%f360, %f424, %f359;
	ld.global.u64 	%rd142, [%rd134+8];
	ld.global.u32 	%r117, [%rd137+4];
	cvt.rn.f32.s64 	%f361, %rd142;
	mul.wide.u32 	%rd143, %r117, 8;
	add.s64 	%rd144, %rd4, %rd143;
	ld.global.u64 	%rd145, [%rd144];
	mul.lo.s64 	%rd146, %rd145, %rd7;
	cvt.rn.f32.s64 	%f362, %rd146;
	div.rn.f32 	%f363, %f361, %f362;
	setp.lt.f32 	%p63, %f363, 0f00800000;
	mul.f32 	%f364, %f363, 0f4B000000;
	selp.f32 	%f365, %f364, %f363, %p63;
	selp.f32 	%f366, 0fC1B80000, 0f00000000, %p63;
	mov.b32 	%r118, %f365;
	add.s32 	%r119, %r118, -1059760811;
	and.b32  	%r120, %r119, -8388608;
	sub.s32 	%r121, %r118, %r120;
	mov.b32 	%f367, %r121;
	cvt.rn.f32.s32 	%f368, %r120;
	fma.rn.f32 	%f369, %f368, 0f34000000, %f366;
	add.f32 	%f370, %f367, 0fBF800000;
	fma.rn.f32 	%f371, %f370, 0fBE055027, 0f3E1039F6;
	fma.rn.f32 	%f372, %f371, %f370, 0fBDF8CDCC;
	fma.rn.f32 	%f373, %f372, %f370, 0f3E0F2955;
	fma.rn.f32 	%f374, %f373, %f370, 0fBE2AD8B9;
	fma.rn.f32 	%f375, %f374, %f370, 0f3E4CED0B;
	fma.rn.f32 	%f376, %f375, %f370, 0fBE7FFF22;
	fma.rn.f32 	%f377, %f376, %f370, 0f3EAAAA78;
	fma.rn.f32 	%f378, %f377, %f370, 0fBF000000;
	mul.f32 	%f379, %f370, %f378;
	fma.rn.f32 	%f380, %f379, %f370, %f370;
	fma.rn.f32 	%f381, %f369, 0f3F317218, %f380;
	setp.gt.u32 	%p64, %r118, 2139095039;
	fma.rn.f32 	%f382, %f365, 0f7F800000, 0f7F800000;
	selp.f32 	%f383, %f382, %f381, %p64;
	setp.eq.f32 	%p65, %f365, 0f00000000;
	selp.f32 	%f384, 0fFF800000, %f383, %p65;
	mul.f32 	%f385, %f384, %f361;
	sub.f32 	%f424, %f360, %f385;
	add.s32 	%r135, %r135, 2;
$L__BB7_25:
	and.b32  	%r122, %r29, 1;
	setp.eq.b32 	%p66, %r122, 1;
	not.pred 	%p67, %p66;
	@%p67 bra 	$L__BB7_27;
	mul.wide.u32 	%rd147, %r135, 8;
	add.s64 	%rd148, %rd3, %rd147;
	ld.global.u64 	%rd149, [%rd148];
	mul.wide.u32 	%rd150, %r135, 4;
	add.s64 	%rd151, %rd2, %rd150;
	ld.global.u32 	%r123, [%rd151];
	cvt.rn.f32.s64 	%f386, %rd149;
	mul.wide.u32 	%rd152, %r123, 8;
	add.s64 	%rd153, %rd4, %rd152;
	ld.global.u64 	%rd154, [%rd153];
	mul.lo.s64 	%rd155, %rd154, %rd7;
	cvt.rn.f32.s64 	%f387, %rd155;
	div.rn.f32 	%f388, %f386, %f387;
	setp.lt.f32 	%p68, %f388, 0f00800000;
	mul.f32 	%f389, %f388, 0f4B000000;
	selp.f32 	%f390, %f389, %f388, %p68;
	selp.f32 	%f391, 0fC1B80000, 0f00000000, %p68;
	mov.b32 	%r124, %f390;
	add.s32 	%r125, %r124, -1059760811;
	and.b32  	%r126, %r125, -8388608;
	sub.s32 	%r127, %r124, %r126;
	mov.b32 	%f392, %r127;
	cvt.rn.f32.s32 	%f393, %r126;
	fma.rn.f32 	%f394, %f393, 0f34000000, %f391;
	add.f32 	%f395, %f392, 0fBF800000;
	fma.rn.f32 	%f396, %f395, 0fBE055027, 0f3E1039F6;
	fma.rn.f32 	%f397, %f396, %f395, 0fBDF8CDCC;
	fma.rn.f32 	%f398, %f397, %f395, 0f3E0F2955;
	fma.rn.f32 	%f399, %f398, %f395, 0fBE2AD8B9;
	fma.rn.f32 	%f400, %f399, %f395, 0f3E4CED0B;
	fma.rn.f32 	%f401, %f400, %f395, 0fBE7FFF22;
	fma.rn.f32 	%f402, %f401, %f395, 0f3EAAAA78;
	fma.rn.f32 	%f403, %f402, %f395, 0fBF000000;
	mul.f32 	%f404, %f395, %f403;
	fma.rn.f32 	%f405, %f404, %f395, %f395;
	fma.rn.f32 	%f406, %f394, 0f3F317218, %f405;
	setp.gt.u32 	%p69, %r124, 2139095039;
	fma.rn.f32 	%f407, %f390, 0f7F800000, 0f7F800000;
	selp.f32 	%f408, %f407, %f406, %p69;
	setp.eq.f32 	%p70, %f390, 0f00000000;
	selp.f32 	%f409, 0fFF800000, %f408, %p70;
	mul.f32 	%f410, %f409, %f386;
	sub.f32 	%f424, %f424, %f410;
$L__BB7_27:
	cvta.to.global.u64 	%rd156, %rd24;
	mul.wide.u32 	%rd157, %r1, 4;
	add.s64 	%rd158, %rd156, %rd157;
	st.global.f32 	[%rd158], %f424;
$L__BB7_28:
	ret;
$L__BB7_29:
	setp.le.u32 	%p8, %r136, %r18;
	@%p8 bra 	$L__BB7_31;
	mul.wide.u32 	%rd54, %r135, 8;
	add.s64 	%rd55, %rd3, %rd54;
	ld.global.u64 	%rd159, [%rd55];
	add.s32 	%r135, %r135, 1;
	mov.u32 	%r136, %r18;
	bra.uni 	$L__BB7_32;
$L__BB7_31:
	mul.wide.u32 	%rd48, %r134, 8;
	add.s64 	%rd49, %rd3, %rd48;
	ld.global.u64 	%rd50, [%rd49];
	mul.wide.u32 	%rd51, %r135, 8;
	add.s64 	%rd52, %rd3, %rd51;
	ld.global.u64 	%rd53, [%rd52];
	add.s64 	%rd159, %rd53, %rd50;
	add.s32 	%r134, %r134, 1;
	add.s32 	%r135, %r135, 1;
$L__BB7_32:
	cvt.rn.f32.s64 	%f24, %rd159;
	mul.wide.u32 	%rd58, %r136, 8;
	add.s64 	%rd59, %rd1, %rd58;
	ld.global.u64 	%rd60, [%rd59];
	mul.lo.s64 	%rd61, %rd60, %rd7;
	cvt.rn.f32.s64 	%f25, %rd61;
	div.rn.f32 	%f26, %f24, %f25;
	setp.lt.f32 	%p9, %f26, 0f00800000;
	mul.f32 	%f27, %f26, 0f4B000000;
	selp.f32 	%f28, %f27, %f26, %p9;
	selp.f32 	%f29, 0fC1B80000, 0f00000000, %p9;
	mov.b32 	%r48, %f28;
	add.s32 	%r49, %r48, -1059760811;
	and.b32  	%r50, %r49, -8388608;
	sub.s32 	%r51, %r48, %r50;
	mov.b32 	%f30, %r51;
	cvt.rn.f32.s32 	%f31, %r50;
	fma.rn.f32 	%f32, %f31, 0f34000000, %f29;
	add.f32 	%f33, %f30, 0fBF800000;
	fma.rn.f32 	%f34, %f33, 0fBE055027, 0f3E1039F6;
	fma.rn.f32 	%f35, %f34, %f33, 0fBDF8CDCC;
	fma.rn.f32 	%f36, %f35, %f33, 0f3E0F2955;
	fma.rn.f32 	%f37, %f36, %f33, 0fBE2AD8B9;
	fma.rn.f32 	%f38, %f37, %f33, 0f3E4CED0B;
	fma.rn.f32 	%f39, %f38, %f33, 0fBE7FFF22;
	fma.rn.f32 	%f40, %f39, %f33, 0f3EAAAA78;
	fma.rn.f32 	%f41, %f40, %f33, 0fBF000000;
	mul.f32 	%f42, %f33, %f41;
	fma.rn.f32 	%f43, %f42, %f33, %f33;
	fma.rn.f32 	%f44, %f32, 0f3F317218, %f43;
	setp.gt.u32 	%p10, %r48, 2139095039;
	fma.rn.f32 	%f45, %f28, 0f7F800000, 0f7F800000;
	selp.f32 	%f46, %f45, %f44, %p10;
	setp.eq.f32 	%p11, %f28, 0f00000000;
	selp.f32 	%f47, 0fFF800000, %f46, %p11;
	mul.f32 	%f48, %f47, %f24;
	sub.f32 	%f424, %f424, %f48;
	setp.lt.u32 	%p12, %r134, %r128;
	setp.lt.u32 	%p13, %r135, %r129;
	and.pred  	%p14, %p12, %p13;
	@%p14 bra 	$L__BB7_7;
	bra.uni 	$L__BB7_9;

}
	// .globl	_Z19calculate_dS_new_inIjlEvPfPT_PjS2_PT0_S5_S5_j
.visible .entry _Z19calculate_dS_new_inIjlEvPfPT_PjS2_PT0_S5_S5_j(
	.param .u64 .ptr .align 1 _Z19calculate_dS_new_inIjlEvPfPT_PjS2_PT0_S5_S5_j_param_0,
	.param .u64 .ptr .align 1 _Z19calculate_dS_new_inIjlEvPfPT_PjS2_PT0_S5_S5_j_param_1,
	.param .u64 .ptr .align 1 _Z19calculate_dS_new_inIjlEvPfPT_PjS2_PT0_S5_S5_j_param_2,
	.param .u64 .ptr .align 1 _Z19calculate_dS_new_inIjlEvPfPT_PjS2_PT0_S5_S5_j_param_3,
	.param .u64 .ptr .align 1 _Z19calculate_dS_new_inIjlEvPfPT_PjS2_PT0_S5_S5_j_param_4,
	.param .u64 .ptr .align 1 _Z19calculate_dS_new_inIjlEvPfPT_PjS2_PT0_S5_S5_j_param_5,
	.param .u64 .ptr .align 1 _Z19calculate_dS_new_inIjlEvPfPT_PjS2_PT0_S5_S5_j_param_6,
	.param .u32 _Z19calculate_dS_new_inIjlEvPfPT_PjS2_PT0_S5_S5_j_param_7
)
{
	.reg .pred 	%p<71>;
	.reg .b32 	%r<145>;
	.reg .b32 	%f<425>;
	.reg .b64 	%rd<164>;

	ld.param.u64 	%rd23, [_Z19calculate_dS_new_inIjlEvPfPT_PjS2_PT0_S5_S5_j_param_0];
	ld.param.u64 	%rd24, [_Z19calculate_dS_new_inIjlEvPfPT_PjS2_PT0_S5_S5_j_param_1];
	ld.param.u64 	%rd26, [_Z19calculate_dS_new_inIjlEvPfPT_PjS2_PT0_S5_S5_j_param_2];
	ld.param.u64 	%rd27, [_Z19calculate_dS_new_inIjlEvPfPT_PjS2_PT0_S5_S5_j_param_3];
	ld.param.u64 	%rd28, [_Z19calculate_dS_new_inIjlEvPfPT_PjS2_PT0_S5_S5_j_param_4];
	ld.param.u64 	%rd25, [_Z19calculate_dS_new_inIjlEvPfPT_PjS2_PT0_S5_S5_j_param_5];
	ld.param.u64 	%rd29, [_Z19calculate_dS_new_inIjlEvPfPT_PjS2_PT0_S5_S5_j_param_6];
	ld.param.u32 	%r129, [_Z19calculate_dS_new_inIjlEvPfPT_PjS2_PT0_S5_S5_j_param_7];
	cvta.to.global.u64 	%rd1, %rd29;
	cvta.to.global.u64 	%rd2, %rd27;
	cvta.to.global.u64 	%rd3, %rd28;
	cvta.to.global.u64 	%rd4, %rd26;
	mov.u32 	%r44, %ctaid.x;
	mov.u32 	%r45, %ntid.x;
	mov.u32 	%r46, %tid.x;
	mad.lo.s32 	%r1, %r44, %r45, %r46;
	setp.ge.u32 	%p1, %r1, %r129;
	@%p1 bra 	$L__BB8_28;
	cvta.to.global.u64 	%rd30, %rd24;
	mul.wide.u32 	%rd31, %r1, 4;
	add.s64 	%rd32, %rd30, %rd31;
	ld.global.u32 	%r2, [%rd32];
	add.s64 	%rd5, %rd4, %rd31;
	ld.global.u32 	%r134, [%rd5];
	mul.wide.u32 	%rd33, %r2, 4;
	add.s64 	%rd34, %rd4, %rd33;
	ld.global.u32 	%r135, [%rd34];
	add.s32 	%r47, %r1, 1;
	setp.ge.u32 	%p2, %r47, %r129;
	mov.u32 	%r128, %r129;
	@%p2 bra 	$L__BB8_3;
	ld.global.u32 	%r128, [%rd5+4];
$L__BB8_3:
	add.s32 	%r7, %r2, 1;
	setp.ge.u32 	%p3, %r7, %r129;
	@%p3 bra 	$L__BB8_5;
	mul.wide.u32 	%rd35, %r7, 4;
	add.s64 	%rd36, %rd4, %rd35;
	ld.global.u32 	%r129, [%rd36];
$L__BB8_5:
	cvta.to.global.u64 	%rd37, %rd25;
	mul.wide.u32 	%rd38, %r1, 8;
	add.s64 	%rd39, %rd37, %rd38;
	ld.global.u64 	%rd40, [%rd39];
	mul.wide.u32 	%rd41, %r2, 8;
	add.s64 	%rd42, %rd37, %rd41;
	ld.global.u64 	%rd43, [%rd42];
	add.s64 	%rd6, %rd43, %rd40;
	setp.ge.u32 	%p4, %r134, %r128;
	setp.ge.u32 	%p5, %r135, %r129;
	mov.f32 	%f424, 0f00000000;
	or.pred  	%p6, %p4, %p5;
	@%p6 bra 	$L__BB8_9;
	mov.f32 	%f424, 0f00000000;
$L__BB8_7:
	mul.wide.u32 	%rd44, %r134, 4;
	add.s64 	%rd45, %rd2, %rd44;
	ld.global.u32 	%r136, [%rd45];
	mul.wide.u32 	%rd46, %r135, 4;
	add.s64 	%rd47, %rd2, %rd46;
	ld.global.u32 	%r18, [%rd47];
	setp.ge.u32 	%p7, %r136, %r18;
	@%p7 bra 	$L__BB8_29;
	mul.wide.u32 	%rd56, %r134, 8;
	add.s64 	%rd57, %rd3, %rd56;
	ld.global.u64 	%rd159, [%rd57];
	add.s32 	%r134, %r134, 1;
	bra.uni 	$L__BB8_32;
$L__BB8_9:
	setp.ge.u32 	%p15, %r134, %r128;
	@%p15 bra 	$L__BB8_18;
	sub.s32 	%r12, %r128, %r134;
	and.b32  	%r13, %r12, 3;
	sub.s32 	%r52, %r134, %r128;
	setp.gt.u32 	%p16, %r52, -4;
	@%p16 bra 	$L__BB8_13;
	and.b32  	%r53, %r12, -4;
	neg.s32 	%r139, %r53;
	mul.wide.u32 	%rd62, %r134, 8;
	add.s64 	%rd63, %rd62, %rd3;
	add.s64 	%rd161, %rd63, 16;
	mul.wide.u32 	%rd64, %r134, 4;
	add.s64 	%rd65, %rd64, %rd2;
	add.s64 	%rd160, %rd65, 8;
$L__BB8_12:
	.pragma "nounroll";
	ld.global.u64 	%rd66, [%rd161+-16];
	ld.global.u32 	%r54, [%rd160+-8];
	cvt.rn.f32.s64 	%f50, %rd66;
	mul.wide.u32 	%rd67, %r54, 8;
	add.s64 	%rd68, %rd1, %rd67;
	ld.global.u64 	%rd69, [%rd68];
	mul.lo.s64 	%rd70, %rd69, %rd6;
	cvt.rn.f32.s64 	%f51, %rd70;
	div.rn.f32 	%f52, %f50, %f51;
	setp.lt.f32 	%p17, %f52, 0f00800000;
	mul.f32 	%f53, %f52, 0f4B000000;
	selp.f32 	%f54, %f53, %f52, %p17;
	selp.f32 	%f55, 0fC1B80000, 0f00000000, %p17;
	mov.b32 	%r55, %f54;
	add.s32 	%r56, %r55, -1059760811;
	and.b32  	%r57, %r56, -8388608;
	sub.s32 	%r58, %r55, %r57;
	mov.b32 	%f56, %r58;
	cvt.rn.f32.s32 	%f57, %r57;
	fma.rn.f32 	%f58, %f57, 0f34000000, %f55;
	add.f32 	%f59, %f56, 0fBF800000;
	fma.rn.f32 	%f60, %f59, 0fBE055027, 0f3E1039F6;
	fma.rn.f32 	%f61, %f60, %f59, 0fBDF8CDCC;
	fma.rn.f32 	%f62, %f61, %f59, 0f3E0F2955;
	fma.rn.f32 	%f63, %f62, %f59, 0fBE2AD8B9;
	fma.rn.f32 	%f64, %f63, %f59, 0f3E4CED0B;
	fma.rn.f32 	%f65, %f64, %f59, 0fBE7FFF22;
	fma.rn.f32 	%f66, %f65, %f59, 0f3EAAAA78;
	fma.rn.f32 	%f67, %f66, %f59, 0fBF000000;
	mul.f32 	%f68, %f59, %f67;
	fma.rn.f32 	%f69, %f68, %f59, %f59;
	fma.rn.f32 	%f70, %f58, 0f3F317218, %f69;
	setp.gt.u32 	%p18, %r55, 2139095039;
	fma.rn.f32 	%f71, %f54, 0f7F800000, 0f7F800000;
	selp.f32 	%f72, %f71, %f70, %p18;
	setp.eq.f32 	%p19, %f54, 0f00000000;
	selp.f32 	%f73, 0fFF800000, %f72, %p19;
	mul.f32 	%f74, %f73, %f50;
	sub.f32 	%f75, %f424, %f74;
	ld.global.u64 	%rd71, [%rd161+-8];
	ld.global.u32 	%r59, [%rd160+-4];
	cvt.rn.f32.s64 	%f76, %rd71;
	mul.wide.u32 	%rd72, %r59, 8;
	add.s64 	%rd73, %rd1, %rd72;
	ld.global.u64 	%rd74, [%rd73];
	mul.lo.s64 	%rd75, %rd74, %rd6;
	cvt.rn.f32.s64 	%f77, %rd75;
	div.rn.f32 	%f78, %f76, %f77;
	setp.lt.f32 	%p20, %f78, 0f00800000;
	mul.f32 	%f79, %f78, 0f4B000000;
	selp.f32 	%f80, %f79, %f78, %p20;
	selp.f32 	%f81, 0fC1B80000, 0f00000000, %p20;
	mov.b32 	%r60, %f80;
	add.s32 	%r61, %r60, -1059760811;
	and.b32  	%r62, %r61, -8388608;
	sub.s32 	%r63, %r60, %r62;
	mov.b32 	%f82, %r63;
	cvt.rn.f32.s32 	%f83, %r62;
	fma.rn.f32 	%f84, %f83, 0f34000000, %f81;
	add.f32 	%f85, %f82, 0fBF800000;
	fma.rn.f32 	%f86, %f85, 0fBE055027, 0f3E1039F6;
	fma.rn.f32 	%f87, %f86, %f85, 0fBDF8CDCC;
	fma.rn.f32 	%f88, %f87, %f85, 0f3E0F2955;
	fma.rn.f32 	%f89, %f88, %f85, 0fBE2AD8B9;
	fma.rn.f32 	%f90, %f89, %f85, 0f3E4CED0B;
	fma.rn.f32 	%f91, %f90, %f85, 0fBE7FFF22;
	fma.rn.f32 	%f92, %f91, %f85, 0f3EAAAA78;
	fma.rn.f32 	%f93, %f92, %f85, 0fBF000000;
	mul.f32 	%f94, %f85, %f93;
	fma.rn.f32 	%f95, %f94, %f85, %f85;
	fma.rn.f32 	%f96, %f84, 0f3F317218, %f95;
	setp.gt.u32 	%p21, %r60, 2139095039;
	fma.rn.f32 	%f97, %f80, 0f7F800000, 0f7F800000;
	selp.f32 	%f98, %f97, %f96, %p21;
	setp.eq.f32 	%p22, %f80, 0f00000000;
	selp.f32 	%f99, 0fFF800000, %f98, %p22;
	mul.f32 	%f100, %f99, %f76;
	sub.f32 	%f101, %f75, %f100;
	ld.global.u64 	%rd76, [%rd161];
	ld.global.u32 	%r64, [%rd160];
	cvt.rn.f32.s64 	%f102, %rd76;
	mul.wide.u32 	%rd77, %r64, 8;
	add.s64 	%rd78, %rd1, %rd77;
	ld.global.u64 	%rd79, [%rd78];
	mul.lo.s64 	%rd80, %rd79, %rd6;
	cvt.rn.f32.s64 	%f103, %rd80;
	div.rn.f32 	%f104, %f102, %f103;
	setp.lt.f32 	%p23, %f104, 0f00800000;
	mul.f32 	%f105, %f104, 0f4B000000;
	selp.f32 	%f106, %f105, %f104, %p23;
	selp.f32 	%f107, 0fC1B80000, 0f00000000, %p23;
	mov.b32 	%r65, %f106;
	add.s32 	%r66, %r65, -1059760811;
	and.b32  	%r67, %r66, -8388608;
	sub.s32 	%r68, %r65, %r67;
	mov.b32 	%f108, %r68;
	cvt.rn.f32.s32 	%f109, %r67;
	fma.rn.f32 	%f110, %f109, 0f34000000, %f107;
	add.f32 	%f111, %f108, 0fBF800000;
	fma.rn.f32 	%f112, %f111, 0fBE055027, 0f3E1039F6;
	fma.rn.f32 	%f113, %f112, %f111, 0fBDF8CDCC;
	fma.rn.f32 	%f114, %f113, %f111, 0f3E0F2955;
	fma.rn.f32 	%f115, %f114, %f111, 0fBE2AD8B9;
	fma.rn.f32 	%f116, %f115, %f111, 0f3E4CED0B;
	fma.rn.f32 	%f117, %f116, %f111, 0fBE7FFF22;
	fma.rn.f32 	%f118, %f117, %f111, 0f3EAAAA78;
	fma.rn.f32 	%f119, %f118, %f111, 0fBF000000;
	mul.f32 	%f120, %f111, %f119;
	fma.rn.f32 	%f121, %f120, %f111, %f111;
	fma.rn.f32 	%f122, %f110, 0f3F317218, %f121;
	setp.gt.u32 	%p24, %r65, 2139095039;
	fma.rn.f32 	%f123, %f106, 0f7F800000, 0f7F800000;
	selp.f32 	%f124, %f123, %f122, %p24;
	setp.eq.f32 	%p25, %f106, 0f00000000;
	selp.f32 	%f125, 0fFF800000, %f124, %p25;
	mul.f32 	%f126, %f125, %f102;
	sub.f32 	%f127, %f101, %f126;
	ld.global.u64 	%rd81, [%rd161+8];
	ld.global.u32 	%r69, [%rd160+4];
	cvt.rn.f32.s64 	%f128, %rd81;
	mul.wide.u32 	%rd82, %r69, 8;
	add.s64 	%rd83, %rd1, %rd82;
	ld.global.u64 	%rd84, [%rd83];
	mul.lo.s64 	%rd85, %rd84, %rd6;
	cvt.rn.f32.s64 	%f129, %rd85;
	div.rn.f32 	%f130, %f128, %f129;
	setp.lt.f32 	%p26, %f130, 0f00800000;
	mul.f32 	%f131, %f130, 0f4B000000;
	selp.f32 	%f132, %f131, %f130, %p26;
	selp.f32 	%f133, 0fC1B80000, 0f00000000, %p26;
	mov.b32 	%r70, %f132;
	add.s32 	%r71, %r70, -1059760811;
	and.b32  	%r72, %r71, -8388608;
	sub.s32 	%r73, %r70, %r72;
	mov.b32 	%f134, %r73;
	cvt.rn.f32.s32 	%f135, %r72;
	fma.rn.f32 	%f136, %f135, 0f34000000, %f133;
	add.f32 	%f137, %f134, 0fBF800000;
	fma.rn.f32 	%f138, %f137, 0fBE055027, 0f3E1039F6;
	fma.rn.f32 	%f139, %f138, %f137, 0fBDF8CDCC;
	fma.rn.f32 	%f140, %f139, %f137, 0f3E0F2955;
	fma.rn.f32 	%f141, %f140, %f137, 0fBE2AD8B9;
	fma.rn.f32 	%f142, %f141, %f137, 0f3E4CED0B;
	fma.rn.f32 	%f143, %f142, %f137, 0fBE7FFF22;
	fma.rn.f32 	%f144, %f143, %f137, 0f3EAAAA78;
	fma.rn.f32 	%f145, %f144, %f137, 0fBF000000;
	mul.f32 	%f146, %f137, %f145;
	fma.rn.f32 	%f147, %f146, %f137, %f137;
	fma.rn.f32 	%f148, %f136, 0f3F317218, %f147;
	setp.gt.u32 	%p27, %r70, 2139095039;
	fma.rn.f32 	%f149, %f132, 0f7F800000, 0f7F800000;
	selp.f32 	%f150, %f149, %f148, %p27;
	setp.eq.f32 	%p28, %f132, 0f00000000;
	selp.f32 	%f151, 0fFF800000, %f150, %p28;
	mul.f32 	%f152, %f151, %f128;
	sub.f32 	%f424, %f127, %f152;
	add.s32 	%r134, %r134, 4;
	add.s32 	%r139, %r139, 4;
	add.s64 	%rd161, %rd161, 32;
	add.s64 	%rd160, %rd160, 16;
	setp.eq.s32 	%p29, %r139, 0;
	@%p29 bra 	$L__BB8_13;
	bra.uni 	$L__BB8_12;
$L__BB8_13:
	setp.eq.s32 	%p30, %r13, 0;
	@%p30 bra 	$L__BB8_18;
	setp.eq.s32 	%p31, %r13, 1;
	@%p31 bra 	$L__BB8_16;
	mul.wide.u32 	%rd86, %r134, 8;
	add.s64 	%rd87, %rd3, %rd86;
	ld.global.u64 	%rd88, [%rd87];
	mul.wide.u32 	%rd89, %r134, 4;
	add.s64 	%rd90, %rd2, %rd89;
	ld.global.u32 	%r74, [%rd90];
	cvt.rn.f32.s64 	%f154, %rd88;
	mul.wide.u32 	%rd91, %r74, 8;
	add.s64 	%rd92, %rd1, %rd91;
	ld.global.u64 	%rd93, [%rd92];
	mul.lo.s64 	%rd94, %rd93, %rd6;
	cvt.rn.f32.s64 	%f155, %rd94;
	div.rn.f32 	%f156, %f154, %f155;
	setp.lt.f32 	%p32, %f156, 0f00800000;
	mul.f32 	%f157, %f156, 0f4B000000;
	selp.f32 	%f158, %f157, %f156, %p32;
	selp.f32 	%f159, 0fC1B80000, 0f00000000, %p32;
	mov.b32 	%r75, %f158;
	add.s32 	%r76, %r75, -1059760811;
	and.b32  	%r77, %r76, -8388608;
	sub.s32 	%r78, %r75, %r77;
	mov.b32 	%f160, %r78;
	cvt.rn.f32.s32 	%f161, %r77;
	fma.rn.f32 	%f162, %f161, 0f34000000, %f159;
	add.f32 	%f163, %f160, 0fBF800000;
	fma.rn.f32 	%f164, %f163, 0fBE055027, 0f3E1039F6;
	fma.rn.f32 	%f165, %f164, %f163, 0fBDF8CDCC;
	fma.rn.f32 	%f166, %f165, %f163, 0f3E0F2955;
	fma.rn.f32 	%f167, %f166, %f163, 0fBE2AD8B9;
	fma.rn.f32 	%f168, %f167, %f163, 0f3E4CED0B;
	fma.rn.f32 	%f169, %f168, %f163, 0fBE7FFF22;
	fma.rn.f32 	%f170, %f169, %f163, 0f3EAAAA78;
	fma.rn.f32 	%f171, %f170, %f163, 0fBF000000;
	mul.f32 	%f172, %f163, %f171;
	fma.rn.f32 	%f173, %f172, %f163, %f163;
	fma.rn.f32 	%f174, %f162, 0f3F317218, %f173;
	setp.gt.u32 	%p33, %r75, 2139095039;
	fma.rn.f32 	%f175, %f158, 0f7F800000, 0f7F800000;
	selp.f32 	%f176, %f175, %f174, %p33;
	setp.eq.f32 	%p34, %f158, 0f00000000;
	selp.f32 	%f177, 0fFF800000, %f176, %p34;
	mul.f32 	%f178, %f177, %f154;
	sub.f32 	%f179, %f424, %f178;
	ld.global.u64 	%rd95, [%rd87+8];
	ld.global.u32 	%r79, [%rd90+4];
	cvt.rn.f32.s64 	%f180, %rd95;
	mul.wide.u32 	%rd96, %r79, 8;
	add.s64 	%rd97, %rd1, %rd96;
	ld.global.u64 	%rd98, [%rd97];
	mul.lo.s64 	%rd99, %rd98, %rd6;
	cvt.rn.f32.s64 	%f181, %rd99;
	div.rn.f32 	%f182, %f180, %f181;
	setp.lt.f32 	%p35, %f182, 0f00800000;
	mul.f32 	%f183, %f182, 0f4B000000;
	selp.f32 	%f184, %f183, %f182, %p35;
	selp.f32 	%f185, 0fC1B80000, 0f00000000, %p35;
	mov.b32 	%r80, %f184;
	add.s32 	%r81, %r80, -1059760811;
	and.b32  	%r82, %r81, -8388608;
	sub.s32 	%r83, %r80, %r82;
	mov.b32 	%f186, %r83;
	cvt.rn.f32.s32 	%f187, %r82;
	fma.rn.f32 	%f188, %f187, 0f34000000, %f185;
	add.f32 	%f189, %f186, 0fBF800000;
	fma.rn.f32 	%f190, %f189, 0fBE055027, 0f3E1039F6;
	fma.rn.f32 	%f191, %f190, %f189, 0fBDF8CDCC;
	fma.rn.f32 	%f192, %f191, %f189, 0f3E0F2955;
	fma.rn.f32 	%f193, %f192, %f189, 0fBE2AD8B9;
	fma.rn.f32 	%f194, %f193, %f189, 0f3E4CED0B;
	fma.rn.f32 	%f195, %f194, %f189, 0fBE7FFF22;
	fma.rn.f32 	%f196, %f195, %f189, 0f3EAAAA78;
	fma.rn.f32 	%f197, %f196, %f189, 0fBF000000;
	mul.f32 	%f198, %f189, %f197;
	fma.rn.f32 	%f199, %f198, %f189, %f189;
	fma.rn.f32 	%f200, %f188, 0f3F317218, %f199;
	setp.gt.u32 	%p36, %r80, 2139095039;
	fma.rn.f32 	%f201, %f184, 0f7F800000, 0f7F800000;
	selp.f32 	%f202, %f201, %f200, %p36;
	setp.eq.f32 	%p37, %f184, 0f00000000;
	selp.f32 	%f203, 0fFF800000, %f202, %p37;
	mul.f32 	%f204, %f203, %f180;
	sub.f32 	%f424, %f179, %f204;
	add.s32 	%r134, %r134, 2;
$L__BB8_16:
	and.b32  	%r84, %r12, 1;
	setp.eq.b32 	%p38, %r84, 1;
	not.pred 	%p39, %p38;
	@%p39 bra 	$L__BB8_18;
	mul.wide.u32 	%rd100, %r134, 8;
	add.s64 	%rd101, %rd3, %rd100;
	ld.global.u64 	%rd102, [%rd101];
	mul.wide.u32 	%rd103, %r134, 4;
	add.s64 	%rd104, %rd2, %rd103;
	ld.global.u32 	%r85, [%rd104];
	cvt.rn.f32.s64 	%f205, %rd102;
	mul.wide.u32 	%rd105, %r85, 8;
	add.s64 	%rd106, %rd1, %rd105;
	ld.global.u64 	%rd107, [%rd106];
	mul.lo.s64 	%rd108, %rd107, %rd6;
	cvt.rn.f32.s64 	%f206, %rd108;
	div.rn.f32 	%f207, %f205, %f206;
	setp.lt.f32 	%p40, %f207, 0f00800000;
	mul.f32 	%f208, %f207, 0f4B000000;
	selp.f32 	%f209, %f208, %f207, %p40;
	selp.f32 	%f210, 0fC1B80000, 0f00000000, %p40;
	mov.b32 	%r86, %f209;
	add.s32 	%r87, %r86, -1059760811;
	and.b32  	%r88, %r87, -8388608;
	sub.s32 	%r89, %r86, %r88;
	mov.b32 	%f211, %r89;
	cvt.rn.f32.s32 	%f212, %r88;
	fma.rn.f32 	%f213, %f212, 0f34000000, %f210;
	add.f32 	%f214, %f211, 0fBF800000;
	fma.rn.f32 	%f215, %f214, 0fBE055027, 0f3E1039F6;
	fma.rn.f32 	%f216, %f215, %f214, 0fBDF8CDCC;
	fma.rn.f32 	%f217, %f216, %f214, 0f3E0F2955;
	fma.rn.f32 	%f218, %f217, %f214, 0fBE2AD8B9;
	fma.rn.f32 	%f219, %f218, %f214, 0f3E4CED0B;
	fma.rn.f32 	%f220, %f219, %f214, 0fBE7FFF22;
	fma.rn.f32 	%f221, %f220, %f214, 0f3EAAAA78;
	fma.rn.f32 	%f222, %f221, %f214, 0fBF000000;
	mul.f32 	%f223, %f214, %f222;
	fma.rn.f32 	%f224, %f223, %f214, %f214;
	fma.rn.f32 	%f225, %f213, 0f3F317218, %f224;
	setp.gt.u32 	%p41, %r86, 2139095039;
	fma.rn.f32 	%f226, %f209, 0f7F800000, 0f7F800000;
	selp.f32 	%f227, %f226, %f225, %p41;
	setp.eq.f32 	%p42, %f209, 0f00000000;
	selp.f32 	%f228, 0fFF800000, %f227, %p42;
	mul.f32 	%f229, %f228, %f205;
	sub.f32 	%f424, %f424, %f229;
$L__BB8_18:
	setp.ge.u32 	%p43, %r135, %r129;
	@%p43 bra 	$L__BB8_27;
	sub.s32 	%r29, %r129, %r135;
	and.b32  	%r30, %r29, 3;
	sub.s32 	%r90, %r135, %r129;
	setp.gt.u32 	%p44, %r90, -4;
	@%p44 bra 	$L__BB8_22;
	and.b32  	%r91, %r29, -4;
	neg.s32 	%r141, %r91;
	mul.wide.u32 	%rd109, %r135, 8;
	add.s64 	%rd110, %rd109, %rd3;
	add.s64 	%rd163, %rd110, 16;
	mul.wide.u32 	%rd111, %r135, 4;
	add.s64 	%rd112, %rd111, %rd2;
	add.s64 	%rd162, %rd112, 8;
$L__BB8_21:
	.pragma "nounroll";
	ld.global.u64 	%rd113, [%rd163+-16];
	ld.global.u32 	%r92, [%rd162+-8];
	cvt.rn.f32.s64 	%f231, %rd113;
	mul.wide.u32 	%rd114, %r92, 8;
	add.s64 	%rd115, %rd1, %rd114;
	ld.global.u64 	%rd116, [%rd115];
	mul.lo.s64 	%rd117, %rd116, %rd6;
	cvt.rn.f32.s64 	%f232, %rd117;
	div.rn.f32 	%f233, %f231, %f232;
	setp.lt.f32 	%p45, %f233, 0f00800000;
	mul.f32 	%f234, %f233, 0f4B000000;
	selp.f32 	%f235, %f234, %f233, %p45;
	selp.f32 	%f236, 0fC1B80000, 0f00000000, %p45;
	mov.b32 	%r93, %f235;
	add.s32 	%r94, %r93, -1059760811;
	and.b32  	%r95, %r94, -8388608;
	sub.s32 	%r96, %r93, %r95;
	mov.b32 	%f237, %r96;
	cvt.rn.f32.s32 	%f238, %r95;
	fma.rn.f32 	%f239, %f238, 0f34000000, %f236;
	add.f32 	%f240, %f237, 0fBF800000;
	fma.rn.f32 	%f241, %f240, 0fBE055027, 0f3E1039F6;
	fma.rn.f32 	%f242, %f241, %f240, 0fBDF8CDCC;
	fma.rn.f32 	%f243, %f242, %f240, 0f3E0F2955;
	fma.rn.f32 	%f244, %f243, %f240, 0fBE2AD8B9;
	fma.rn.f32 	%f245, %f244, %f240, 0f3E4CED0B;
	fma.rn.f32 	%f246, %f245, %f240, 0fBE7FFF22;
	fma.rn.f32 	%f247, %f246, %f240, 0f3EAAAA78;
	fma.rn.f32 	%f248, %f247, %f240, 0fBF000000;
	mul.f32 	%f249, %f240, %f248;
	fma.rn.f32 	%f250, %f249, %f240, %f240;
	fma.rn.f32 	%f251, %f239, 0f3F317218, %f250;
	setp.gt.u32 	%p46, %r93, 2139095039;
	fma.rn.f32 	%f252, %f235, 0f7F800000, 0f7F800000;
	selp.f32 	%f253, %f252, %f251, %p46;
	setp.eq.f32 	%p47, %f235, 0f00000000;
	selp.f32 	%f254, 0fFF800000, %f253, %p47;
	mul.f32 	%f255, %f254, %f231;
	sub.f32 	%f256, %f424, %f255;
	ld.global.u64 	%rd118, [%rd163+-8];
	ld.global.u32 	%r97, [%rd162+-4];
	cvt.rn.f32.s64 	%f257, %rd118;
	mul.wide.u32 	%rd119, %r97, 8;
	add.s64 	%rd120, %rd1, %rd119;
	ld.global.u64 	%rd121, [%rd120];
	mul.lo.s64 	%rd122, %rd121, %rd6;
	cvt.rn.f32.s64 	%f258, %rd122;
	div.rn.f32 	%f259, %f257, %f258;
	setp.lt.f32 	%p48, %f259, 0f00800000;
	mul.f32 	%f260, %f259, 0f4B000000;
	selp.f32 	%f261, %f260, %f259, %p48;
	selp.f32 	%f262, 0fC1B80000, 0f00000000, %p48;
	mov.b32 	%r98, %f261;
	add.s32 	%r99, %r98, -1059760811;
	and.b32  	%r100, %r99, -8388608;
	sub.s32 	%r101, %r98, %r100;
	mov.b32 	%f263, %r101;
	cvt.rn.f32.s32 	%f264, %r100;
	fma.rn.f32 	%f265, %f264, 0f34000000, %f262;
	add.f32 	%f266, %f263, 0fBF800000;
	fma.rn.f32 	%f267, %f266, 0fBE055027, 0f3E1039F6;
	fma.rn.f32 	%f268, %f267, %f266, 0fBDF8CDCC;
	fma.rn.f32 	%f269, %f268, %f266, 0f3E0F2955;
	fma.rn.f32 	%f270, %f269, %f266, 0fBE2AD8B9;
	fma.rn.f32 	%f271, %f270, %f266, 0f3E4CED0B;
	fma.rn.f32 	%f272, %f271, %f266, 0fBE7FFF22;
	fma.rn.f32 	%f273, %f272, %f266, 0f3EAAAA78;
	fma.rn.f32 	%f274, %f273, %f266, 0fBF000000;
	mul.f32 	%f275, %f266, %f274;
	fma.rn.f32 	%f276, %f275, %f266, %f266;
	fma.rn.f32 	%f277, %f265, 0f3F317218, %f276;
	setp.gt.u32 	%p49, %r98, 2139095039;
	fma.rn.f32 	%f278, %f261, 0f7F800000, 0f7F800000;
	selp.f32 	%f279, %f278, %f277, %p49;
	setp.eq.f32 	%p50, %f261, 0f00000000;
	selp.f32 	%f280, 0fFF800000, %f279, %p50;
	mul.f32 	%f281, %f280, %f257;
	sub.f32 	%f282, %f256, %f281;
	ld.global.u64 	%rd123, [%rd163];
	ld.global.u32 	%r102, [%rd162];
	cvt.rn.f32.s64 	%f283, %rd123;
	mul.wide.u32 	%rd124, %r102, 8;
	add.s64 	%rd125, %rd1, %rd124;
	ld.global.u64 	%rd126, [%rd125];
	mul.lo.s64 	%rd127, %rd126, %rd6;
	cvt.rn.f32.s64 	%f284, %rd127;
	div.rn.f32 	%f285, %f283, %f284;
	setp.lt.f32 	%p51, %f285, 0f00800000;
	mul.f32 	%f286, %f285, 0f4B000000;
	selp.f32 	%f287, %f286, %f285, %p51;
	selp.f32 	%f288, 0fC1B80000, 0f00000000, %p51;
	mov.b32 	%r103, %f287;
	add.s32 	%r104, %r103, -1059760811;
	and.b32  	%r105, %r104, -8388608;
	sub.s32 	%r106, %r103, %r105;
	mov.b32 	%f289, %r106;
	cvt.rn.f32.s32 	%f290, %r105;
	fma.rn.f32 	%f291, %f290, 0f34000000, %f288;
	add.f32 	%f292, %f289, 0fBF800000;
	fma.rn.f32 	%f293, %f292, 0fBE055027, 0f3E1039F6;
	fma.rn.f32 	%f294, %f293, %f292, 0fBDF8CDCC;
	fma.rn.f32 	%f295, %f294, %f292, 0f3E0F2955;
	fma.rn.f32 	%f296, %f295, %f292, 0fBE2AD8B9;
	fma.rn.f32 	%f297, %f296, %f292, 0f3E4CED0B;
	fma.rn.f32 	%f298, %f297, %f292, 0fBE7FFF22;
	fma.rn.f32 	%f299, %f298, %f292, 0f3EAAAA78;
	fma.rn.f32 	%f300, %f299, %f292, 0fBF000000;
	mul.f32 	%f301, %f292, %f300;
	fma.rn.f32 	%f302, %f301, %f292, %f292;
	fma.rn.f32 	%f303, %f291, 0f3F317218, %f302;
	setp.gt.u32 	%p52, %r103, 2139095039;
	fma.rn.f32 	%f304, %f287, 0f7F800000, 0f7F800000;
	selp.f32 	%f305, %f304, %f303, %p52;
	setp.eq.f32 	%p53, %f287, 0f00000000;
	selp.f32 	%f306, 0fFF800000, %f305, %p53;
	mul.f32 	%f307, %f306, %f283;
	sub.f32 	%f308, %f282, %f307;
	ld.global.u64 	%rd128, [%rd163+8];
	ld.global.u32 	%r107, [%rd162+4];
	cvt.rn.f32.s64 	%f309, %rd128;
	mul.wide.u32 	%rd129, %r107, 8;
	add.s64 	%rd130, %rd1, %rd129;
	ld.global.u64 	%rd131, [%rd130];
	mul.lo.s64 	%rd132, %rd131, %rd6;
	cvt.rn.f32.s64 	%f310, %rd132;
	div.rn.f32 	%f311, %f309, %f310;
	setp.lt.f32 	%p54, %f311, 0f00800000;
	mul.f32 	%f312, %f311, 0f4B000000;
	selp.f32 	%f313, %f312, %f311, %p54;
	selp.f32 	%f314, 0fC1B80000, 0f00000000, %p54;
	mov.b32 	%r108, %f313;
	add.s32 	%r109, %r108, -1059760811;
	and.b32  	%r110, %r109, -8388608;
	sub.s32 	%r111, %r108, %r110;
	mov.b32 	%f315, %r111;
	cvt.rn.f32.s32 	%f316, %r110;
	fma.rn.f32 	%f317, %f316, 0f34000000, %f314;
	add.f32 	%f318, %f315, 0fBF800000;
	fma.rn.f32 	%f319, %f318, 0fBE055027, 0f3E1039F6;
	fma.rn.f32 	%f320, %f319, %f318, 0fBDF8CDCC;
	fma.rn.f32 	%f321, %f320, %f318, 0f3E0F2955;
	fma.rn.f32 	%f322, %f321, %f318, 0fBE2AD8B9;
	fma.rn.f32 	%f323, %f322, %f318, 0f3E4CED0B;
	fma.rn.f32 	%f324, %f323, %f318, 0fBE7FFF22;
	fma.rn.f32 	%f325, %f324, %f318, 0f3EAAAA78;
	fma.rn.f32 	%f326, %f325, %f318, 0fBF000000;
	mul.f32 	%f327, %f318, %f326;
	fma.rn.f32 	%f328, %f327, %f318, %f318;
	fma.rn.f32 	%f329, %f317, 0f3F317218, %f328;
	setp.gt.u32 	%p55, %r108, 2139095039;
	fma.rn.f32 	%f330, %f313, 0f7F800000, 0f7F800000;
	selp.f32 	%f331, %f330, %f329, %p55;
	setp.eq.f32 	%p56, %f313, 0f00000000;
	selp.f32 	%f332, 0fFF800000, %f331, %p56;
	mul.f32 	%f333, %f332, %f309;
	sub.f32 	%f424, %f308, %f333;
	add.s32 	%r135, %r135, 4;
	add.s32 	%r141, %r141, 4;
	add.s64 	%rd163, %rd163, 32;
	add.s64 	%rd162, %rd162, 16;
	setp.ne.s32 	%p57, %r141, 0;
	@%p57 bra 	$L__BB8_21;
$L__BB8_22:
	setp.eq.s32 	%p58, %r30, 0;
	@%p58 bra 	$L__BB8_27;
	setp.eq.s32 	%p59, %r30, 1;
	@%p59 bra 	$L__BB8_25;
	mul.wide.u32 	%rd133, %r135, 8;
	add.s64 	%rd134, %rd3, %rd133;
	ld.global.u64 	%rd135, [%rd134];
	mul.wide.u32 	%rd136, %r135, 4;
	add.s64 	%rd137, %rd2, %rd136;
	ld.global.u32 	%r112, [%rd137];
	cvt.rn.f32.s64 	%f335, %rd135;
	mul.wide.u32 	%rd138, %r112, 8;
	add.s64 	%rd139, %rd1, %rd138;
	ld.global.u64 	%rd140, [%rd139];
	mul.lo.s64 	%rd141, %rd140, %rd6;
	cvt.rn.f32.s64 	%f336, %rd141;
	div.rn.f32 	%f337, %f335, %f336;
	setp.lt.f32 	%p60, %f337, 0f00800000;
	mul.f32 	%f338, %f337, 0f4B000000;
	selp.f32 	%f339, %f338, %f337, %p60;
	selp.f32 	%f340, 0fC1B80000, 0f00000000, %p60;
	mov.b32 	%r113, %f339;
	add.s32 	%r114, %r113, -1059760811;
	and.b32  	%r115, %r114, -8388608;
	sub.s32 	%r116, %r113, %r115;
	mov.b32 	%f341, %r116;
	cvt.rn.f32.s32 	%f342, %r115;
	fma.rn.f32 	%f343, %f342, 0f34000000, %f340;
	add.f32 	%f344, %f341, 0fBF800000;
	fma.rn.f32 	%f345, %f344, 0fBE055027, 0f3E1039F6;
	fma.rn.f32 	%f346, %f345, %f344, 0fBDF8CDCC;
	fma.rn.f32 	%f347, %f346, %f344, 0f3E0F2955;
	fma.rn.f32 	%f348, %f347, %f344, 0fBE2AD8B9;
	fma.rn.f32 	%f349, %f348, %f344, 0f3E4CED0B;
	fma.rn.f32 	%f350, %f349, %f344, 0fBE7FFF22;
	fma.rn.f32 	%f351, %f350, %f344, 0f3EAAAA78;
	fma.rn.f32 	%f352, %f351, %f344, 0fBF000000;
	mul.f32 	%f353, %f344, %f352;
	fma.rn.f32 	%f354, %f353, %f344, %f344;
	fma.rn.f32 	%f355, %f343, 0f3F317218, %f354;
	setp.gt.u32 	%p61, %r113, 2139095039;
	fma.rn.f32 	%f356, %f339, 0f7F800000, 0f7F800000;
	selp.f32 	%f357, %f356, %f355, %p61;
	setp.eq.f32 	%p62, %f339, 0f00000000;
	selp.f32 	%f358, 0fFF800000, %f357, %p62;
	mul.f32 	%f359, %f358, %f335;
	sub.f32 	%f360, %f424, %f359;
	ld.global.u64 	%rd142, [%rd134+8];
	ld.global.u32 	%r117, [%rd137+4];
	cvt.rn.f32.s64 	%f361, %rd142;
	mul.wide.u32 	%rd143, %r117, 8;
	add.s64 	%rd144, %rd1, %rd143;
	ld.global.u64 	%rd145, [%rd144];
	mul.lo.s64 	%rd146, %rd145, %rd6;
	cvt.rn.f32.s64 	%f362, %rd146;
	div.rn.f32 	%f363, %f361, %f362;
	setp.lt.f32 	%p63, %f363, 0f00800000;
	mul.f32 	%f364, %f363, 0f4B000000;
	selp.f32 	%f365, %f364, %f363, %p63;
	selp.f32 	%f366, 0fC1B80000, 0f00000000, %p63;
	mov.b32 	%r118, %f365;
	add.s32 	%r119, %r118, -1059760811;
	and.b32  	%r120, %r119, -8388608;
	sub.s32 	%r121, %r118, %r120;
	mov.b32 	%f367, %r121;
	cvt.rn.f32.s32 	%f368, %r120;
	fma.rn.f32 	%f369, %f368, 0f34000000, %f366;
	add.f32 	%f370, %f367, 0fBF800000;
	fma.rn.f32 	%f371, %f370, 0fBE055027, 0f3E1039F6;
	fma.rn.f32 	%f372, %f371, %f370, 0fBDF8CDCC;
	fma.rn.f32 	%f373, %f372, %f370, 0f3E0F2955;
	fma.rn.f32 	%f374, %f373, %f370, 0fBE2AD8B9;
	fma.rn.f32 	%f375, %f374, %f370, 0f3E4CED0B;
	fma.rn.f32 	%f376, %f375, %f370, 0fBE7FFF22;
	fma.rn.f32 	%f377, %f376, %f370, 0f3EAAAA78;
	fma.rn.f32 	%f378, %f377, %f370, 0fBF000000;
	mul.f32 	%f379, %f370, %f378;
	fma.rn.f32 	%f380, %f379, %f370, %f370;
	fma.rn.f32 	%f381, %f369, 0f3F317218, %f380;
	setp.gt.u32 	%p64, %r118, 2139095039;
	fma.rn.f32 	%f382, %f365, 0f7F800000, 0f7F800000;
	selp.f32 	%f383, %f382, %f381, %p64;
	setp.eq.f32 	%p65, %f365, 0f00000000;
	selp.f32 	%f384, 0fFF800000, %f383, %p65;
	mul.f32 	%f385, %f384, %f361;
	sub.f32 	%f424, %f360, %f385;
	add.s32 	%r135, %r135, 2;
$L__BB8_25:
	and.b32  	%r122, %r29, 1;
	setp.eq.b32 	%p66, %r122, 1;
	not.pred 	%p67, %p66;
	@%p67 bra 	$L__BB8_27;
	mul.wide.u32 	%rd147, %r135, 8;
	add.s64 	%rd148, %rd3, %rd147;
	ld.global.u64 	%rd149, [%rd148];
	mul.wide.u32 	%rd150, %r135, 4;
	add.s64 	%rd151, %rd2, %rd150;
	ld.global.u32 	%r123, [%rd151];
	cvt.rn.f32.s64 	%f386, %rd149;
	mul.wide.u32 	%rd152, %r123, 8;
	add.s64 	%rd153, %rd1, %rd152;
	ld.global.u64 	%rd154, [%rd153];
	mul.lo.s64 	%rd155, %rd154, %rd6;
	cvt.rn.f32.s64 	%f387, %rd155;
	div.rn.f32 	%f388, %f386, %f387;
	setp.lt.f32 	%p68, %f388, 0f00800000;
	mul.f32 	%f389, %f388, 0f4B000000;
	selp.f32 	%f390, %f389, %f388, %p68;
	selp.f32 	%f391, 0fC1B80000, 0f00000000, %p68;
	mov.b32 	%r124, %f390;
	add.s32 	%r125, %r124, -1059760811;
	and.b32  	%r126, %r125, -8388608;
	sub.s32 	%r127, %r124, %r126;
	mov.b32 	%f392, %r127;
	cvt.rn.f32.s32 	%f393, %r126;
	fma.rn.f32 	%f394, %f393, 0f34000000, %f391;
	add.f32 	%f395, %f392, 0fBF800000;
	fma.rn.f32 	%f396, %f395, 0fBE055027, 0f3E1039F6;
	fma.rn.f32 	%f397, %f396, %f395, 0fBDF8CDCC;
	fma.rn.f32 	%f398, %f397, %f395, 0f3E0F2955;
	fma.rn.f32 	%f399, %f398, %f395, 0fBE2AD8B9;
	fma.rn.f32 	%f400, %f399, %f395, 0f3E4CED0B;
	fma.rn.f32 	%f401, %f400, %f395, 0fBE7FFF22;
	fma.rn.f32 	%f402, %f401, %f395, 0f3EAAAA78;
	fma.rn.f32 	%f403, %f402, %f395, 0fBF000000;
	mul.f32 	%f404, %f395, %f403;
	fma.rn.f32 	%f405, %f404, %f395, %f395;
	fma.rn.f32 	%f406, %f394, 0f3F317218, %f405;
	setp.gt.u32 	%p69, %r124, 2139095039;
	fma.rn.f32 	%f407, %f390, 0f7F800000, 0f7F800000;
	selp.f32 	%f408, %f407, %f406, %p69;
	setp.eq.f32 	%p70, %f390, 0f00000000;
	selp.f32 	%f409, 0fFF800000, %f408, %p70;
	mul.f32 	%f410, %f409, %f386;
	sub.f32 	%f424, %f424, %f410;
$L__BB8_27:
	cvta.to.global.u64 	%rd156, %rd23;
	add.s64 	%rd158, %rd156, %rd31;
	st.global.f32 	[%rd158], %f424;
$L__BB8_28:
	ret;
$L__BB8_29:
	setp.le.u32 	%p8, %r136, %r18;
	@%p8 bra 	$L__BB8_31;
	mul.wide.u32 	%rd54, %r135, 8;
	add.s64 	%rd55, %rd3, %rd54;
	ld.global.u64 	%rd159, [%rd55];
	add.s32 	%r135, %r135, 1;
	mov.u32 	%r136, %r18;
	bra.uni 	$L__BB8_32;
$L__BB8_31:
	mul.wide.u32 	%rd48, %r134, 8;
	add.s64 	%rd49, %rd3, %rd48;
	ld.global.u64 	%rd50, [%rd49];
	mul.wide.u32 	%rd51, %r135, 8;
	add.s64 	%rd52, %rd3, %rd51;
	ld.global.u64 	%rd53, [%rd52];
	add.s64 	%rd159, %rd53, %rd50;
	add.s32 	%r134, %r134, 1;
	add.s32 	%r135, %r135, 1;
$L__BB8_32:
	cvt.rn.f32.s64 	%f24, %rd159;
	mul.wide.u32 	%rd58, %r136, 8;
	add.s64 	%rd59, %rd1, %rd58;
	ld.global.u64 	%rd60, [%rd59];
	mul.lo.s64 	%rd61, %rd60, %rd6;
	cvt.rn.f32.s64 	%f25, %rd61;
	div.rn.f32 	%f26, %f24, %f25;
	setp.lt.f32 	%p9, %f26, 0f00800000;
	mul.f32 	%f27, %f26, 0f4B000000;
	selp.f32 	%f28, %f27, %f26, %p9;
	selp.f32 	%f29, 0fC1B80000, 0f00000000, %p9;
	mov.b32 	%r48, %f28;
	add.s32 	%r49, %r48, -1059760811;
	and.b32  	%r50, %r49, -8388608;
	sub.s32 	%r51, %r48, %r50;
	mov.b32 	%f30, %r51;
	cvt.rn.f32.s32 	%f31, %r50;
	fma.rn.f32 	%f32, %f31, 0f34000000, %f29;
	add.f32 	%f33, %f30, 0fBF800000;
	fma.rn.f32 	%f34, %f33, 0fBE055027, 0f3E1039F6;
	fma.rn.f32 	%f35, %f34, %f33, 0fBDF8CDCC;
	fma.rn.f32 	%f36, %f35, %f33, 0f3E0F2955;
	fma.rn.f32 	%f37, %f36, %f33, 0fBE2AD8B9;
	fma.rn.f32 	%f38, %f37, %f33, 0f3E4CED0B;
	fma.rn.f32 	%f39, %f38, %f33, 0fBE7FFF22;
	fma.rn.f32 	%f40, %f39, %f33, 0f3EAAAA78;
	fma.rn.f32 	%f41, %f40, %f33, 0fBF000000;
	mul.f32 	%f42, %f33, %f41;
	fma.rn.f32 	%f43, %f42, %f33, %f33;
	fma.rn.f32 	%f44, %f32, 0f3F317218, %f43;
	setp.gt.u32 	%p10, %r48, 2139095039;
	fma.rn.f32 	%f45, %f28, 0f7F800000, 0f7F800000;
	selp.f32 	%f46, %f45, %f44, %p10;
	setp.eq.f32 	%p11, %f28, 0f00000000;
	selp.f32 	%f47, 0fFF800000, %f46, %p11;
	mul.f32 	%f48, %f47, %f24;
	sub.f32 	%f424, %f424, %f48;
	setp.lt.u32 	%p12, %r134, %r128;
	setp.lt.u32 	%p13, %r135, %r129;
	and.pred  	%p14, %p12, %p13;
	@%p14 bra 	$L__BB8_7;
	bra.uni 	$L__BB8_9;

}
	// .globl	_Z20calculate_dS_overallIjlEvPfS0_S0_S0_S0_PjPT_PT0_S5_S5_S3_S3_j
.visible .entry _Z20calculate_dS_overallIjlEvPfS0_S0_S0_S0_PjPT_PT0_S5_S5_S3_S3_j(
	.param .u64 .ptr .align 1 _Z20calculate_dS_overallIjlEvPfS0_S0_S0_S0_PjPT_PT0_S5_S5_S3_S3_j_param_0,
	.param .u64 .ptr .align 1 _Z20calculate_dS_overallIjlEvPfS0_S0_S0_S0_PjPT_PT0_S5_S5_S3_S3_j_param_1,
	.param .u64 .ptr .align 1 _Z20calculate_dS_overallIjlEvPfS0_S0_S0_S0_PjPT_PT0_S5_S5_S3_S3_j_param_2,
	.param .u64 .ptr .align 1 _Z20calculate_dS_overallIjlEvPfS0_S0_S0_S0_PjPT_PT0_S5_S5_S3_S3_j_param_3,
	.param .u64 .ptr .align 1 _Z20calculate_dS_overallIjlEvPfS0_S0_S0_S0_PjPT_PT0_S5_S5_S3_S3_j_param_4,
	.param .u64 .ptr .align 1 _Z20calculate_dS_overallIjlEvPfS0_S0_S0_S0_PjPT_PT0_S5_S5_S3_S3_j_param_5,
	.param .u64 .ptr .align 1 _Z20calculate_dS_overallIjlEvPfS0_S0_S0_S0_PjPT_PT0_S5_S5_S3_S3_j_param_6,
	.param .u64 .ptr .align 1 _Z20calculate_dS_overallIjlEvPfS0_S0_S0_S0_PjPT_PT0_S5_S5_S3_S3_j_param_7,
	.param .u64 .ptr .align 1 _Z20calculate_dS_overallIjlEvPfS0_S0_S0_S0_PjPT_PT0_S5_S5_S3_S3_j_param_8,
	.param .u64 .ptr .align 1 _Z20calculate_dS_overallIjlEvPfS0_S0_S0_S0_PjPT_PT0_S5_S5_S3_S3_j_param_9,
	.param .u64 .ptr .align 1 _Z20calculate_dS_overallIjlEvPfS0_S0_S0_S0_PjPT_PT0_S5_S5_S3_S3_j_param_10,
	.param .u64 .ptr .align 1 _Z20calculate_dS_overallIjlEvPfS0_S0_S0_S0_PjPT_PT0_S5_S5_S3_S3_j_param_11,
	.param .u32 _Z20calculate_dS_overallIjlEvPfS0_S0_S0_S0_PjPT_PT0_S5_S5_S3_S3_j_param_12
)
{
	.reg .pred 	%p<25>;
	.reg .b32 	%r<43>;
	.reg .b32 	%f<134>;
	.reg .b64 	%rd<87>;

	ld.param.u64 	%rd24, [_Z20calculate_dS_overallIjlEvPfS0_S0_S0_S0_PjPT_PT0_S5_S5_S3_S3_j_param_1];
	ld.param.u64 	%rd25, [_Z20calculate_dS_overallIjlEvPfS0_S0_S0_S0_PjPT_PT0_S5_S5_S3_S3_j_param_2];
	ld.param.u64 	%rd26, [_Z20calculate_dS_overallIjlEvPfS0_S0_S0_S0_PjPT_PT0_S5_S5_S3_S3_j_param_3];
	ld.param.u64 	%rd27, [_Z20calculate_dS_overallIjlEvPfS0_S0_S0_S0_PjPT_PT0_S5_S5_S3_S3_j_param_4];
	ld.param.u64 	%rd31, [_Z20calculate_dS_overallIjlEvPfS0_S0_S0_S0_PjPT_PT0_S5_S5_S3_S3_j_param_5];
	ld.param.u64 	%rd32, [_Z20calculate_dS_overallIjlEvPfS0_S0_S0_S0_PjPT_PT0_S5_S5_S3_S3_j_param_6];
	ld.param.u64 	%rd33, [_Z20calculate_dS_overallIjlEvPfS0_S0_S0_S0_PjPT_PT0_S5_S5_S3_S3_j_param_7];
	ld.param.u64 	%rd34, [_Z20calculate_dS_overallIjlEvPfS0_S0_S0_S0_PjPT_PT0_S5_S5_S3_S3_j_param_8];
	ld.param.u64 	%rd28, [_Z20calculate_dS_overallIjlEvPfS0_S0_S0_S0_PjPT_PT0_S5_S5_S3_S3_j_param_9];
	ld.param.u64 	%rd29, [_Z20calculate_dS_overallIjlEvPfS0_S0_S0_S0_PjPT_PT0_S5_S5_S3_S3_j_param_10];
	ld.param.u64 	%rd30, [_Z20calculate_dS_overallIjlEvPfS0_S0_S0_S0_PjPT_PT0_S5_S5_S3_S3_j_param_11];
	ld.param.u32 	%r40, [_Z20calculate_dS_overallIjlEvPfS0_S0_S0_S0_PjPT_PT0_S5_S5_S3_S3_j_param_12];
	cvta.to.global.u64 	%rd1, %rd34;
	cvta.to.global.u64 	%rd2, %rd33;
	cvta.to.global.u64 	%rd3, %rd32;
	cvta.to.global.u64 	%rd4, %rd31;
	mov.u32 	%r19, %ctaid.x;
	mov.u32 	%r20, %ntid.x;
	mov.u32 	%r21, %tid.x;
	mad.lo.s32 	%r1, %r19, %r20, %r21;
	setp.ge.u32 	%p1, %r1, %r40;
	@%p1 bra 	$L__BB9_21;
	cvta.to.global.u64 	%rd35, %rd29;
	cvta.to.global.u64 	%rd36, %rd24;
	cvta.to.global.u64 	%rd37, %rd25;
	cvta.to.global.u64 	%rd38, %rd26;
	cvta.to.global.u64 	%rd39, %rd27;
	mul.wide.u32 	%rd40, %r1, 4;
	add.s64 	%rd41, %rd35, %rd40;
	ld.global.u32 	%r2, [%rd41];
	add.s64 	%rd42, %rd36, %rd40;
	ld.global.f32 	%f14, [%rd42];
	add.f32 	%f15, %f14, 0f00000000;
	mul.wide.u32 	%rd43, %r2, 4;
	add.s64 	%rd44, %rd36, %rd43;
	ld.global.f32 	%f16, [%rd44];
	add.f32 	%f17, %f15, %f16;
	add.s64 	%rd45, %rd37, %rd40;
	ld.global.f32 	%f18, [%rd45];
	add.f32 	%f19, %f17, %f18;
	add.s64 	%rd46, %rd37, %rd43;
	ld.global.f32 	%f20, [%rd46];
	add.f32 	%f21, %f19, %f20;
	add.s64 	%rd47, %rd38, %rd40;
	ld.global.f32 	%f22, [%rd47];
	sub.f32 	%f23, %f21, %f22;
	add.s64 	%rd48, %rd39, %rd40;
	ld.global.f32 	%f24, [%rd48];
	sub.f32 	%f131, %f23, %f24;
	add.s64 	%rd5, %rd4, %rd40;
	ld.global.u32 	%r3, [%rd5];
	add.s64 	%rd49, %rd4, %rd43;
	ld.global.u32 	%r4, [%rd49];
	add.s32 	%r22, %r1, 1;
	setp.ge.u32 	%p2, %r22, %r40;
	mov.u32 	%r39, %r40;
	@%p2 bra 	$L__BB9_3;
	ld.global.u32 	%r39, [%rd5+4];
$L__BB9_3:
	add.s32 	%r7, %r2, 1;
	setp.ge.u32 	%p3, %r7, %r40;
	@%p3 bra 	$L__BB9_5;
	mul.wide.u32 	%rd50, %r7, 4;
	add.s64 	%rd51, %rd4, %rd50;
	ld.global.u32 	%r40, [%rd51];
$L__BB9_5:
	cvta.to.global.u64 	%rd52, %rd28;
	setp.ge.u32 	%p4, %r3, %r39;
	mul.wide.u32 	%rd53, %r1, 8;
	add.s64 	%rd6, %rd52, %rd53;
	mul.wide.u32 	%rd54, %r2, 8;
	add.s64 	%rd7, %rd52, %rd54;
	@%p4 bra 	$L__BB9_12;
	add.s64 	%rd8, %rd1, %rd53;
	sub.s32 	%r41, %r3, %r39;
	mul.wide.u32 	%rd56, %r3, 8;
	add.s64 	%rd84, %rd2, %rd56;
	mul.wide.u32 	%rd57, %r3, 4;
	add.s64 	%rd83, %rd3, %rd57;
$L__BB9_7:
	ld.global.u32 	%r13, [%rd83];
	setp.ne.s32 	%p5, %r13, %r1;
	@%p5 bra 	$L__BB9_9;
	ld.global.u64 	%rd58, [%rd84];
	cvt.rn.f32.s64 	%f25, %rd58;
	ld.global.u64 	%rd59, [%rd8];
	ld.global.u64 	%rd60, [%rd6];
	mul.lo.s64 	%rd61, %rd60, %rd59;
	cvt.rn.f32.s64 	%f26, %rd61;
	div.rn.f32 	%f27, %f25, %f26;
	setp.lt.f32 	%p6, %f27, 0f00800000;
	mul.f32 	%f28, %f27, 0f4B000000;
	selp.f32 	%f29, %f28, %f27, %p6;
	selp.f32 	%f30, 0fC1B80000, 0f00000000, %p6;
	mov.b32 	%r23, %f29;
	add.s32 	%r24, %r23, -1059760811;
	and.b32  	%r25, %r24, -8388608;
	sub.s32 	%r26, %r23, %r25;
	mov.b32 	%f31, %r26;
	cvt.rn.f32.s32 	%f32, %r25;
	fma.rn.f32 	%f33, %f32, 0f34000000, %f30;
	add.f32 	%f34, %f31, 0fBF800000;
	fma.rn.f32 	%f35, %f34, 0fBE055027, 0f3E1039F6;
	fma.rn.f32 	%f36, %f35, %f34, 0fBDF8CDCC;
	fma.rn.f32 	%f37, %f36, %f34, 0f3E0F2955;
	fma.rn.f32 	%f38, %f37, %f34, 0fBE2AD8B9;
	fma.rn.f32 	%f39, %f38, %f34, 0f3E4CED0B;
	fma.rn.f32 	%f40, %f39, %f34, 0fBE7FFF22;
	fma.rn.f32 	%f41, %f40, %f34, 0f3EAAAA78;
	fma.rn.f32 	%f42, %f41, %f34, 0fBF000000;
	mul.f32 	%f43, %f34, %f42;
	fma.rn.f32 	%f44, %f43, %f34, %f34;
	fma.rn.f32 	%f45, %f33, 0f3F317218, %f44;
	setp.gt.u32 	%p7, %r23, 2139095039;
	fma.rn.f32 	%f46, %f29, 0f7F800000, 0f7F800000;
	selp.f32 	%f47, %f46, %f45, %p7;
	setp.eq.f32 	%p8, %f29, 0f00000000;
	selp.f32 	%f48, 0fFF800000, %f47, %p8;
	mul.f32 	%f49, %f48, %f25;
	sub.f32 	%f131, %f131, %f49;
$L__BB9_9:
	setp.ne.s32 	%p9, %r13, %r2;
	@%p9 bra 	$L__BB9_11;
	ld.global.u64 	%rd62, [%rd84];
	cvt.rn.f32.s64 	%f50, %rd62;
	ld.global.u64 	%rd63, [%rd8];
	ld.global.u64 	%rd64, [%rd7];
	mul.lo.s64 	%rd65, %rd64, %rd63;
	cvt.rn.f32.s64 	%f51, %rd65;
	div.rn.f32 	%f52, %f50, %f51;
	setp.lt.f32 	%p10, %f52, 0f00800000;
	mul.f32 	%f53, %f52, 0f4B000000;
	selp.f32 	%f54, %f53, %f52, %p10;
	selp.f32 	%f55, 0fC1B80000, 0f00000000, %p10;
	mov.b32 	%r27, %f54;
	add.s32 	%r28, %r27, -1059760811;
	and.b32  	%r29, %r28, -8388608;
	sub.s32 	%r30, %r27, %r29;
	mov.b32 	%f56, %r30;
	cvt.rn.f32.s32 	%f57, %r29;
	fma.rn.f32 	%f58, %f57, 0f34000000, %f55;
	add.f32 	%f59, %f56, 0fBF800000;
	fma.rn.f32 	%f60, %f59, 0fBE055027, 0f3E1039F6;
	fma.rn.f32 	%f61, %f60, %f59, 0fBDF8CDCC;
	fma.rn.f32 	%f62, %f61, %f59, 0f3E0F2955;
	fma.rn.f32 	%f63, %f62, %f59, 0fBE2AD8B9;
	fma.rn.f32 	%f64, %f63, %f59, 0f3E4CED0B;
	fma.rn.f32 	%f65, %f64, %f59, 0fBE7FFF22;
	fma.rn.f32 	%f66, %f65, %f59, 0f3EAAAA78;
	fma.rn.f32 	%f67, %f66, %f59, 0fBF000000;
	mul.f32 	%f68, %f59, %f67;
	fma.rn.f32 	%f69, %f68, %f59, %f59;
	fma.rn.f32 	%f70, %f58, 0f3F317218, %f69;
	setp.gt.u32 	%p11, %r27, 2139095039;
	fma.rn.f32 	%f71, %f54, 0f7F800000, 0f7F800000;
	selp.f32 	%f72, %f71, %f70, %p11;
	setp.eq.f32 	%p12, %f54, 0f00000000;
	selp.f32 	%f73, 0fFF800000, %f72, %p12;
	mul.f32 	%f74, %f73, %f50;
	sub.f32 	%f131, %f131, %f74;
$L__BB9_11:
	add.s32 	%r41, %r41, 1;
	setp.eq.s32 	%p13, %r41, 0;
	add.s64 	%rd84, %rd84, 8;
	add.s64 	%rd83, %rd83, 4;
	@%p13 bra 	$L__BB9_12;
	bra.uni 	$L__BB9_7;
$L__BB9_12:
	setp.ge.u32 	%p14, %r4, %r40;
	@%p14 bra 	$L__BB9_19;
	mul.wide.u32 	%rd66, %r2, 8;
	add.s64 	%rd11, %rd1, %rd66;
	sub.s32 	%r42, %r4, %r40;
	mul.wide.u32 	%rd67, %r4, 8;
	add.s64 	%rd86, %rd2, %rd67;
	mul.wide.u32 	%rd68, %r4, 4;
	add.s64 	%rd85, %rd3, %rd68;
$L__BB9_14:
	ld.global.u32 	%r16, [%rd85];
	setp.ne.s32 	%p15, %r16, %r1;
	@%p15 bra 	$L__BB9_16;
	ld.global.u64 	%rd69, [%rd86];
	cvt.rn.f32.s64 	%f75, %rd69;
	ld.global.u64 	%rd70, [%rd11];
	ld.global.u64 	%rd71, [%rd6];
	mul.lo.s64 	%rd72, %rd71, %rd70;
	cvt.rn.f32.s64 	%f76, %rd72;
	div.rn.f32 	%f77, %f75, %f76;
	setp.lt.f32 	%p16, %f77, 0f00800000;
	mul.f32 	%f78, %f77, 0f4B000000;
	selp.f32 	%f79, %f78, %f77, %p16;
	selp.f32 	%f80, 0fC1B80000, 0f00000000, %p16;
	mov.b32 	%r31, %f79;
	add.s32 	%r32, %r31, -1059760811;
	and.b32  	%r33, %r32, -8388608;
	sub.s32 	%r34, %r31, %r33;
	mov.b32 	%f81, %r34;
	cvt.rn.f32.s32 	%f82, %r33;
	fma.rn.f32 	%f83, %f82, 0f34000000, %f80;
	add.f32 	%f84, %f81, 0fBF800000;
	fma.rn.f32 	%f85, %f84, 0fBE055027, 0f3E1039F6;
	fma.rn.f32 	%f86, %f85, %f84, 0fBDF8CDCC;
	fma.rn.f32 	%f87, %f86, %f84, 0f3E0F2955;
	fma.rn.f32 	%f88, %f87, %f84, 0fBE2AD8B9;
	fma.rn.f32 	%f89, %f88, %f84, 0f3E4CED0B;
	fma.rn.f32 	%f90, %f89, %f84, 0fBE7FFF22;
	fma.rn.f32 	%f91, %f90, %f84, 0f3EAAAA78;
	fma.rn.f32 	%f92, %f91, %f84, 0fBF000000;
	mul.f32 	%f93, %f84, %f92;
	fma.rn.f32 	%f94, %f93, %f84, %f84;
	fma.rn.f32 	%f95, %f83, 0f3F317218, %f94;
	setp.gt.u32 	%p17, %r31, 2139095039;
	fma.rn.f32 	%f96, %f79, 0f7F800000, 0f7F800000;
	selp.f32 	%f97, %f96, %f95, %p17;
	setp.eq.f32 	%p18, %f79, 0f00000000;
	selp.f32 	%f98, 0fFF800000, %f97, %p18;
	mul.f32 	%f99, %f98, %f75;
	sub.f32 	%f131, %f131, %f99;
$L__BB9_16:
	setp.ne.s32 	%p19, %r16, %r2;
	@%p19 bra 	$L__BB9_18;
	ld.global.u64 	%rd73, [%rd86];
	cvt.rn.f32.s64 	%f100, %rd73;
	ld.global.u64 	%rd74, [%rd11];
	ld.global.u64 	%rd75, [%rd7];
	mul.lo.s64 	%rd76, %rd75, %rd74;
	cvt.rn.f32.s64 	%f101, %rd76;
	div.rn.f32 	%f102, %f100, %f101;
	setp.lt.f32 	%p20, %f102, 0f00800000;
	mul.f32 	%f103, %f102, 0f4B000000;
	selp.f32 	%f104, %f103, %f102, %p20;
	selp.f32 	%f105, 0fC1B80000, 0f00000000, %p20;
	mov.b32 	%r35, %f104;
	add.s32 	%r36, %r35, -1059760811;
	and.b32  	%r37, %r36, -8388608;
	sub.s32 	%r38, %r35, %r37;
	mov.b32 	%f106, %r38;
	cvt.rn.f32.s32 	%f107, %r37;
	fma.rn.f32 	%f108, %f107, 0f34000000, %f105;
	add.f32 	%f109, %f106, 0fBF800000;
	fma.rn.f32 	%f110, %f109, 0fBE055027, 0f3E1039F6;
	fma.rn.f32 	%f111, %f110, %f109, 0fBDF8CDCC;
	fma.rn.f32 	%f112, %f111, %f109, 0f3E0F2955;
	fma.rn.f32 	%f113, %f112, %f109, 0fBE2AD8B9;
	fma.rn.f32 	%f114, %f113, %f109, 0f3E4CED0B;
	fma.rn.f32 	%f115, %f114, %f109, 0fBE7FFF22;
	fma.rn.f32 	%f116, %f115, %f109, 0f3EAAAA78;
	fma.rn.f32 	%f117, %f116, %f109, 0fBF000000;
	mul.f32 	%f118, %f109, %f117;
	fma.rn.f32 	%f119, %f118, %f109, %f109;
	fma.rn.f32 	%f120, %f108, 0f3F317218, %f119;
	setp.gt.u32 	%p21, %r35, 2139095039;
	fma.rn.f32 	%f121, %f104, 0f7F800000, 0f7F800000;
	selp.f32 	%f122, %f121, %f120, %p21;
	setp.eq.f32 	%p22, %f104, 0f00000000;
	selp.f32 	%f123, 0fFF800000, %f122, %p22;
	mul.f32 	%f124, %f123, %f100;
	sub.f32 	%f131, %f131, %f124;
$L__BB9_18:
	add.s32 	%r42, %r42, 1;
	setp.ne.s32 	%p23, %r42, 0;
	add.s64 	%rd86, %rd86, 8;
	add.s64 	%rd85, %rd85, 4;
	@%p23 bra 	$L__BB9_14;
$L__BB9_19:
	ld.param.u64 	%rd82, [_Z20calculate_dS_overallIjlEvPfS0_S0_S0_S0_PjPT_PT0_S5_S5_S3_S3_j_param_0];
	cvta.to.global.u64 	%rd77, %rd82;
	mul.wide.u32 	%rd78, %r1, 4;
	add.s64 	%rd22, %rd77, %rd78;
	ld.global.f32 	%f125, [%rd22];
	setp.geu.f32 	%p24, %f131, %f125;
	@%p24 bra 	$L__BB9_21;
	cvta.to.global.u64 	%rd79, %rd30;
	add.s64 	%rd81, %rd79, %rd78;
	st.global.u32 	[%rd81], %r2;
	st.global.f32 	[%rd22], %f131;
$L__BB9_21:
	ret;

}


// ===== COMPILED SASS (sm_100) =====

	.target	sm_100

	.elftype	@"ET_EXEC"


//--------------------- .note.nv.tkinfo           --------------------------
	.section	.note.nv.tkinfo,"",@"SHT_NOTE"
	.sectionflags	@"SHF_NOTE_NV_TKINFO"
	.tkinfo
        /*0018*/ 	.word	0x00000002
        /*0030*/ 	.string	""
        /*0030*/ 	.string	"ptxas"
        /*0030*/ 	.string	"Cuda compilation tools, release 13.0, V13.0.88"
        /*0030*/ 	.string	"Build cuda_13.0.r13.0/compiler.36424714_0"
        /*0030*/ 	.string	"-arch sm_100 -m 64 "



//--------------------- .note.nv.cuinfo           --------------------------
	.section	.note.nv.cuinfo,"",@"SHT_NOTE"
	.sectionflags	@"SHF_NOTE_NV_CUINFO"
        /*0018*/ 	.short	0x0002
        /*001a*/ 	.short	0x0064
        /*001c*/ 	.short	0x0082
	.zero		2


//--------------------- .nv.info                  --------------------------
	.section	.nv.info,"",@"SHT_CUDA_INFO"
	.align	4


	//----- nvinfo : EIATTR_REGCOUNT
	.align		4
        /*0000*/ 	.byte	0x04, 0x2f
        /*0002*/ 	.short	(.L_10 - .L_9)
	.align		4
.L_9:
        /*0004*/ 	.word	index@(_Z22random_block_generatorIjlEvPT_j)
        /*0008*/ 	.word	0x0000001f


	//----- nvinfo : EIATTR_FRAME_SIZE
	.align		4
.L_10:
        /*000c*/ 	.byte	0x04, 0x11
        /*000e*/ 	.short	(.L_12 - .L_11)
	.align		4
.L_11:
        /*0010*/ 	.word	index@(_Z22random_block_generatorIjlEvPT_j)
        /*0014*/ 	.word	0x00000030


	//----- nvinfo : EIATTR_REGCOUNT
	.align		4
.L_12:
        /*0018*/ 	.byte	0x04, 0x2f
        /*001a*/ 	.short	(.L_14 - .L_13)
	.align		4
.L_13:
        /*001c*/ 	.word	index@(_Z24uniform_number_generatorIjlEvPfj)
        /*0020*/ 	.word	0x0000001f


	//----- nvinfo : EIATTR_FRAME_SIZE
	.align		4
.L_14:
        /*0024*/ 	.byte	0x04, 0x11
        /*0026*/ 	.short	(.L_16 - .L_15)
	.align		4
.L_15:
        /*0028*/ 	.word	index@(_Z24uniform_number_generatorIjlEvPfj)
        /*002c*/ 	.word	0x00000030


	//----- nvinfo : EIATTR_REGCOUNT
	.align		4
.L_16:
        /*0030*/ 	.byte	0x04, 0x2f
        /*0032*/ 	.short	(.L_18 - .L_17)
	.align		4
.L_17:
        /*0034*/ 	.word	index@(_Z16sample_neighborsIjlEvPT_PjS1_PT0_S2_S1_S4_S4_j)
        /*0038*/ 	.word	0x0000001f


	//----- nvinfo : EIATTR_FRAME_SIZE
	.align		4
.L_18:
        /*003c*/ 	.byte	0x04, 0x11
        /*003e*/ 	.short	(.L_20 - .L_19)
	.align		4
.L_19:
        /*0040*/ 	.word	index@($__internal_6_$__cuda_sm3x_div_rn_noftz_f32_slowpath)
        /*0044*/ 	.word	0x00000030


	//----- nvinfo : EIATTR_FRAME_SIZE
	.align		4
.L_20:
        /*0048*/ 	.byte	0x04, 0x11
        /*004a*/ 	.short	(.L_22 - .L_21)
	.align		4
.L_21:
        /*004c*/ 	.word	index@(_Z16sample_neighborsIjlEvPT_PjS1_PT0_S2_S1_S4_S4_j)
        /*0050*/ 	.word	0x00000030


	//----- nvinfo : EIATTR_REGCOUNT
	.align		4
.L_22:
        /*0054*/ 	.byte	0x04, 0x2f
        /*0056*/ 	.short	(.L_24 - .L_23)
	.align		4
.L_23:
        /*0058*/ 	.word	index@(_Z25calculate_acceptance_probIjlEvPfPT0_j)
        /*005c*/ 	.word	0x00000010


	//----- nvinfo : EIATTR_FRAME_SIZE
	.align		4
.L_24:
        /*0060*/ 	.byte	0x04, 0x11
        /*0062*/ 	.short	(.L_26 - .L_25)
	.align		4
.L_25:
        /*0064*/ 	.word	index@($__internal_5_$__cuda_sm3x_div_rn_noftz_f32_slowpath)
        /*0068*/ 	.word	0x00000000


	//----- nvinfo : EIATTR_FRAME_SIZE
	.align		4
.L_26:
        /*006c*/ 	.byte	0x04, 0x11
        /*006e*/ 	.short	(.L_28 - .L_27)
	.align		4
.L_27:
        /*0070*/ 	.word	index@(_Z25calculate_acceptance_probIjlEvPfPT0_j)
        /*0074*/ 	.word	0x00000000


	//----- nvinfo : EIATTR_REGCOUNT
	.align		4
.L_28:
        /*0078*/ 	.byte	0x04, 0x2f
        /*007a*/ 	.short	(.L_30 - .L_29)
	.align		4
.L_29:
        /*007c*/ 	.word	index@(_Z7proposeIjlEvPT_S1_S1_S1_PfS2_PT0_j)
        /*0080*/ 	.word	0x0000000c


	//----- nvinfo : EIATTR_FRAME_SIZE
	.align		4
.L_30:
        /*0084*/ 	.byte	0x04, 0x11
        /*0086*/ 	.short	(.L_32 - .L_31)
	.align		4
.L_31:
        /*0088*/ 	.word	index@(_Z7proposeIjlEvPT_S1_S1_S1_PfS2_PT0_j)
        /*008c*/ 	.word	0x00000000


	//----- nvinfo : EIATTR_REGCOUNT
	.align		4
.L_32:
        /*0090*/ 	.byte	0x04, 0x2f
        /*0092*/ 	.short	(.L_34 - .L_33)
	.align		4
.L_33:
        /*0094*/ 	.word	index@(_Z16calculate_dS_outIjlEvPfPjPT_PT0_S5_S5_j)
        /*0098*/ 	.word	0x0000001f


	//----- nvinfo : EIATTR_FRAME_SIZE
	.align		4
.L_34:
        /*009c*/ 	.byte	0x04, 0x11
        /*009e*/ 	.short	(.L_36 - .L_35)
	.align		4
.L_35:
        /*00a0*/ 	.word	index@($__internal_4_$__cuda_sm3x_div_rn_noftz_f32_slowpath)
        /*00a4*/ 	.word	0x00000000


	//----- nvinfo : EIATTR_FRAME_SIZE
	.align		4
.L_36:
        /*00a8*/ 	.byte	0x04, 0x11
        /*00aa*/ 	.short	(.L_38 - .L_37)
	.align		4
.L_37:
        /*00ac*/ 	.word	index@(_Z16calculate_dS_outIjlEvPfPjPT_PT0_S5_S5_j)
        /*00b0*/ 	.word	0x00000000


	//----- nvinfo : EIATTR_REGCOUNT
	.align		4
.L_38:
        /*00b4*/ 	.byte	0x04, 0x2f
        /*00b6*/ 	.short	(.L_40 - .L_39)
	.align		4
.L_39:
        /*00b8*/ 	.word	index@(_Z15calculate_dS_inIjlEvPfPjPT_PT0_S5_S5_j)
        /*00bc*/ 	.word	0x0000001f


	//----- nvinfo : EIATTR_FRAME_SIZE
	.align		4
.L_40:
        /*00c0*/ 	.byte	0x04, 0x11
        /*00c2*/ 	.short	(.L_42 - .L_41)
	.align		4
.L_41:
        /*00c4*/ 	.word	index@($__internal_3_$__cuda_sm3x_div_rn_noftz_f32_slowpath)
        /*00c8*/ 	.word	0x00000000


	//----- nvinfo : EIATTR_FRAME_SIZE
	.align		4
.L_42:
        /*00cc*/ 	.byte	0x04, 0x11
        /*00ce*/ 	.short	(.L_44 - .L_43)
	.align		4
.L_43:
        /*00d0*/ 	.word	index@(_Z15calculate_dS_inIjlEvPfPjPT_PT0_S5_S5_j)
        /*00d4*/ 	.word	0x00000000


	//----- nvinfo : EIATTR_REGCOUNT
	.align		4
.L_44:
        /*00d8*/ 	.byte	0x04, 0x2f
        /*00da*/ 	.short	(.L_46 - .L_45)
	.align		4
.L_45:
        /*00dc*/ 	.word	index@(_Z20calculate_dS_new_outIjlEvPfPT_PjS2_PT0_S5_S5_j)
        /*00e0*/ 	.word	0x00000020


	//----- nvinfo : EIATTR_FRAME_SIZE
	.align		4
.L_46:
        /*00e4*/ 	.byte	0x04, 0x11
        /*00e6*/ 	.short	(.L_48 - .L_47)
	.align		4
.L_47:
        /*00e8*/ 	.word	index@($__internal_2_$__cuda_sm3x_div_rn_noftz_f32_slowpath)
        /*00ec*/ 	.word	0x00000000


	//----- nvinfo : EIATTR_FRAME_SIZE
	.align		4
.L_48:
        /*00f0*/ 	.byte	0x04, 0x11
        /*00f2*/ 	.short	(.L_50 - .L_49)
	.align		4
.L_49:
        /*00f4*/ 	.word	index@(_Z20calculate_dS_new_outIjlEvPfPT_PjS2_PT0_S5_S5_j)
        /*00f8*/ 	.word	0x00000000


	//----- nvinfo : EIATTR_REGCOUNT
	.align		4
.L_50:
        /*00fc*/ 	.byte	0x04, 0x2f
        /*00fe*/ 	.short	(.L_52 - .L_51)
	.align		4
.L_51:
        /*0100*/ 	.word	index@(_Z19calculate_dS_new_inIjlEvPfPT_PjS2_PT0_S5_S5_j)
        /*0104*/ 	.word	0x00000020


	//----- nvinfo : EIATTR_FRAME_SIZE
	.align		4
.L_52:
        /*0108*/ 	.byte	0x04, 0x11
        /*010a*/ 	.short	(.L_54 - .L_53)
	.align		4
.L_53:
        /*010c*/ 	.word	index@($__internal_1_$__cuda_sm3x_div_rn_noftz_f32_slowpath)
        /*0110*/ 	.word	0x00000000


	//----- nvinfo : EIATTR_FRAME_SIZE
	.align		4
.L_54:
        /*0114*/ 	.byte	0x04, 0x11
        /*0116*/ 	.short	(.L_56 - .L_55)
	.align		4
.L_55:
        /*0118*/ 	.word	index@(_Z19calculate_dS_new_inIjlEvPfPT_PjS2_PT0_S5_S5_j)
        /*011c*/ 	.word	0x00000000


	//----- nvinfo : EIATTR_REGCOUNT
	.align		4
.L_56:
        /*0120*/ 	.byte	0x04, 0x2f
        /*0122*/ 	.short	(.L_58 - .L_57)
	.align		4
.L_57:
        /*0124*/ 	.word	index@(_Z20calculate_dS_overallIjlEvPfS0_S0_S0_S0_PjPT_PT0_S5_S5_S3_S3_j)
        /*0128*/ 	.word	0x00000020


	//----- nvinfo : EIATTR_FRAME_SIZE
	.align		4
.L_58:
        /*012c*/ 	.byte	0x04, 0x11
        /*012e*/ 	.short	(.L_60 - .L_59)
	.align		4
.L_59:
        /*0130*/ 	.word	index@($__internal_0_$__cuda_sm3x_div_rn_noftz_f32_slowpath)
        /*0134*/ 	.word	0x00000000


	//----- nvinfo : EIATTR_FRAME_SIZE
	.align		4
.L_60:
        /*0138*/ 	.byte	0x04, 0x11
        /*013a*/ 	.short	(.L_62 - .L_61)
	.align		4
.L_61:
        /*013c*/ 	.word	index@(_Z20calculate_dS_overallIjlEvPfS0_S0_S0_S0_PjPT_PT0_S5_S5_S3_S3_j)
        /*0140*/ 	.word	0x00000000


	//----- nvinfo : EIATTR_MIN_STACK_SIZE
	.align		4
.L_62:
        /*0144*/ 	.byte	0x04, 0x12
        /*0146*/ 	.short	(.L_64 - .L_63)
	.align		4
.L_63:
        /*0148*/ 	.word	index@(_Z20calculate_dS_overallIjlEvPfS0_S0_S0_S0_PjPT_PT0_S5_S5_S3_S3_j)
        /*014c*/ 	.word	0x00000000


	//----- nvinfo : EIATTR_MIN_STACK_SIZE
	.align		4
.L_64:
        /*0150*/ 	.byte	0x04, 0x12
        /*0152*/ 	.short	(.L_66 - .L_65)
	.align		4
.L_65:
        /*0154*/ 	.word	index@(_Z19calculate_dS_new_inIjlEvPfPT_PjS2_PT0_S5_S5_j)
        /*0158*/ 	.word	0x00000000


	//----- nvinfo : EIATTR_MIN_STACK_SIZE
	.align		4
.L_66:
        /*015c*/ 	.byte	0x04, 0x12
        /*015e*/ 	.short	(.L_68 - .L_67)
	.align		4
.L_67:
        /*0160*/ 	.word	index@(_Z20calculate_dS_new_outIjlEvPfPT_PjS2_PT0_S5_S5_j)
        /*0164*/ 	.word	0x00000000


	//----- nvinfo : EIATTR_MIN_STACK_SIZE
	.align		4
.L_68:
        /*0168*/ 	.byte	0x04, 0x12
        /*016a*/ 	.short	(.L_70 - .L_69)
	.align		4
.L_69:
        /*016c*/ 	.word	index@(_Z15calculate_dS_inIjlEvPfPjPT_PT0_S5_S5_j)
        /*0170*/ 	.word	0x00000000


	//----- nvinfo : EIATTR_MIN_STACK_SIZE
	.align		4
.L_70:
        /*0174*/ 	.byte	0x04, 0x12
        /*0176*/ 	.short	(.L_72 - .L_71)
	.align		4
.L_71:
        /*0178*/ 	.word	index@(_Z16calculate_dS_outIjlEvPfPjPT_PT0_S5_S5_j)
        /*017c*/ 	.word	0x00000000


	//----- nvinfo : EIATTR_MIN_STACK_SIZE
	.align		4
.L_72:
        /*0180*/ 	.byte	0x04, 0x12
        /*0182*/ 	.short	(.L_74 - .L_73)
	.align		4
.L_73:
        /*0184*/ 	.word	index@(_Z7proposeIjlEvPT_S1_S1_S1_PfS2_PT0_j)
        /*0188*/ 	.word	0x00000000


	//----- nvinfo : EIATTR_MIN_STACK_SIZE
	.align		4
.L_74:
        /*018c*/ 	.byte	0x04, 0x12
        /*018e*/ 	.short	(.L_76 - .L_75)
	.align		4
.L_75:
        /*0190*/ 	.word	index@(_Z25calculate_acceptance_probIjlEvPfPT0_j)
        /*0194*/ 	.word	0x00000000


	//----- nvinfo : EIATTR_MIN_STACK_SIZE
	.align		4
.L_76:
        /*0198*/ 	.byte	0x04, 0x12
        /*019a*/ 	.short	(.L_78 - .L_77)
	.align		4
.L_77:
        /*019c*/ 	.word	index@(_Z16sample_neighborsIjlEvPT_PjS1_PT0_S2_S1_S4_S4_j)
        /*01a0*/ 	.word	0x00000030


	//----- nvinfo : EIATTR_MIN_STACK_SIZE
	.align		4
.L_78:
        /*01a4*/ 	.byte	0x04, 0x12
        /*01a6*/ 	.short	(.L_80 - .L_79)
	.align		4
.L_79:
        /*01a8*/ 	.word	index@(_Z24uniform_number_generatorIjlEvPfj)
        /*01ac*/ 	.word	0x00000030


	//----- nvinfo : EIATTR_MIN_STACK_SIZE
	.align		4
.L_80:
        /*01b0*/ 	.byte	0x04, 0x12
        /*01b2*/ 	.short	(.L_82 - .L_81)
	.align		4
.L_81:
        /*01b4*/ 	.word	index@(_Z22random_block_generatorIjlEvPT_j)
        /*01b8*/ 	.word	0x00000030
.L_82:


//--------------------- .nv.compat                --------------------------
	.section	.nv.compat,"",@"SHT_CUDA_COMPAT_INFO"
	.align	4
        /*0000*/ 	.byte	0x02, 0x09, 0x00, 0x00, 0x02, 0x02, 0x01, 0x00, 0x02, 0x05, 0x05, 0x00, 0x03, 0x07, 0x01, 0x01
        /*0010*/ 	.byte	0x02, 0x03, 0x00, 0x00, 0x02, 0x06, 0x01, 0x00, 0x04, 0x0b, 0x08, 0x00, 0x01, 0x00, 0x00, 0x00
        /*0020*/ 	.byte	0x00, 0x00, 0x00, 0x00


//--------------------- .nv.info._Z20calculate_dS_overallIjlEvPfS0_S0_S0_S0_PjPT_PT0_S5_S5_S3_S3_j --------------------------
	.section	.nv.info._Z20calculate_dS_overallIjlEvPfS0_S0_S0_S0_PjPT_PT0_S5_S5_S3_S3_j,"",@"SHT_CUDA_INFO"
	.sectionflags	@""
	.align	4


	//----- nvinfo : EIATTR_CUDA_API_VERSION
	.align		4
        /*0000*/ 	.byte	0x04, 0x37
        /*0002*/ 	.short	(.L_84 - .L_83)
.L_83:
        /*0004*/ 	.word	0x00000082


	//----- nvinfo : EIATTR_KPARAM_INFO
	.align		4
.L_84:
        /*0008*/ 	.byte	0x04, 0x17
        /*000a*/ 	.short	(.L_86 - .L_85)
.L_85:
        /*000c*/ 	.word	0x00000000
        /*0010*/ 	.short	0x000c
        /*0012*/ 	.short	0x0060
        /*0014*/ 	.byte	0x00, 0xf0, 0x11, 0x00


	//----- nvinfo : EIATTR_KPARAM_INFO
	.align		4
.L_86:
        /*0018*/ 	.byte	0x04, 0x17
        /*001a*/ 	.short	(.L_88 - .L_87)
.L_87:
        /*001c*/ 	.word	0x00000000
        /*0020*/ 	.short	0x000b
        /*0022*/ 	.short	0x0058
        /*0024*/ 	.byte	0x00, 0xf5, 0x21, 0x00


	//----- nvinfo : EIATTR_KPARAM_INFO
	.align		4
.L_88:
        /*0028*/ 	.byte	0x04, 0x17
        /*002a*/ 	.short	(.L_90 - .L_89)
.L_89:
        /*002c*/ 	.word	0x00000000
        /*0030*/ 	.short	0x000a
        /*0032*/ 	.short	0x0050
        /*0034*/ 	.byte	0x00, 0xf5, 0x21, 0x00


	//----- nvinfo : EIATTR_KPARAM_INFO
	.align		4
.L_90:
        /*0038*/ 	.byte	0x04, 0x17
        /*003a*/ 	.short	(.L_92 - .L_91)
.L_91:
        /*003c*/ 	.word	0x00000000
        /*0040*/ 	.short	0x0009
        /*0042*/ 	.short	0x0048
        /*0044*/ 	.byte	0x00, 0xf5, 0x21, 0x00


	//----- nvinfo : EIATTR_KPARAM_INFO
	.align		4
.L_92:
        /*0048*/ 	.byte	0x04, 0x17
        /*004a*/ 	.short	(.L_94 - .L_93)
.L_93:
        /*004c*/ 	.word	0x00000000
        /*0050*/ 	.short	0x0008
        /*0052*/ 	.short	0x0040
        /*0054*/ 	.byte	0x00, 0xf5, 0x21, 0x00


	//----- nvinfo : EIATTR_KPARAM_INFO
	.align		4
.L_94:
        /*0058*/ 	.byte	0x04, 0x17
        /*005a*/ 	.short	(.L_96 - .L_95)
.L_95:
        /*005c*/ 	.word	0x00000000
        /*0060*/ 	.short	0x0007
        /*0062*/ 	.short	0x0038
        /*0064*/ 	.byte	0x00, 0xf5, 0x21, 0x00


	//----- nvinfo : EIATTR_KPARAM_INFO
	.align		4
.L_96:
        /*0068*/ 	.byte	0x04, 0x17
        /*006a*/ 	.short	(.L_98 - .L_97)
.L_97:
        /*006c*/ 	.word	0x00000000
        /*0070*/ 	.short	0x0006
        /*0072*/ 	.short	0x0030
        /*0074*/ 	.byte	0x00, 0xf5, 0x21, 0x00


	//----- nvinfo : EIATTR_KPARAM_INFO
	.align		4
.L_98:
        /*0078*/ 	.byte	0x04, 0x17
        /*007a*/ 	.short	(.L_100 - .L_99)
.L_99:
        /*007c*/ 	.word	0x00000000
        /*0080*/ 	.short	0x0005
        /*0082*/ 	.short	0x0028
        /*0084*/ 	.byte	0x00, 0xf5, 0x21, 0x00


	//----- nvinfo : EIATTR_KPARAM_INFO
	.align		4
.L_100:
        /*0088*/ 	.byte	0x04, 0x17
        /*008a*/ 	.short	(.L_102 - .L_101)
.L_101:
        /*008c*/ 	.word	0x00000000
        /*0090*/ 	.short	0x0004
        /*0092*/ 	.short	0x0020
        /*0094*/ 	.byte	0x00, 0xf5, 0x21, 0x00


	//----- nvinfo : EIATTR_KPARAM_INFO
	.align		4
.L_102:
        /*0098*/ 	.byte	0x04, 0x17
        /*009a*/ 	.short	(.L_104 - .L_103)
.L_103:
        /*009c*/ 	.word	0x00000000
        /*00a0*/ 	.short	0x0003
        /*00a2*/ 	.short	0x0018
        /*00a4*/ 	.byte	0x00, 0xf5, 0x21, 0x00


	//----- nvinfo : EIATTR_KPARAM_INFO
	.align		4
.L_104:
        /*00a8*/ 	.byte	0x04, 0x17
        /*00aa*/ 	.short	(.L_106 - .L_105)
.L_105:
        /*00ac*/ 	.word	0x00000000
        /*00b0*/ 	.short	0x0002
        /*00b2*/ 	.short	0x0010
        /*00b4*/ 	.byte	0x00, 0xf5, 0x21, 0x00


	//----- nvinfo : EIATTR_KPARAM_INFO
	.align		4
.L_106:
        /*00b8*/ 	.byte	0x04, 0x17
        /*00ba*/ 	.short	(.L_108 - .L_107)
.L_107:
        /*00bc*/ 	.word	0x00000000
        /*00c0*/ 	.short	0x0001
        /*00c2*/ 	.short	0x0008
        /*00c4*/ 	.byte	0x00, 0xf5, 0x21, 0x00


	//----- nvinfo : EIATTR_KPARAM_INFO
	.align		4
.L_108:
        /*00c8*/ 	.byte	0x04, 0x17
        /*00ca*/ 	.short	(.L_110 - .L_109)
.L_109:
        /*00cc*/ 	.word	0x00000000
        /*00d0*/ 	.short	0x0000
        /*00d2*/ 	.short	0x0000
        /*00d4*/ 	.byte	0x00, 0xf5, 0x21, 0x00


	//----- nvinfo : EIATTR_SPARSE_MMA_MASK
	.align		4
.L_110:
        /*00d8*/ 	.byte	0x03, 0x50
        /*00da*/ 	.short	0x0000


	//----- nvinfo : EIATTR_MAXREG_COUNT
	.align		4
        /*00dc*/ 	.byte	0x03, 0x1b
        /*00de*/ 	.short	0x00ff


	//----- nvinfo : EIATTR_MERCURY_ISA_VERSION
	.align		4
        /*00e0*/ 	.byte	0x03, 0x5f
        /*00e2*/ 	.short	0x0101


	//----- nvinfo : EIATTR_VRC_CTA_INIT_COUNT
	.align		4
        /*00e4*/ 	.byte	0x02, 0x4a
	.zero		1
	.zero		1


	//----- nvinfo : EIATTR_EXIT_INSTR_OFFSETS
	.align		4
        /*00e8*/ 	.byte	0x04, 0x1c
        /*00ea*/ 	.short	(.L_112 - .L_111)


	//   ....[0]....
.L_111:
        /*00ec*/ 	.word	0x00000070


	//   ....[1]....
        /*00f0*/ 	.word	0x000013c0


	//   ....[2]....
        /*00f4*/ 	.word	0x00001410


	//----- nvinfo : EIATTR_CRS_STACK_SIZE
	.align		4
.L_112:
        /*00f8*/ 	.byte	0x04, 0x1e
        /*00fa*/ 	.short	(.L_114 - .L_113)
.L_113:
        /*00fc*/ 	.word	0x00000000


	//----- nvinfo : EIATTR_CBANK_PARAM_SIZE
	.align		4
.L_114:
        /*0100*/ 	.byte	0x03, 0x19
        /*0102*/ 	.short	0x0064


	//----- nvinfo : EIATTR_PARAM_CBANK
	.align		4
        /*0104*/ 	.byte	0x04, 0x0a
        /*0106*/ 	.short	(.L_116 - .L_115)
	.align		4
.L_115:
        /*0108*/ 	.word	index@(.nv.constant0._Z20calculate_dS_overallIjlEvPfS0_S0_S0_S0_PjPT_PT0_S5_S5_S3_S3_j)
        /*010c*/ 	.short	0x0380
        /*010e*/ 	.short	0x0064


	//----- nvinfo : EIATTR_SW_WAR
	.align		4
.L_116:
        /*0110*/ 	.byte	0x04, 0x36
        /*0112*/ 	.short	(.L_118 - .L_117)
.L_117:
        /*0114*/ 	.word	0x00000008
.L_118:


//--------------------- .nv.info._Z19calculate_dS_new_inIjlEvPfPT_PjS2_PT0_S5_S5_j --------------------------
	.section	.nv.info._Z19calculate_dS_new_inIjlEvPfPT_PjS2_PT0_S5_S5_j,"",@"SHT_CUDA_INFO"
	.sectionflags	@""
	.align	4


	//----- nvinfo : EIATTR_CUDA_API_VERSION
	.align		4
        /*0000*/ 	.byte	0x04, 0x37
        /*0002*/ 	.short	(.L_120 - .L_119)
.L_119:
        /*0004*/ 	.word	0x00000082


	//----- nvinfo : EIATTR_KPARAM_INFO
	.align		4
.L_120:
        /*0008*/ 	.byte	0x04, 0x17
        /*000a*/ 	.short	(.L_122 - .L_121)
.L_121:
        /*000c*/ 	.word	0x00000000
        /*0010*/ 	.short	0x0007
        /*0012*/ 	.short	0x0038
        /*0014*/ 	.byte	0x00, 0xf0, 0x11, 0x00


	//----- nvinfo : EIATTR_KPARAM_INFO
	.align		4
.L_122:
        /*0018*/ 	.byte	0x04, 0x17
        /*001a*/ 	.short	(.L_124 - .L_123)
.L_123:
        /*001c*/ 	.word	0x00000000
        /*0020*/ 	.short	0x0006
        /*0022*/ 	.short	0x0030
        /*0024*/ 	.byte	0x00, 0xf5, 0x21, 0x00


	//----- nvinfo : EIATTR_KPARAM_INFO
	.align		4
.L_124:
        /*0028*/ 	.byte	0x04, 0x17
        /*002a*/ 	.short	(.L_126 - .L_125)
.L_125:
        /*002c*/ 	.word	0x00000000
        /*0030*/ 	.short	0x0005
        /*0032*/ 	.short	0x0028
        /*0034*/ 	.byte	0x00, 0xf5, 0x21, 0x00


	//----- nvinfo : EIATTR_KPARAM_INFO
	.align		4
.L_126:
        /*0038*/ 	.byte	0x04, 0x17
        /*003a*/ 	.short	(.L_128 - .L_127)
.L_127:
        /*003c*/ 	.word	0x00000000
        /*0040*/ 	.short	0x0004
        /*0042*/ 	.short	0x0020
        /*0044*/ 	.byte	0x00, 0xf5, 0x21, 0x00


	//----- nvinfo : EIATTR_KPARAM_INFO
	.align		4
.L_128:
        /*0048*/ 	.byte	0x04, 0x17
        /*004a*/ 	.short	(.L_130 - .L_129)
.L_129:
        /*004c*/ 	.word	0x00000000
        /*0050*/ 	.short	0x0003
        /*0052*/ 	.short	0x0018
        /*0054*/ 	.byte	0x00, 0xf5, 0x21, 0x00


	//----- nvinfo : EIATTR_KPARAM_INFO
	.align		4
.L_130:
        /*0058*/ 	.byte	0x04, 0x17
        /*005a*/ 	.short	(.L_132 - .L_131)
.L_131:
        /*005c*/ 	.word	0x00000000
        /*0060*/ 	.short	0x0002
        /*0062*/ 	.short	0x0010
        /*0064*/ 	.byte	0x00, 0xf5, 0x21, 0x00


	//----- nvinfo : EIATTR_KPARAM_INFO
	.align		4
.L_132:
        /*0068*/ 	.byte	0x04, 0x17
        /*006a*/ 	.short	(.L_134 - .L_133)
.L_133:
        /*006c*/ 	.word	0x00000000
        /*0070*/ 	.short	0x0001
        /*0072*/ 	.short	0x0008
        /*0074*/ 	.byte	0x00, 0xf5, 0x21, 0x00


	//----- nvinfo : EIATTR_KPARAM_INFO
	.align		4
.L_134:
        /*0078*/ 	.byte	0x04, 0x17
        /*007a*/ 	.short	(.L_136 - .L_135)
.L_135:
        /*007c*/ 	.word	0x00000000
        /*0080*/ 	.short	0x0000
        /*0082*/ 	.short	0x0000
        /*0084*/ 	.byte	0x00, 0xf5, 0x21, 0x00


	//----- nvinfo : EIATTR_SPARSE_MMA_MASK
	.align		4
.L_136:
        /*0088*/ 	.byte	0x03, 0x50
        /*008a*/ 	.short	0x0000


	//----- nvinfo : EIATTR_MAXREG_COUNT
	.align		4
        /*008c*/ 	.byte	0x03, 0x1b
        /*008e*/ 	.short	0x00ff


	//----- nvinfo : EIATTR_MERCURY_ISA_VERSION
	.align		4
        /*0090*/ 	.byte	0x03, 0x5f
        /*0092*/ 	.short	0x0101


	//----- nvinfo : EIATTR_VRC_CTA_INIT_COUNT
	.align		4
        /*0094*/ 	.byte	0x02, 0x4a
	.zero		1
	.zero		1


	//----- nvinfo : EIATTR_EXIT_INSTR_OFFSETS
	.align		4
        /*0098*/ 	.byte	0x04, 0x1c
        /*009a*/ 	.short	(.L_138 - .L_137)


	//   ....[0]....
.L_137:
        /*009c*/ 	.word	0x00000070


	//   ....[1]....
        /*00a0*/ 	.word	0x00003a90


	//----- nvinfo : EIATTR_CRS_STACK_SIZE
	.align		4
.L_138:
        /*00a4*/ 	.byte	0x04, 0x1e
        /*00a6*/ 	.short	(.L_140 - .L_139)
.L_139:
        /*00a8*/ 	.word	0x00000000


	//----- nvinfo : EIATTR_CBANK_PARAM_SIZE
	.align		4
.L_140:
        /*00ac*/ 	.byte	0x03, 0x19
        /*00ae*/ 	.short	0x003c


	//----- nvinfo : EIATTR_PARAM_CBANK
	.align		4
        /*00b0*/ 	.byte	0x04, 0x0a
        /*00b2*/ 	.short	(.L_142 - .L_141)
	.align		4
.L_141:
        /*00b4*/ 	.word	index@(.nv.constant0._Z19calculate_dS_new_inIjlEvPfPT_PjS2_PT0_S5_S5_j)
        /*00b8*/ 	.short	0x0380
        /*00ba*/ 	.short	0x003c


	//----- nvinfo : EIATTR_SW_WAR
	.align		4
.L_142:
        /*00bc*/ 	.byte	0x04, 0x36
        /*00be*/ 	.short	(.L_144 - .L_143)
.L_143:
        /*00c0*/ 	.word	0x00000008
.L_144:


//--------------------- .nv.info._Z20calculate_dS_new_outIjlEvPfPT_PjS2_PT0_S5_S5_j --------------------------
	.section	.nv.info._Z20calculate_dS_new_outIjlEvPfPT_PjS2_PT0_S5_S5_j,"",@"SHT_CUDA_INFO"
	.sectionflags	@""
	.align	4


	//----- nvinfo : EIATTR_CUDA_API_VERSION
	.align		4
        /*0000*/ 	.byte	0x04, 0x37
        /*0002*/ 	.short	(.L_146 - .L_145)
.L_145:
        /*0004*/ 	.word	0x00000082


	//----- nvinfo : EIATTR_KPARAM_INFO
	.align		4
.L_146:
        /*0008*/ 	.byte	0x04, 0x17
        /*000a*/ 	.short	(.L_148 - .L_147)
.L_147:
        /*000c*/ 	.word	0x00000000
        /*0010*/ 	.short	0x0007
        /*0012*/ 	.short	0x0038
        /*0014*/ 	.byte	0x00, 0xf0, 0x11, 0x00


	//----- nvinfo : EIATTR_KPARAM_INFO
	.align		4
.L_148:
        /*0018*/ 	.byte	0x04, 0x17
        /*001a*/ 	.short	(.L_150 - .L_149)
.L_149:
        /*001c*/ 	.word	0x00000000
        /*0020*/ 	.short	0x0006
        /*0022*/ 	.short	0x0030
        /*0024*/ 	.byte	0x00, 0xf5, 0x21, 0x00


	//----- nvinfo : EIATTR_KPARAM_INFO
	.align		4
.L_150:
        /*0028*/ 	.byte	0x04, 0x17
        /*002a*/ 	.short	(.L_152 - .L_151)
.L_151:
        /*002c*/ 	.word	0x00000000
        /*0030*/ 	.short	0x0005
        /*0032*/ 	.short	0x0028
        /*0034*/ 	.byte	0x00, 0xf5, 0x21, 0x00


	//----- nvinfo : EIATTR_KPARAM_INFO
	.align		4
.L_152:
        /*0038*/ 	.byte	0x04, 0x17
        /*003a*/ 	.short	(.L_154 - .L_153)
.L_153:
        /*003c*/ 	.word	0x00000000
        /*0040*/ 	.short	0x0004
        /*0042*/ 	.short	0x0020
        /*0044*/ 	.byte	0x00, 0xf5, 0x21, 0x00


	//----- nvinfo : EIATTR_KPARAM_INFO
	.align		4
.L_154:
        /*0048*/ 	.byte	0x04, 0x17
        /*004a*/ 	.short	(.L_156 - .L_155)
.L_155:
        /*004c*/ 	.word	0x00000000
        /*0050*/ 	.short	0x0003
        /*0052*/ 	.short	0x0018
        /*0054*/ 	.byte	0x00, 0xf5, 0x21, 0x00


	//----- nvinfo : EIATTR_KPARAM_INFO
	.align		4
.L_156:
        /*0058*/ 	.byte	0x04, 0x17
        /*005a*/ 	.short	(.L_158 - .L_157)
.L_157:
        /*005c*/ 	.word	0x00000000
        /*0060*/ 	.short	0x0002
        /*0062*/ 	.short	0x0010
        /*0064*/ 	.byte	0x00, 0xf5, 0x21, 0x00


	//----- nvinfo : EIATTR_KPARAM_INFO
	.align		4
.L_158:
        /*0068*/ 	.byte	0x04, 0x17
        /*006a*/ 	.short	(.L_160 - .L_159)
.L_159:
        /*006c*/ 	.word	0x00000000
        /*0070*/ 	.short	0x0001
        /*0072*/ 	.short	0x0008
        /*0074*/ 	.byte	0x00, 0xf5, 0x21, 0x00


	//----- nvinfo : EIATTR_KPARAM_INFO
	.align		4
.L_160:
        /*0078*/ 	.byte	0x04, 0x17
        /*007a*/ 	.short	(.L_162 - .L_161)
.L_161:
        /*007c*/ 	.word	0x00000000
        /*0080*/ 	.short	0x0000
        /*0082*/ 	.short	0x0000
        /*0084*/ 	.byte	0x00, 0xf5, 0x21, 0x00


	//----- nvinfo : EIATTR_SPARSE_MMA_MASK
	.align		4
.L_162:
        /*0088*/ 	.byte	0x03, 0x50
        /*008a*/ 	.short	0x0000


	//----- nvinfo : EIATTR_MAXREG_COUNT
	.align		4
        /*008c*/ 	.byte	0x03, 0x1b
        /*008e*/ 	.short	0x00ff


	//----- nvinfo : EIATTR_MERCURY_ISA_VERSION
	.align		4
        /*0090*/ 	.byte	0x03, 0x5f
        /*0092*/ 	.short	0x0101


	//----- nvinfo : EIATTR_VRC_CTA_INIT_COUNT
	.align		4
        /*0094*/ 	.byte	0x02, 0x4a
	.zero		1
	.zero		1


	//----- nvinfo : EIATTR_EXIT_INSTR_OFFSETS
	.align		4
        /*0098*/ 	.byte	0x04, 0x1c
        /*009a*/ 	.short	(.L_164 - .L_163)


	//   ....[0]....
.L_163:
        /*009c*/ 	.word	0x00000070


	//   ....[1]....
        /*00a0*/ 	.word	0x00003a90


	//----- nvinfo : EIATTR_CRS_STACK_SIZE
	.align		4
.L_164:
        /*00a4*/ 	.byte	0x04, 0x1e
        /*00a6*/ 	.short	(.L_166 - .L_165)
.L_165:
        /*00a8*/ 	.word	0x00000000


	//----- nvinfo : EIATTR_CBANK_PARAM_SIZE
	.align		4
.L_166:
        /*00ac*/ 	.byte	0x03, 0x19
        /*00ae*/ 	.short	0x003c


	//----- nvinfo : EIATTR_PARAM_CBANK
	.align		4
        /*00b0*/ 	.byte	0x04, 0x0a
        /*00b2*/ 	.short	(.L_168 - .L_167)
	.align		4
.L_167:
        /*00b4*/ 	.word	index@(.nv.constant0._Z20calculate_dS_new_outIjlEvPfPT_PjS2_PT0_S5_S5_j)
        /*00b8*/ 	.short	0x0380
        /*00ba*/ 	.short	0x003c


	//----- nvinfo : EIATTR_SW_WAR
	.align		4
.L_168:
        /*00bc*/ 	.byte	0x04, 0x36
        /*00be*/ 	.short	(.L_170 - .L_169)
.L_169:
        /*00c0*/ 	.word	0x00000008
.L_170:


//--------------------- .nv.info._Z15calculate_dS_inIjlEvPfPjPT_PT0_S5_S5_j --------------------------
	.section	.nv.info._Z15calculate_dS_inIjlEvPfPjPT_PT0_S5_S5_j,"",@"SHT_CUDA_INFO"
	.sectionflags	@""
	.align	4


	//----- nvinfo : EIATTR_CUDA_API_VERSION
	.align		4
        /*0000*/ 	.byte	0x04, 0x37
        /*0002*/ 	.short	(.L_172 - .L_171)
.L_171:
        /*0004*/ 	.word	0x00000082


	//----- nvinfo : EIATTR_KPARAM_INFO
	.align		4
.L_172:
        /*0008*/ 	.byte	0x04, 0x17
        /*000a*/ 	.short	(.L_174 - .L_173)
.L_173:
        /*000c*/ 	.word	0x00000000
        /*0010*/ 	.short	0x0006
        /*0012*/ 	.short	0x0030
        /*0014*/ 	.byte	0x00, 0xf0, 0x11, 0x00


	//----- nvinfo : EIATTR_KPARAM_INFO
	.align		4
.L_174:
        /*0018*/ 	.byte	0x04, 0x17
        /*001a*/ 	.short	(.L_176 - .L_175)
.L_175:
        /*001c*/ 	.word	0x00000000
        /*0020*/ 	.short	0x0005
        /*0022*/ 	.short	0x0028
        /*0024*/ 	.byte	0x00, 0xf5, 0x21, 0x00


	//----- nvinfo : EIATTR_KPARAM_INFO
	.align		4
.L_176:
        /*0028*/ 	.byte	0x04, 0x17
        /*002a*/ 	.short	(.L_178 - .L_177)
.L_177:
        /*002c*/ 	.word	0x00000000
        /*0030*/ 	.short	0x0004
        /*0032*/ 	.short	0x0020
        /*0034*/ 	.byte	0x00, 0xf5, 0x21, 0x00


	//----- nvinfo : EIATTR_KPARAM_INFO
	.align		4
.L_178:
        /*0038*/ 	.byte	0x04, 0x17
        /*003a*/ 	.short	(.L_180 - .L_179)
.L_179:
        /*003c*/ 	.word	0x00000000
        /*0040*/ 	.short	0x0003
        /*0042*/ 	.short	0x0018
        /*0044*/ 	.byte	0x00, 0xf5, 0x21, 0x00


	//----- nvinfo : EIATTR_KPARAM_INFO
	.align		4
.L_180:
        /*0048*/ 	.byte	0x04, 0x17
        /*004a*/ 	.short	(.L_182 - .L_181)
.L_181:
        /*004c*/ 	.word	0x00000000
        /*0050*/ 	.short	0x0002
        /*0052*/ 	.short	0x0010
        /*0054*/ 	.byte	0x00, 0xf5, 0x21, 0x00


	//----- nvinfo : EIATTR_KPARAM_INFO
	.align		4
.L_182:
        /*0058*/ 	.byte	0x04, 0x17
        /*005a*/ 	.short	(.L_184 - .L_183)
.L_183:
        /*005c*/ 	.word	0x00000000
        /*0060*/ 	.short	0x0001
        /*0062*/ 	.short	0x0008
        /*0064*/ 	.byte	0x00, 0xf5, 0x21, 0x00


	//----- nvinfo : EIATTR_KPARAM_INFO
	.align		4
.L_184:
        /*0068*/ 	.byte	0x04, 0x17
        /*006a*/ 	.short	(.L_186 - .L_185)
.L_185:
        /*006c*/ 	.word	0x00000000
        /*0070*/ 	.short	0x0000
        /*0072*/ 	.short	0x0000
        /*0074*/ 	.byte	0x00, 0xf5, 0x21, 0x00


	//----- nvinfo : EIATTR_SPARSE_MMA_MASK
	.align		4
.L_186:
        /*0078*/ 	.byte	0x03, 0x50
        /*007a*/ 	.short	0x0000


	//----- nvinfo : EIATTR_MAXREG_COUNT
	.align		4
        /*007c*/ 	.byte	0x03, 0x1b
        /*007e*/ 	.short	0x00ff


	//----- nvinfo : EIATTR_MERCURY_ISA_VERSION
	.align		4
        /*0080*/ 	.byte	0x03, 0x5f
        /*0082*/ 	.short	0x0101


	//----- nvinfo : EIATTR_VRC_CTA_INIT_COUNT
	.align		4
        /*0084*/ 	.byte	0x02, 0x4a
	.zero		1
	.zero		1


	//----- nvinfo : EIATTR_EXIT_INSTR_OFFSETS
	.align		4
        /*0088*/ 	.byte	0x04, 0x1c
        /*008a*/ 	.short	(.L_188 - .L_187)


	//   ....[0]....
.L_187:
        /*008c*/ 	.word	0x00000070


	//   ....[1]....
        /*0090*/ 	.word	0x00001aa0


	//----- nvinfo : EIATTR_CRS_STACK_SIZE
	.align		4
.L_188:
        /*0094*/ 	.byte	0x04, 0x1e
        /*0096*/ 	.short	(.L_190 - .L_189)
.L_189:
        /*0098*/ 	.word	0x00000000


	//----- nvinfo : EIATTR_CBANK_PARAM_SIZE
	.align		4
.L_190:
        /*009c*/ 	.byte	0x03, 0x19
        /*009e*/ 	.short	0x0034


	//----- nvinfo : EIATTR_PARAM_CBANK
	.align		4
        /*00a0*/ 	.byte	0x04, 0x0a
        /*00a2*/ 	.short	(.L_192 - .L_191)
	.align		4
.L_191:
        /*00a4*/ 	.word	index@(.nv.constant0._Z15calculate_dS_inIjlEvPfPjPT_PT0_S5_S5_j)
        /*00a8*/ 	.short	0x0380
        /*00aa*/ 	.short	0x0034


	//----- nvinfo : EIATTR_SW_WAR
	.align		4
.L_192:
        /*00ac*/ 	.byte	0x04, 0x36
        /*00ae*/ 	.short	(.L_194 - .L_193)
.L_193:
        /*00b0*/ 	.word	0x00000008
.L_194:


//--------------------- .nv.info._Z16calculate_dS_outIjlEvPfPjPT_PT0_S5_S5_j --------------------------
	.section	.nv.info._Z16calculate_dS_outIjlEvPfPjPT_PT0_S5_S5_j,"",@"SHT_CUDA_INFO"
	.sectionflags	@""
	.align	4


	//----- nvinfo : EIATTR_CUDA_API_VERSION
	.align		4
        /*0000*/ 	.byte	0x04, 0x37
        /*0002*/ 	.short	(.L_196 - .L_195)
.L_195:
        /*0004*/ 	.word	0x00000082


	//----- nvinfo : EIATTR_KPARAM_INFO
	.align		4
.L_196:
        /*0008*/ 	.byte	0x04, 0x17
        /*000a*/ 	.short	(.L_198 - .L_197)
.L_197:
        /*000c*/ 	.word	0x00000000
        /*0010*/ 	.short	0x0006
        /*0012*/ 	.short	0x0030
        /*0014*/ 	.byte	0x00, 0xf0, 0x11, 0x00


	//----- nvinfo : EIATTR_KPARAM_INFO
	.align		4
.L_198:
        /*0018*/ 	.byte	0x04, 0x17
        /*001a*/ 	.short	(.L_200 - .L_199)
.L_199:
        /*001c*/ 	.word	0x00000000
        /*0020*/ 	.short	0x0005
        /*0022*/ 	.short	0x0028
        /*0024*/ 	.byte	0x00, 0xf5, 0x21, 0x00


	//----- nvinfo : EIATTR_KPARAM_INFO
	.align		4
.L_200:
        /*0028*/ 	.byte	0x04, 0x17
        /*002a*/ 	.short	(.L_202 - .L_201)
.L_201:
        /*002c*/ 	.word	0x00000000
        /*0030*/ 	.short	0x0004
        /*0032*/ 	.short	0x0020
        /*0034*/ 	.byte	0x00, 0xf5, 0x21, 0x00


	//----- nvinfo : EIATTR_KPARAM_INFO
	.align		4
.L_202:
        /*0038*/ 	.byte	0x04, 0x17
        /*003a*/ 	.short	(.L_204 - .L_203)
.L_203:
        /*003c*/ 	.word	0x00000000
        /*0040*/ 	.short	0x0003
        /*0042*/ 	.short	0x0018
        /*0044*/ 	.byte	0x00, 0xf5, 0x21, 0x00


	//----- nvinfo : EIATTR_KPARAM_INFO
	.align		4
.L_204:
        /*0048*/ 	.byte	0x04, 0x17
        /*004a*/ 	.short	(.L_206 - .L_205)
.L_205:
        /*004c*/ 	.word	0x00000000
        /*0050*/ 	.short	0x0002
        /*0052*/ 	.short	0x0010
        /*0054*/ 	.byte	0x00, 0xf5, 0x21, 0x00


	//----- nvinfo : EIATTR_KPARAM_INFO
	.align		4
.L_206:
        /*0058*/ 	.byte	0x04, 0x17
        /*005a*/ 	.short	(.L_208 - .L_207)
.L_207:
        /*005c*/ 	.word	0x00000000
        /*0060*/ 	.short	0x0001
        /*0062*/ 	.short	0x0008
        /*0064*/ 	.byte	0x00, 0xf5, 0x21, 0x00


	//----- nvinfo : EIATTR_KPARAM_INFO
	.align		4
.L_208:
        /*0068*/ 	.byte	0x04, 0x17
        /*006a*/ 	.short	(.L_210 - .L_209)
.L_209:
        /*006c*/ 	.word	0x00000000
        /*0070*/ 	.short	0x0000
        /*0072*/ 	.short	0x0000
        /*0074*/ 	.byte	0x00, 0xf5, 0x21, 0x00


	//----- nvinfo : EIATTR_SPARSE_MMA_MASK
	.align		4
.L_210:
        /*0078*/ 	.byte	0x03, 0x50
        /*007a*/ 	.short	0x0000


	//----- nvinfo : EIATTR_MAXREG_COUNT
	.align		4
        /*007c*/ 	.byte	0x03, 0x1b
        /*007e*/ 	.short	0x00ff


	//----- nvinfo : EIATTR_MERCURY_ISA_VERSION
	.align		4
        /*0080*/ 	.byte	0x03, 0x5f
        /*0082*/ 	.short	0x0101


	//----- nvinfo : EIATTR_VRC_CTA_INIT_COUNT
	.align		4
        /*0084*/ 	.byte	0x02, 0x4a
	.zero		1
	.zero		1


	//----- nvinfo : EIATTR_EXIT_INSTR_OFFSETS
	.align		4
        /*0088*/ 	.byte	0x04, 0x1c
        /*008a*/ 	.short	(.L_212 - .L_211)


	//   ....[0]....
.L_211:
        /*008c*/ 	.word	0x00000070


	//   ....[1]....
        /*0090*/ 	.word	0x00001aa0


	//----- nvinfo : EIATTR_CRS_STACK_SIZE
	.align		4
.L_212:
        /*0094*/ 	.byte	0x04, 0x1e
        /*0096*/ 	.short	(.L_214 - .L_213)
.L_213:
        /*0098*/ 	.word	0x00000000


	//----- nvinfo : EIATTR_CBANK_PARAM_SIZE
	.align		4
.L_214:
        /*009c*/ 	.byte	0x03, 0x19
        /*009e*/ 	.short	0x0034


	//----- nvinfo : EIATTR_PARAM_CBANK
	.align		4
        /*00a0*/ 	.byte	0x04, 0x0a
        /*00a2*/ 	.short	(.L_216 - .L_215)
	.align		4
.L_215:
        /*00a4*/ 	.word	index@(.nv.constant0._Z16calculate_dS_outIjlEvPfPjPT_PT0_S5_S5_j)
        /*00a8*/ 	.short	0x0380
        /*00aa*/ 	.short	0x0034


	//----- nvinfo : EIATTR_SW_WAR
	.align		4
.L_216:
        /*00ac*/ 	.byte	0x04, 0x36
        /*00ae*/ 	.short	(.L_218 - .L_217)
.L_217:
        /*00b0*/ 	.word	0x00000008
.L_218:


//--------------------- .nv.info._Z7proposeIjlEvPT_S1_S1_S1_PfS2_PT0_j --------------------------
	.section	.nv.info._Z7proposeIjlEvPT_S1_S1_S1_PfS2_PT0_j,"",@"SHT_CUDA_INFO"
	.sectionflags	@""
	.align	4


	//----- nvinfo : EIATTR_CUDA_API_VERSION
	.align		4
        /*0000*/ 	.byte	0x04, 0x37
        /*0002*/ 	.short	(.L_220 - .L_219)
.L_219:
        /*0004*/ 	.word	0x00000082


	//----- nvinfo : EIATTR_KPARAM_INFO
	.align		4
.L_220:
        /*0008*/ 	.byte	0x04, 0x17
        /*000a*/ 	.short	(.L_222 - .L_221)
.L_221:
        /*000c*/ 	.word	0x00000000
        /*0010*/ 	.short	0x0007
        /*0012*/ 	.short	0x0038
        /*0014*/ 	.byte	0x00, 0xf0, 0x11, 0x00


	//----- nvinfo : EIATTR_KPARAM_INFO
	.align		4
.L_222:
        /*0018*/ 	.byte	0x04, 0x17
        /*001a*/ 	.short	(.L_224 - .L_223)
.L_223:
        /*001c*/ 	.word	0x00000000
        /*0020*/ 	.short	0x0006
        /*0022*/ 	.short	0x0030
        /*0024*/ 	.byte	0x00, 0xf5, 0x21, 0x00


	//----- nvinfo : EIATTR_KPARAM_INFO
	.align		4
.L_224:
        /*0028*/ 	.byte	0x04, 0x17
        /*002a*/ 	.short	(.L_226 - .L_225)
.L_225:
        /*002c*/ 	.word	0x00000000
        /*0030*/ 	.short	0x0005
        /*0032*/ 	.short	0x0028
        /*0034*/ 	.byte	0x00, 0xf5, 0x21, 0x00


	//----- nvinfo : EIATTR_KPARAM_INFO
	.align		4
.L_226:
        /*0038*/ 	.byte	0x04, 0x17
        /*003a*/ 	.short	(.L_228 - .L_227)
.L_227:
        /*003c*/ 	.word	0x00000000
        /*0040*/ 	.short	0x0004
        /*0042*/ 	.short	0x0020
        /*0044*/ 	.byte	0x00, 0xf5, 0x21, 0x00


	//----- nvinfo : EIATTR_KPARAM_INFO
	.align		4
.L_228:
        /*0048*/ 	.byte	0x04, 0x17
        /*004a*/ 	.short	(.L_230 - .L_229)
.L_229:
        /*004c*/ 	.word	0x00000000
        /*0050*/ 	.short	0x0003
        /*0052*/ 	.short	0x0018
        /*0054*/ 	.byte	0x00, 0xf5, 0x21, 0x00


	//----- nvinfo : EIATTR_KPARAM_INFO
	.align		4
.L_230:
        /*0058*/ 	.byte	0x04, 0x17
        /*005a*/ 	.short	(.L_232 - .L_231)
.L_231:
        /*005c*/ 	.word	0x00000000
        /*0060*/ 	.short	0x0002
        /*0062*/ 	.short	0x0010
        /*0064*/ 	.byte	0x00, 0xf5, 0x21, 0x00


	//----- nvinfo : EIATTR_KPARAM_INFO
	.align		4
.L_232:
        /*0068*/ 	.byte	0x04, 0x17
        /*006a*/ 	.short	(.L_234 - .L_233)
.L_233:
        /*006c*/ 	.word	0x00000000
        /*0070*/ 	.short	0x0001
        /*0072*/ 	.short	0x0008
        /*0074*/ 	.byte	0x00, 0xf5, 0x21, 0x00


	//----- nvinfo : EIATTR_KPARAM_INFO
	.align		4
.L_234:
        /*0078*/ 	.byte	0x04, 0x17
        /*007a*/ 	.short	(.L_236 - .L_235)
.L_235:
        /*007c*/ 	.word	0x00000000
        /*0080*/ 	.short	0x0000
        /*0082*/ 	.short	0x0000
        /*0084*/ 	.byte	0x00, 0xf5, 0x21, 0x00


	//----- nvinfo : EIATTR_SPARSE_MMA_MASK
	.align		4
.L_236:
        /*0088*/ 	.byte	0x03, 0x50
        /*008a*/ 	.short	0x0000


	//----- nvinfo : EIATTR_MAXREG_COUNT
	.align		4
        /*008c*/ 	.byte	0x03, 0x1b
        /*008e*/ 	.short	0x00ff


	//----- nvinfo : EIATTR_MERCURY_ISA_VERSION
	.align		4
        /*0090*/ 	.byte	0x03, 0x5f
        /*0092*/ 	.short	0x0101


	//----- nvinfo : EIATTR_VRC_CTA_INIT_COUNT
	.align		4
        /*0094*/ 	.byte	0x02, 0x4a
	.zero		1
	.zero		1


	//----- nvinfo : EIATTR_EXIT_INSTR_OFFSETS
	.align		4
        /*0098*/ 	.byte	0x04, 0x1c
        /*009a*/ 	.short	(.L_238 - .L_237)


	//   ....[0]....
.L_237:
        /*009c*/ 	.word	0x00000070


	//   ....[1]....
        /*00a0*/ 	.word	0x00000200


	//   ....[2]....
        /*00a4*/ 	.word	0x000002f0


	//   ....[3]....
        /*00a8*/ 	.word	0x00000330


	//   ....[4]....
        /*00ac*/ 	.word	0x000003a0


	//----- nvinfo : EIATTR_CRS_STACK_SIZE
	.align		4
.L_238:
        /*00b0*/ 	.byte	0x04, 0x1e
        /*00b2*/ 	.short	(.L_240 - .L_239)
.L_239:
        /*00b4*/ 	.word	0x00000000


	//----- nvinfo : EIATTR_CBANK_PARAM_SIZE
	.align		4
.L_240:
        /*00b8*/ 	.byte	0x03, 0x19
        /*00ba*/ 	.short	0x003c


	//----- nvinfo : EIATTR_PARAM_CBANK
	.align		4
        /*00bc*/ 	.byte	0x04, 0x0a
        /*00be*/ 	.short	(.L_242 - .L_241)
	.align		4
.L_241:
        /*00c0*/ 	.word	index@(.nv.constant0._Z7proposeIjlEvPT_S1_S1_S1_PfS2_PT0_j)
        /*00c4*/ 	.short	0x0380
        /*00c6*/ 	.short	0x003c


	//----- nvinfo : EIATTR_SW_WAR
	.align		4
.L_242:
        /*00c8*/ 	.byte	0x04, 0x36
        /*00ca*/ 	.short	(.L_244 - .L_243)
.L_243:
        /*00cc*/ 	.word	0x00000008
.L_244:


//--------------------- .nv.info._Z25calculate_acceptance_probIjlEvPfPT0_j --------------------------
	.section	.nv.info._Z25calculate_acceptance_probIjlEvPfPT0_j,"",@"SHT_CUDA_INFO"
	.sectionflags	@""
	.align	4


	//----- nvinfo : EIATTR_CUDA_API_VERSION
	.align		4
        /*0000*/ 	.byte	0x04, 0x37
        /*0002*/ 	.short	(.L_246 - .L_245)
.L_245:
        /*0004*/ 	.word	0x00000082


	//----- nvinfo : EIATTR_KPARAM_INFO
	.align		4
.L_246:
        /*0008*/ 	.byte	0x04, 0x17
        /*000a*/ 	.short	(.L_248 - .L_247)
.L_247:
        /*000c*/ 	.word	0x00000000
        /*0010*/ 	.short	0x0002
        /*0012*/ 	.short	0x0010
        /*0014*/ 	.byte	0x00, 0xf0, 0x11, 0x00


	//----- nvinfo : EIATTR_KPARAM_INFO
	.align		4
.L_248:
        /*0018*/ 	.byte	0x04, 0x17
        /*001a*/ 	.short	(.L_250 - .L_249)
.L_249:
        /*001c*/ 	.word	0x00000000
        /*0020*/ 	.short	0x0001
        /*0022*/ 	.short	0x0008
        /*0024*/ 	.byte	0x00, 0xf5, 0x21, 0x00


	//----- nvinfo : EIATTR_KPARAM_INFO
	.align		4
.L_250:
        /*0028*/ 	.byte	0x04, 0x17
        /*002a*/ 	.short	(.L_252 - .L_251)
.L_251:
        /*002c*/ 	.word	0x00000000
        /*0030*/ 	.short	0x0000
        /*0032*/ 	.short	0x0000
        /*0034*/ 	.byte	0x00, 0xf5, 0x21, 0x00


	//----- nvinfo : EIATTR_SPARSE_MMA_MASK
	.align		4
.L_252:
        /*0038*/ 	.byte	0x03, 0x50
        /*003a*/ 	.short	0x0000


	//----- nvinfo : EIATTR_MAXREG_COUNT
	.align		4
        /*003c*/ 	.byte	0x03, 0x1b
        /*003e*/ 	.short	0x00ff


	//----- nvinfo : EIATTR_MERCURY_ISA_VERSION
	.align		4
        /*0040*/ 	.byte	0x03, 0x5f
        /*0042*/ 	.short	0x0101


	//----- nvinfo : EIATTR_VRC_CTA_INIT_COUNT
	.align		4
        /*0044*/ 	.byte	0x02, 0x4a
	.zero		1
	.zero		1


	//----- nvinfo : EIATTR_EXIT_INSTR_OFFSETS
	.align		4
        /*0048*/ 	.byte	0x04, 0x1c
        /*004a*/ 	.short	(.L_254 - .L_253)


	//   ....[0]....
.L_253:
        /*004c*/ 	.word	0x00000070


	//   ....[1]....
        /*0050*/ 	.word	0x00000200


	//----- nvinfo : EIATTR_CRS_STACK_SIZE
	.align		4
.L_254:
        /*0054*/ 	.byte	0x04, 0x1e
        /*0056*/ 	.short	(.L_256 - .L_255)
.L_255:
        /*0058*/ 	.word	0x00000000


	//----- nvinfo : EIATTR_CBANK_PARAM_SIZE
	.align		4
.L_256:
        /*005c*/ 	.byte	0x03, 0x19
        /*005e*/ 	.short	0x0014


	//----- nvinfo : EIATTR_PARAM_CBANK
	.align		4
        /*0060*/ 	.byte	0x04, 0x0a
        /*0062*/ 	.short	(.L_258 - .L_257)
	.align		4
.L_257:
        /*0064*/ 	.word	index@(.nv.constant0._Z25calculate_acceptance_probIjlEvPfPT0_j)
        /*0068*/ 	.short	0x0380
        /*006a*/ 	.short	0x0014


	//----- nvinfo : EIATTR_SW_WAR
	.align		4
.L_258:
        /*006c*/ 	.byte	0x04, 0x36
        /*006e*/ 	.short	(.L_260 - .L_259)
.L_259:
        /*0070*/ 	.word	0x00000008
.L_260:


//--------------------- .nv.info._Z16sample_neighborsIjlEvPT_PjS1_PT0_S2_S1_S4_S4_j --------------------------
	.section	.nv.info._Z16sample_neighborsIjlEvPT_PjS1_PT0_S2_S1_S4_S4_j,"",@"SHT_CUDA_INFO"
	.sectionflags	@""
	.align	4


	//----- nvinfo : EIATTR_CUDA_API_VERSION
	.align		4
        /*0000*/ 	.byte	0x04, 0x37
        /*0002*/ 	.short	(.L_262 - .L_261)
.L_261:
        /*0004*/ 	.word	0x00000082


	//----- nvinfo : EIATTR_KPARAM_INFO
	.align		4
.L_262:
        /*0008*/ 	.byte	0x04, 0x17
        /*000a*/ 	.short	(.L_264 - .L_263)
.L_263:
        /*000c*/ 	.word	0x00000000
        /*0010*/ 	.short	0x0008
        /*0012*/ 	.short	0x0040
        /*0014*/ 	.byte	0x00, 0xf0, 0x11, 0x00


	//----- nvinfo : EIATTR_KPARAM_INFO
	.align		4
.L_264:
        /*0018*/ 	.byte	0x04, 0x17
        /*001a*/ 	.short	(.L_266 - .L_265)
.L_265:
        /*001c*/ 	.word	0x00000000
        /*0020*/ 	.short	0x0007
        /*0022*/ 	.short	0x0038
        /*0024*/ 	.byte	0x00, 0xf5, 0x21, 0x00


	//----- nvinfo : EIATTR_KPARAM_INFO
	.align		4
.L_266:
        /*0028*/ 	.byte	0x04, 0x17
        /*002a*/ 	.short	(.L_268 - .L_267)
.L_267:
        /*002c*/ 	.word	0x00000000
        /*0030*/ 	.short	0x0006
        /*0032*/ 	.short	0x0030
        /*0034*/ 	.byte	0x00, 0xf5, 0x21, 0x00


	//----- nvinfo : EIATTR_KPARAM_INFO
	.align		4
.L_268:
        /*0038*/ 	.byte	0x04, 0x17
        /*003a*/ 	.short	(.L_270 - .L_269)
.L_269:
        /*003c*/ 	.word	0x00000000
        /*0040*/ 	.short	0x0005
        /*0042*/ 	.short	0x0028
        /*0044*/ 	.byte	0x00, 0xf5, 0x21, 0x00


	//----- nvinfo : EIATTR_KPARAM_INFO
	.align		4
.L_270:
        /*0048*/ 	.byte	0x04, 0x17
        /*004a*/ 	.short	(.L_272 - .L_271)
.L_271:
        /*004c*/ 	.word	0x00000000
        /*0050*/ 	.short	0x0004
        /*0052*/ 	.short	0x0020
        /*0054*/ 	.byte	0x00, 0xf5, 0x21, 0x00


	//----- nvinfo : EIATTR_KPARAM_INFO
	.align		4
.L_272:
        /*0058*/ 	.byte	0x04, 0x17
        /*005a*/ 	.short	(.L_274 - .L_273)
.L_273:
        /*005c*/ 	.word	0x00000000
        /*0060*/ 	.short	0x0003
        /*0062*/ 	.short	0x0018
        /*0064*/ 	.byte	0x00, 0xf5, 0x21, 0x00


	//----- nvinfo : EIATTR_KPARAM_INFO
	.align		4
.L_274:
        /*0068*/ 	.byte	0x04, 0x17
        /*006a*/ 	.short	(.L_276 - .L_275)
.L_275:
        /*006c*/ 	.word	0x00000000
        /*0070*/ 	.short	0x0002
        /*0072*/ 	.short	0x0010
        /*0074*/ 	.byte	0x00, 0xf5, 0x21, 0x00


	//----- nvinfo : EIATTR_KPARAM_INFO
	.align		4
.L_276:
        /*0078*/ 	.byte	0x04, 0x17
        /*007a*/ 	.short	(.L_278 - .L_277)
.L_277:
        /*007c*/ 	.word	0x00000000
        /*0080*/ 	.short	0x0001
        /*0082*/ 	.short	0x0008
        /*0084*/ 	.byte	0x00, 0xf5, 0x21, 0x00


	//----- nvinfo : EIATTR_KPARAM_INFO
	.align		4
.L_278:
        /*0088*/ 	.byte	0x04, 0x17
        /*008a*/ 	.short	(.L_280 - .L_279)
.L_279:
        /*008c*/ 	.word	0x00000000
        /*0090*/ 	.short	0x0000
        /*0092*/ 	.short	0x0000
        /*0094*/ 	.byte	0x00, 0xf5, 0x21, 0x00


	//----- nvinfo : EIATTR_SPARSE_MMA_MASK
	.align		4
.L_280:
        /*0098*/ 	.byte	0x03, 0x50
        /*009a*/ 	.short	0x0000


	//----- nvinfo : EIATTR_MAXREG_COUNT
	.align		4
        /*009c*/ 	.byte	0x03, 0x1b
        /*009e*/ 	.short	0x00ff


	//----- nvinfo : EIATTR_MERCURY_ISA_VERSION
	.align		4
        /*00a0*/ 	.byte	0x03, 0x5f
        /*00a2*/ 	.short	0x0101


	//----- nvinfo : EIATTR_VRC_CTA_INIT_COUNT
	.align		4
        /*00a4*/ 	.byte	0x02, 0x4a
	.zero		1
	.zero		1


	//----- nvinfo : EIATTR_EXIT_INSTR_OFFSETS
	.align		4
        /*00a8*/ 	.byte	0x04, 0x1c
        /*00aa*/ 	.short	(.L_282 - .L_281)


	//   ....[0]....
.L_281:
        /*00ac*/ 	.word	0x00000080


	//   ....[1]....
        /*00b0*/ 	.word	0x00002d20


	//----- nvinfo : EIATTR_CRS_STACK_SIZE
	.align		4
.L_282:
        /*00b4*/ 	.byte	0x04, 0x1e
        /*00b6*/ 	.short	(.L_284 - .L_283)
.L_283:
        /*00b8*/ 	.word	0x00000000


	//----- nvinfo : EIATTR_CBANK_PARAM_SIZE
	.align		4
.L_284:
        /*00bc*/ 	.byte	0x03, 0x19
        /*00be*/ 	.short	0x0044


	//----- nvinfo : EIATTR_PARAM_CBANK
	.align		4
        /*00c0*/ 	.byte	0x04, 0x0a
        /*00c2*/ 	.short	(.L_286 - .L_285)
	.align		4
.L_285:
        /*00c4*/ 	.word	index@(.nv.constant0._Z16sample_neighborsIjlEvPT_PjS1_PT0_S2_S1_S4_S4_j)
        /*00c8*/ 	.short	0x0380
        /*00ca*/ 	.short	0x0044


	//----- nvinfo : EIATTR_SW_WAR
	.align		4
.L_286:
        /*00cc*/ 	.byte	0x04, 0x36
        /*00ce*/ 	.short	(.L_288 - .L_287)
.L_287:
        /*00d0*/ 	.word	0x00000008
.L_288:


//--------------------- .nv.info._Z24uniform_number_generatorIjlEvPfj --------------------------
	.section	.nv.info._Z24uniform_number_generatorIjlEvPfj,"",@"SHT_CUDA_INFO"
	.sectionflags	@""
	.align	4


	//----- nvinfo : EIATTR_CUDA_API_VERSION
	.align		4
        /*0000*/ 	.byte	0x04, 0x37
        /*0002*/ 	.short	(.L_290 - .L_289)
.L_289:
        /*0004*/ 	.word	0x00000082


	//----- nvinfo : EIATTR_KPARAM_INFO
	.align		4
.L_290:
        /*0008*/ 	.byte	0x04, 0x17
        /*000a*/ 	.short	(.L_292 - .L_291)
.L_291:
        /*000c*/ 	.word	0x00000000
        /*0010*/ 	.short	0x0001
        /*0012*/ 	.short	0x0008
        /*0014*/ 	.byte	0x00, 0xf0, 0x11, 0x00


	//----- nvinfo : EIATTR_KPARAM_INFO
	.align		4
.L_292:
        /*0018*/ 	.byte	0x04, 0x17
        /*001a*/ 	.short	(.L_294 - .L_293)
.L_293:
        /*001c*/ 	.word	0x00000000
        /*0020*/ 	.short	0x0000
        /*0022*/ 	.short	0x0000
        /*0024*/ 	.byte	0x00, 0xf5, 0x21, 0x00


	//----- nvinfo : EIATTR_SPARSE_MMA_MASK
	.align		4
.L_294:
        /*0028*/ 	.byte	0x03, 0x50
        /*002a*/ 	.short	0x0000


	//----- nvinfo : EIATTR_MAXREG_COUNT
	.align		4
        /*002c*/ 	.byte	0x03, 0x1b
        /*002e*/ 	.short	0x00ff


	//----- nvinfo : EIATTR_MERCURY_ISA_VERSION
	.align		4
        /*0030*/ 	.byte	0x03, 0x5f
        /*0032*/ 	.short	0x0101


	//----- nvinfo : EIATTR_VRC_CTA_INIT_COUNT
	.align		4
        /*0034*/ 	.byte	0x02, 0x4a
	.zero		1
	.zero		1


	//----- nvinfo : EIATTR_EXIT_INSTR_OFFSETS
	.align		4
        /*0038*/ 	.byte	0x04, 0x1c
        /*003a*/ 	.short	(.L_296 - .L_295)


	//   ....[0]....
.L_295:
        /*003c*/ 	.word	0x00000080


	//   ....[1]....
        /*0040*/ 	.word	0x00002780


	//----- nvinfo : EIATTR_CRS_STACK_SIZE
	.align		4
.L_296:
        /*0044*/ 	.byte	0x04, 0x1e
        /*0046*/ 	.short	(.L_298 - .L_297)
.L_297:
        /*0048*/ 	.word	0x00000000


	//----- nvinfo : EIATTR_CBANK_PARAM_SIZE
	.align		4
.L_298:
        /*004c*/ 	.byte	0x03, 0x19
        /*004e*/ 	.short	0x000c


	//----- nvinfo : EIATTR_PARAM_CBANK
	.align		4
        /*0050*/ 	.byte	0x04, 0x0a
        /*0052*/ 	.short	(.L_300 - .L_299)
	.align		4
.L_299:
        /*0054*/ 	.word	index@(.nv.constant0._Z24uniform_number_generatorIjlEvPfj)
        /*0058*/ 	.short	0x0380
        /*005a*/ 	.short	0x000c


	//----- nvinfo : EIATTR_SW_WAR
	.align		4
.L_300:
        /*005c*/ 	.byte	0x04, 0x36
        /*005e*/ 	.short	(.L_302 - .L_301)
.L_301:
        /*0060*/ 	.word	0x00000008
.L_302:


//--------------------- .nv.info._Z22random_block_generatorIjlEvPT_j --------------------------
	.section	.nv.info._Z22random_block_generatorIjlEvPT_j,"",@"SHT_CUDA_INFO"
	.sectionflags	@""
	.align	4


	//----- nvinfo : EIATTR_CUDA_API_VERSION
	.align		4
        /*0000*/ 	.byte	0x04, 0x37
        /*0002*/ 	.short	(.L_304 - .L_303)
.L_303:
        /*0004*/ 	.word	0x00000082


	//----- nvinfo : EIATTR_KPARAM_INFO
	.align		4
.L_304:
        /*0008*/ 	.byte	0x04, 0x17
        /*000a*/ 	.short	(.L_306 - .L_305)
.L_305:
        /*000c*/ 	.word	0x00000000
        /*0010*/ 	.short	0x0001
        /*0012*/ 	.short	0x0008
        /*0014*/ 	.byte	0x00, 0xf0, 0x11, 0x00


	//----- nvinfo : EIATTR_KPARAM_INFO
	.align		4
.L_306:
        /*0018*/ 	.byte	0x04, 0x17
        /*001a*/ 	.short	(.L_308 - .L_307)
.L_307:
        /*001c*/ 	.word	0x00000000
        /*0020*/ 	.short	0x0000
        /*0022*/ 	.short	0x0000
        /*0024*/ 	.byte	0x00, 0xf5, 0x21, 0x00


	//----- nvinfo : EIATTR_SPARSE_MMA_MASK
	.align		4
.L_308:
        /*0028*/ 	.byte	0x03, 0x50
        /*002a*/ 	.short	0x0000


	//----- nvinfo : EIATTR_MAXREG_COUNT
	.align		4
        /*002c*/ 	.byte	0x03, 0x1b
        /*002e*/ 	.short	0x00ff


	//----- nvinfo : EIATTR_MERCURY_ISA_VERSION
	.align		4
        /*0030*/ 	.byte	0x03, 0x5f
        /*0032*/ 	.short	0x0101


	//----- nvinfo : EIATTR_VRC_CTA_INIT_COUNT
	.align		4
        /*0034*/ 	.byte	0x02, 0x4a
	.zero		1
	.zero		1


	//----- nvinfo : EIATTR_EXIT_INSTR_OFFSETS
	.align		4
        /*0038*/ 	.byte	0x04, 0x1c
        /*003a*/ 	.short	(.L_310 - .L_309)


	//   ....[0]....
.L_309:
        /*003c*/ 	.word	0x00000080


	//   ....[1]....
        /*0040*/ 	.word	0x00002870


	//----- nvinfo : EIATTR_CRS_STACK_SIZE
	.align		4
.L_310:
        /*0044*/ 	.byte	0x04, 0x1e
        /*0046*/ 	.short	(.L_312 - .L_311)
.L_311:
        /*0048*/ 	.word	0x00000000


	//----- nvinfo : EIATTR_CBANK_PARAM_SIZE
	.align		4
.L_312:
        /*004c*/ 	.byte	0x03, 0x19
        /*004e*/ 	.short	0x000c


	//----- nvinfo : EIATTR_PARAM_CBANK
	.align		4
        /*0050*/ 	.byte	0x04, 0x0a
        /*0052*/ 	.short	(.L_314 - .L_313)
	.align		4
.L_313:
        /*0054*/ 	.word	index@(.nv.constant0._Z22random_block_generatorIjlEvPT_j)
        /*0058*/ 	.short	0x0380
        /*005a*/ 	.short	0x000c


	//----- nvinfo : EIATTR_SW_WAR
	.align		4
.L_314:
        /*005c*/ 	.byte	0x04, 0x36
        /*005e*/ 	.short	(.L_316 - .L_315)
.L_315:
        /*0060*/ 	.word	0x00000008
.L_316:


//--------------------- .nv.callgraph             --------------------------
	.section	.nv.callgraph,"",@"SHT_CUDA_CALLGRAPH"
	.align	4
	.sectionentsize	8
	.align		4
        /*0000*/ 	.word	0x00000000
	.align		4
        /*0004*/ 	.word	0xffffffff
	.align		4
        /*0008*/ 	.word	0x00000000
	.align		4
        /*000c*/ 	.word	0xfffffffe
	.align		4
        /*0010*/ 	.word	0x00000000
	.align		4
        /*0014*/ 	.word	0xfffffffd
	.align		4
        /*0018*/ 	.word	0x00000000
	.align		4
        /*001c*/ 	.word	0xfffffffc


//--------------------- .nv.constant4             --------------------------
	.section	.nv.constant4,"a",@progbits
	.align	8
	.align		8
.nv.constant4:
        /*0000*/ 	.dword	precalc_xorwow_matrix
	.align		8
        /*0008*/ 	.dword	precalc_xorwow_offset_matrix
	.align		8
        /*0010*/ 	.dword	mrg32k3aM1
	.align		8
        /*0018*/ 	.dword	mrg32k3aM2
	.align		8
        /*0020*/ 	.dword	mrg32k3aM1SubSeq
	.align		8
        /*0028*/ 	.dword	mrg32k3aM2SubSeq
	.align		8
        /*0030*/ 	.dword	mrg32k3aM1Seq
	.align		8
        /*0038*/ 	.dword	mrg32k3aM2Seq


//--------------------- .nv.constant3             --------------------------
	.section	.nv.constant3,"a",@progbits
	.align	8
.nv.constant3:
	.type		__cr_lgamma_table,@object
	.size		__cr_lgamma_table,(.L_8 - __cr_lgamma_table)
__cr_lgamma_table:
        /*0000*/ 	.byte	0x00, 0x00, 0x00, 0x00, 0x00, 0x00, 0x00, 0x00, 0x00, 0x00, 0x00, 0x00, 0x00, 0x00, 0x00, 0x00
        /*0010*/ 	.byte	0xef, 0x39, 0xfa, 0xfe, 0x42, 0x2e, 0xe6, 0x3f, 0x02, 0x20, 0x2a, 0xfa, 0x0b, 0xab, 0xfc, 0x3f
        /*0020*/ 	.byte	0xf9, 0x2c, 0x92, 0x7c, 0xa7, 0x6c, 0x09, 0x40, 0xc9, 0x79, 0x44, 0x3c, 0x64, 0x26, 0x13, 0x40
        /*0030*/ 	.byte	0xca, 0x01, 0xcf, 0x3a, 0x27, 0x51, 0x1a, 0x40, 0x30, 0xcc, 0x2d, 0xf3, 0xe1, 0x0c, 0x21, 0x40
        /*0040*/ 	.byte	0x0d, 0xb7, 0xfc, 0x82, 0x8e, 0x35, 0x25, 0x40
.L_8:


//--------------------- .text._Z20calculate_dS_overallIjlEvPfS0_S0_S0_S0_PjPT_PT0_S5_S5_S3_S3_j --------------------------
	.section	.text._Z20calculate_dS_overallIjlEvPfS0_S0_S0_S0_PjPT_PT0_S5_S5_S3_S3_j,"ax",@progbits
	.align	128
        .global         _Z20calculate_dS_overallIjlEvPfS0_S0_S0_S0_PjPT_PT0_S5_S5_S3_S3_j
        .type           _Z20calculate_dS_overallIjlEvPfS0_S0_S0_S0_PjPT_PT0_S5_S5_S3_S3_j,@function
        .size           _Z20calculate_dS_overallIjlEvPfS0_S0_S0_S0_PjPT_PT0_S5_S5_S3_S3_j,(.L_x_300 - _Z20calculate_dS_overallIjlEvPfS0_S0_S0_S0_PjPT_PT0_S5_S5_S3_S3_j)
        .other          _Z20calculate_dS_overallIjlEvPfS0_S0_S0_S0_PjPT_PT0_S5_S5_S3_S3_j,@"STO_CUDA_ENTRY STV_DEFAULT"
_Z20calculate_dS_overallIjlEvPfS0_S0_S0_S0_PjPT_PT0_S5_S5_S3_S3_j:
.text._Z20calculate_dS_overallIjlEvPfS0_S0_S0_S0_PjPT_PT0_S5_S5_S3_S3_j:
[----:B------:R-:W-:Y:S01]  /*0000*/  LDC R1, c[0x0][0x37c] ;  /* 0x0000df00ff017b82 */ /* 0x000fe20000000800 */
[----:B------:R-:W0:Y:S07]  /*0010*/  S2R R0, SR_TID.X ;  /* 0x0000000000007919 */ /* 0x000e2e0000002100 */
[----:B------:R-:W0:Y:S01]  /*0020*/  S2UR UR4, SR_CTAID.X ;  /* 0x00000000000479c3 */ /* 0x000e220000002500 */
[----:B------:R-:W1:Y:S07]  /*0030*/  LDCU UR6, c[0x0][0x3e0] ;  /* 0x00007c00ff0677ac */ /* 0x000e6e0008000800 */
[----:B------:R-:W0:Y:S02]  /*0040*/  LDC R5, c[0x0][0x360] ;  /* 0x0000d800ff057b82 */ /* 0x000e240000000800 */
[----:B0-----:R-:W-:-:S05]  /*0050*/  IMAD R5, R5, UR4, R0 ;  /* 0x0000000405057c24 */ /* 0x001fca000f8e0200 */
[----:B-1----:R-:W-:-:S13]  /*0060*/  ISETP.GE.U32.AND P0, PT, R5, UR6, PT ;  /* 0x0000000605007c0c */ /* 0x002fda000bf06070 */
[----:B------:R-:W-:Y:S05]  /*0070*/  @P0 EXIT ;  /* 0x000000000000094d */ /* 0x000fea0003800000 */
[----:B------:R-:W0:Y:S01]  /*0080*/  LDC.64 R8, c[0x0][0x3d0] ;  /* 0x0000f400ff087b82 */ /* 0x000e220000000a00 */
[----:B------:R-:W1:Y:S07]  /*0090*/  LDCU.64 UR4, c[0x0][0x358] ;  /* 0x00006b00ff0477ac */ /* 0x000e6e0008000a00 */
[----:B------:R-:W2:Y:S01]  /*00a0*/  LDC.64 R18, c[0x0][0x388] ;  /* 0x0000e200ff127b82 */ /* 0x000ea20000000a00 */
[----:B------:R-:W3:Y:S07]  /*00b0*/  LDCU UR7, c[0x0][0x3e0] ;  /* 0x00007c00ff0777ac */ /* 0x000eee0008000800 */
[----:B------:R-:W4:Y:S01]  /*00c0*/  LDC.64 R2, c[0x0][0x3a8] ;  /* 0x0000ea00ff027b82 */ /* 0x000f220000000a00 */
[----:B0-----:R-:W-:-:S07]  /*00d0*/  IMAD.WIDE.U32 R8, R5, 0x4, R8 ;  /* 0x0000000405087825 */ /* 0x001fce00078e0008 */
[----:B------:R-:W0:Y:S01]  /*00e0*/  LDC.64 R12, c[0x0][0x390] ;  /* 0x0000e400ff0c7b82 */ /* 0x000e220000000a00 */
[----:B-1----:R-:W4:Y:S07]  /*00f0*/  LDG.E R4, desc[UR4][R8.64] ;  /* 0x0000000408047981 */ /* 0x002f2e000c1e1900 */
[----:B------:R-:W1:Y:S08]  /*0100*/  LDC.64 R10, c[0x0][0x398] ;  /* 0x0000e600ff0a7b82 */ /* 0x000e700000000a00 */
[----:B------:R-:W1:Y:S01]  /*0110*/  LDC.64 R6, c[0x0][0x3a0] ;  /* 0x0000e800ff067b82 */ /* 0x000e620000000a00 */
[C---:B------:R-:W-:Y:S01]  /*0120*/  IADD3 R16, PT, PT, R5.reuse, 0x1, RZ ;  /* 0x0000000105107810 */ /* 0x040fe20007ffe0ff */
[----:B--2---:R-:W-:-:S03]  /*0130*/  IMAD.WIDE.U32 R14, R5, 0x4, R18 ;  /* 0x00000004050e7825 */ /* 0x004fc600078e0012 */
[----:B------:R-:W-:Y:S02]  /*0140*/  ISETP.GE.U32.AND P0, PT, R16, UR6, PT ;  /* 0x0000000610007c0c */ /* 0x000fe4000bf06070 */
[----:B------:R-:W2:Y:S01]  /*0150*/  LDG.E R0, desc[UR4][R14.64] ;  /* 0x000000040e007981 */ /* 0x000ea2000c1e1900 */
[----:B---3--:R-:W-:Y:S01]  /*0160*/  MOV R24, UR7 ;  /* 0x0000000700187c02 */ /* 0x008fe20008000f00 */
[----:B----4-:R-:W-:-:S04]  /*0170*/  IMAD.WIDE.U32 R16, R5, 0x4, R2 ;  /* 0x0000000405107825 */ /* 0x010fc800078e0002 */
[----:B0-----:R-:W-:-:S04]  /*0180*/  IMAD.WIDE.U32 R20, R5, 0x4, R12 ;  /* 0x0000000405147825 */ /* 0x001fc800078e000c */
[C---:B-1----:R-:W-:Y:S01]  /*0190*/  IMAD.WIDE.U32 R28, R5.reuse, 0x4, R10 ;  /* 0x00000004051c7825 */ /* 0x042fe200078e000a */
[----:B------:R-:W3:Y:S04]  /*01a0*/  @!P0 LDG.E R24, desc[UR4][R16.64+0x4] ;  /* 0x0000040410188981 */ /* 0x000ee8000c1e1900 */
[----:B------:R-:W4:Y:S01]  /*01b0*/  LDG.E R9, desc[UR4][R20.64] ;  /* 0x0000000414097981 */ /* 0x000f22000c1e1900 */
[----:B------:R-:W-:-:S03]  /*01c0*/  IMAD.WIDE.U32 R10, R5, 0x4, R6 ;  /* 0x00000004050a7825 */ /* 0x000fc600078e0006 */
[----:B------:R-:W3:Y:S01]  /*01d0*/  LDG.E R7, desc[UR4][R16.64] ;  /* 0x0000000410077981 */ /* 0x000ee2000c1e1900 */
[----:B------:R-:W-:-:S03]  /*01e0*/  MOV R26, UR7 ;  /* 0x00000007001a7c02 */ /* 0x000fc60008000f00 */
[----:B------:R0:W4:Y:S02]  /*01f0*/  LDG.E R21, desc[UR4][R10.64] ;  /* 0x000000040a157981 */ /* 0x000124000c1e1900 */
[----:B0-----:R-:W0:Y:S01]  /*0200*/  LDC.64 R10, c[0x0][0x3c8] ;  /* 0x0000f200ff0a7b82 */ /* 0x001e220000000a00 */
[C---:B------:R-:W-:Y:S01]  /*0210*/  IMAD.WIDE.U32 R18, R4.reuse, 0x4, R18 ;  /* 0x0000000404127825 */ /* 0x040fe200078e0012 */
[----:B------:R-:W-:-:S04]  /*0220*/  IADD3 R25, PT, PT, R4, 0x1, RZ ;  /* 0x0000000104197810 */ /* 0x000fc80007ffe0ff */
[----:B------:R1:W4:Y:S01]  /*0230*/  LDG.E R8, desc[UR4][R18.64] ;  /* 0x0000000412087981 */ /* 0x000322000c1e1900 */
[C---:B------:R-:W-:Y:S01]  /*0240*/  IMAD.WIDE.U32 R22, R4.reuse, 0x4, R12 ;  /* 0x0000000404167825 */ /* 0x040fe200078e000c */
[----:B------:R-:W-:Y:S02]  /*0250*/  ISETP.GE.U32.AND P1, PT, R25, UR6, PT ;  /* 0x0000000619007c0c */ /* 0x000fe4000bf26070 */
[----:B------:R-:W4:Y:S04]  /*0260*/  LDG.E R13, desc[UR4][R28.64] ;  /* 0x000000041c0d7981 */ /* 0x000f28000c1e1900 */
[----:B------:R-:W4:Y:S01]  /*0270*/  LDG.E R12, desc[UR4][R22.64] ;  /* 0x00000004160c7981 */ /* 0x000f22000c1e1900 */
[----:B-1----:R-:W-:-:S06]  /*0280*/  IMAD.WIDE.U32 R18, R4, 0x4, R2 ;  /* 0x0000000404127825 */ /* 0x002fcc00078e0002 */
[----:B------:R-:W-:Y:S02]  /*0290*/  @!P1 IMAD.WIDE.U32 R14, R25, 0x4, R2 ;  /* 0x00000004190e9825 */ /* 0x000fe400078e0002 */
[----:B------:R1:W5:Y:S04]  /*02a0*/  LDG.E R25, desc[UR4][R18.64] ;  /* 0x0000000412197981 */ /* 0x000368000c1e1900 */
[----:B------:R1:W5:Y:S01]  /*02b0*/  @!P1 LDG.E R26, desc[UR4][R14.64] ;  /* 0x000000040e1a9981 */ /* 0x000362000c1e1900 */
[----:B--2---:R-:W-:Y:S01]  /*02c0*/  FADD R3, RZ, R0 ;  /* 0x00000000ff037221 */ /* 0x004fe20000000000 */
[----:B---3--:R-:W-:Y:S01]  /*02d0*/  ISETP.GE.U32.AND P0, PT, R7, R24, PT ;  /* 0x000000180700720c */ /* 0x008fe20003f06070 */
[----:B------:R-:W-:Y:S02]  /*02e0*/  BSSY.RECONVERGENT B0, `(.L_x_0) ;  /* 0x0000086000007945 */ /* 0x000fe40003800200 */
[----:B----4-:R-:W-:-:S04]  /*02f0*/  FADD R8, R3, R8 ;  /* 0x0000000803087221 */ /* 0x010fc80000000000 */
[----:B------:R-:W-:-:S04]  /*0300*/  FADD R9, R8, R9 ;  /* 0x0000000908097221 */ /* 0x000fc80000000000 */
[----:B------:R-:W-:-:S04]  /*0310*/  FADD R12, R9, R12 ;  /* 0x0000000c090c7221 */ /* 0x000fc80000000000 */
[----:B------:R-:W-:-:S04]  /*0320*/  FADD R12, R12, -R13 ;  /* 0x8000000d0c0c7221 */ /* 0x000fc80000000000 */
[----:B------:R-:W-:Y:S01]  /*0330*/  FADD R3, R12, -R21 ;  /* 0x800000150c037221 */ /* 0x000fe20000000000 */
[----:B0-----:R-:W-:-:S04]  /*0340*/  IMAD.WIDE.U32 R12, R5, 0x8, R10 ;  /* 0x00000008050c7825 */ /* 0x001fc800078e000a */
[----:B------:R-:W-:Y:S01]  /*0350*/  IMAD.WIDE.U32 R10, R4, 0x8, R10 ;  /* 0x00000008040a7825 */ /* 0x000fe200078e000a */
[----:B-1----:R-:W-:Y:S06]  /*0360*/  @P0 BRA `(.L_x_1) ;  /* 0x0000000400f40947 */ /* 0x002fec0003800000 */
[----:B------:R-:W0:Y:S01]  /*0370*/  LDC.64 R8, c[0x0][0x3b8] ;  /* 0x0000ee00ff087b82 */ /* 0x000e220000000a00 */
[----:B------:R-:W-:-:S07]  /*0380*/  IMAD.IADD R24, R7, 0x1, -R24 ;  /* 0x0000000107187824 */ /* 0x000fce00078e0a18 */
[----:B------:R-:W1:Y:S08]  /*0390*/  LDC.64 R22, c[0x0][0x3b0] ;  /* 0x0000ec00ff167b82 */ /* 0x000e700000000a00 */
[----:B------:R-:W2:Y:S01]  /*03a0*/  LDC.64 R14, c[0x0][0x3c0] ;  /* 0x0000f000ff0e7b82 */ /* 0x000ea20000000a00 */
[----:B0-----:R-:W-:-:S03]  /*03b0*/  IMAD.WIDE.U32 R8, R7, 0x8, R8 ;  /* 0x0000000807087825 */ /* 0x001fc600078e0008 */
[----:B------:R-:W-:Y:S02]  /*03c0*/  MOV R16, R8 ;  /* 0x0000000800107202 */ /* 0x000fe40000000f00 */
[----:B------:R-:W-:Y:S01]  /*03d0*/  MOV R17, R9 ;  /* 0x0000000900117202 */ /* 0x000fe20000000f00 */
[----:B-1----:R-:W-:-:S04]  /*03e0*/  IMAD.WIDE.U32 R22, R7, 0x4, R22 ;  /* 0x0000000407167825 */ /* 0x002fc800078e0016 */
[----:B--2---:R-:W-:-:S07]  /*03f0*/  IMAD.WIDE.U32 R14, R5, 0x8, R14 ;  /* 0x00000008050e7825 */ /* 0x004fce00078e000e */
.L_x_10:
[----:B------:R-:W2:Y:S01]  /*0400*/  LDG.E R27, desc[UR4][R22.64] ;  /* 0x00000004161b7981 */ /* 0x000ea2000c1e1900 */
[----:B------:R-:W-:Y:S01]  /*0410*/  BSSY.RECONVERGENT B1, `(.L_x_2) ;  /* 0x0000035000017945 */ /* 0x000fe20003800200 */
[----:B--2---:R-:W-:-:S13]  /*0420*/  ISETP.NE.AND P0, PT, R27, R5, PT ;  /* 0x000000051b00720c */ /* 0x004fda0003f05270 */
[----:B------:R-:W-:Y:S05]  /*0430*/  @P0 BRA `(.L_x_3) ;  /* 0x0000000000c80947 */ /* 0x000fea0003800000 */
[----:B------:R-:W2:Y:S04]  /*0440*/  LDG.E.64 R8, desc[UR4][R14.64] ;  /* 0x000000040e087981 */ /* 0x000ea8000c1e1b00 */
[----:B------:R-:W2:Y:S04]  /*0450*/  LDG.E.64 R6, desc[UR4][R12.64] ;  /* 0x000000040c067981 */ /* 0x000ea8000c1e1b00 */
[----:B------:R-:W3:Y:S01]  /*0460*/  LDG.E.64 R18, desc[UR4][R16.64] ;  /* 0x0000000410127981 */ /* 0x000ee2000c1e1b00 */
[----:B------:R-:W-:Y:S01]  /*0470*/  BSSY.RECONVERGENT B2, `(.L_x_4) ;  /* 0x0000012000027945 */ /* 0x000fe20003800200 */
[----:B--2---:R-:W-:-:S04]  /*0480*/  IMAD R7, R7, R8, RZ ;  /* 0x0000000807077224 */ /* 0x004fc800078e02ff */
[----:B------:R-:W-:Y:S01]  /*0490*/  IMAD R9, R9, R6, R7 ;  /* 0x0000000609097224 */ /* 0x000fe200078e0207 */
[----:B---3--:R-:W-:Y:S01]  /*04a0*/  I2F.S64 R2, R18 ;  /* 0x0000001200027312 */ /* 0x008fe20000301400 */
[----:B------:R-:W-:-:S05]  /*04b0*/  IMAD.WIDE.U32 R6, R6, R8, RZ ;  /* 0x0000000806067225 */ /* 0x000fca00078e00ff */
[----:B------:R-:W-:-:S04]  /*04c0*/  IADD3 R7, PT, PT, R7, R9, RZ ;  /* 0x0000000907077210 */ /* 0x000fc80007ffe0ff */
[----:B------:R-:W0:Y:S08]  /*04d0*/  I2F.S64 R0, R6 ;  /* 0x0000000600007312 */ /* 0x000e300000301400 */
[----:B0-----:R-:W0:Y:S08]  /*04e0*/  MUFU.RCP R9, R0 ;  /* 0x0000000000097308 */ /* 0x001e300000001000 */
[----:B------:R-:W1:Y:S01]  /*04f0*/  FCHK P0, R2, R0 ;  /* 0x0000000002007302 */ /* 0x000e620000000000 */
[----:B0-----:R-:W-:-:S04]  /*0500*/  FFMA R8, -R0, R9, 1 ;  /* 0x3f80000000087423 */ /* 0x001fc80000000109 */
[----:B------:R-:W-:-:S04]  /*0510*/  FFMA R9, R9, R8, R9 ;  /* 0x0000000809097223 */ /* 0x000fc80000000009 */
[----:B------:R-:W-:-:S04]  /*0520*/  FFMA R8, R2, R9, RZ ;  /* 0x0000000902087223 */ /* 0x000fc800000000ff */
[----:B------:R-:W-:-:S04]  /*0530*/  FFMA R20, -R0, R8, R2 ;  /* 0x0000000800147223 */ /* 0x000fc80000000102 */
[----:B------:R-:W-:Y:S01]  /*0540*/  FFMA R8, R9, R20, R8 ;  /* 0x0000001409087223 */ /* 0x000fe20000000008 */
[----:B-1----:R-:W-:Y:S06]  /*0550*/  @!P0 BRA `(.L_x_5) ;  /* 0x00000000000c8947 */ /* 0x002fec0003800000 */
[----:B------:R-:W-:-:S07]  /*0560*/  MOV R6, 0x580 ;  /* 0x0000058000067802 */ /* 0x000fce0000000f00 */
[----:B-----5:R-:W-:Y:S05]  /*0570*/  CALL.REL.NOINC `($__internal_0_$__cuda_sm3x_div_rn_noftz_f32_slowpath) ;  /* 0x0000000c00a87944 */ /* 0x020fea0003c00000 */
[----:B------:R-:W-:-:S07]  /*0580*/  MOV R8, R0 ;  /* 0x0000000000087202 */ /* 0x000fce0000000f00 */
.L_x_5:
[----:B------:R-:W-:Y:S05]  /*0590*/  BSYNC.RECONVERGENT B2 ;  /* 0x0000000000027941 */ /* 0x000fea0003800200 */
.L_x_4:
[----:B------:R-:W-:Y:S02]  /*05a0*/  IMAD.MOV.U32 R0, RZ, RZ, R8 ;  /* 0x000000ffff007224 */ /* 0x000fe400078e0008 */
[----:B------:R-:W-:-:S03]  /*05b0*/  HFMA2 R9, -RZ, RZ, 1.5048828125, 33.21875 ;  /* 0x3e055027ff097431 */ /* 0x000fc600000001ff */
[----:B------:R-:W-:-:S04]  /*05c0*/  FSETP.GEU.AND P0, PT, R0, 1.175494350822287508e-38, PT ;  /* 0x008000000000780b */ /* 0x000fc80003f0e000 */
[----:B------:R-:W-:-:S09]  /*05d0*/  FSEL R8, RZ, -23, P0 ;  /* 0xc1b80000ff087808 */ /* 0x000fd20000000000 */
[----:B------:R-:W-:-:S05]  /*05e0*/  @!P0 FMUL R0, R0, 8388608 ;  /* 0x4b00000000008820 */ /* 0x000fca0000400000 */
[C---:B------:R-:W-:Y:S02]  /*05f0*/  IADD3 R7, PT, PT, R0.reuse, -0x3f2aaaab, RZ ;  /* 0xc0d5555500077810 */ /* 0x040fe40007ffe0ff */
[----:B------:R-:W-:Y:S02]  /*0600*/  ISETP.GT.U32.AND P0, PT, R0, 0x7f7fffff, PT ;  /* 0x7f7fffff0000780c */ /* 0x000fe40003f04070 */
[----:B------:R-:W-:-:S04]  /*0610*/  LOP3.LUT R7, R7, 0xff800000, RZ, 0xc0, !PT ;  /* 0xff80000007077812 */ /* 0x000fc800078ec0ff */
[-C--:B------:R-:W-:Y:S02]  /*0620*/  IADD3 R6, PT, PT, R0, -R7.reuse, RZ ;  /* 0x8000000700067210 */ /* 0x080fe40007ffe0ff */
[----:B------:R-:W-:-:S03]  /*0630*/  I2FP.F32.S32 R7, R7 ;  /* 0x0000000700077245 */ /* 0x000fc60000201400 */
[----:B------:R-:W-:Y:S02]  /*0640*/  FADD R6, R6, -1 ;  /* 0xbf80000006067421 */ /* 0x000fe40000000000 */
[----:B------:R-:W-:Y:S02]  /*0650*/  FFMA R7, R7, 1.1920928955078125e-07, R8 ;  /* 0x3400000007077823 */ /* 0x000fe40000000008 */
[----:B------:R-:W-:-:S04]  /*0660*/  FFMA R9, R6, -R9, 0.14084610342979431152 ;  /* 0x3e1039f606097423 */ /* 0x000fc80000000809 */
[----:B------:R-:W-:-:S04]  /*0670*/  FFMA R9, R6, R9, -0.12148627638816833496 ;  /* 0xbdf8cdcc06097423 */ /* 0x000fc80000000009 */
[----:B------:R-:W-:-:S04]  /*0680*/  FFMA R9, R6, R9, 0.13980610668659210205 ;  /* 0x3e0f295506097423 */ /* 0x000fc80000000009 */
[----:B------:R-:W-:-:S04]  /*0690*/  FFMA R9, R6, R9, -0.16684235632419586182 ;  /* 0xbe2ad8b906097423 */ /* 0x000fc80000000009 */
[----:B------:R-:W-:-:S04]  /*06a0*/  FFMA R9, R6, R9, 0.20012299716472625732 ;  /* 0x3e4ced0b06097423 */ /* 0x000fc80000000009 */
[----:B------:R-:W-:-:S04]  /*06b0*/  FFMA R9, R6, R9, -0.24999669194221496582 ;  /* 0xbe7fff2206097423 */ /* 0x000fc80000000009 */
[----:B------:R-:W-:-:S04]  /*06c0*/  FFMA R9, R6, R9, 0.33333182334899902344 ;  /* 0x3eaaaa7806097423 */ /* 0x000fc80000000009 */
[----:B------:R-:W-:-:S04]  /*06d0*/  FFMA R9, R6, R9, -0.5 ;  /* 0xbf00000006097423 */ /* 0x000fc80000000009 */
[----:B------:R-:W-:-:S04]  /*06e0*/  FMUL R9, R6, R9 ;  /* 0x0000000906097220 */ /* 0x000fc80000400000 */
[----:B------:R-:W-:Y:S01]  /*06f0*/  FFMA R6, R6, R9, R6 ;  /* 0x0000000906067223 */ /* 0x000fe20000000006 */
[----:B------:R-:W-:-:S03]  /*0700*/  MOV R9, 0x7f800000 ;  /* 0x7f80000000097802 */ /* 0x000fc60000000f00 */
[----:B------:R-:W-:Y:S02]  /*0710*/  FFMA R6, R7, 0.69314718246459960938, R6 ;  /* 0x3f31721807067823 */ /* 0x000fe40000000006 */
[C---:B------:R-:W-:Y:S01]  /*0720*/  @P0 FFMA R6, R0.reuse, R9, +INF ;  /* 0x7f80000000060423 */ /* 0x040fe20000000009 */
[----:B------:R-:W-:-:S04]  /*0730*/  FSETP.NEU.AND P0, PT, R0, RZ, PT ;  /* 0x000000ff0000720b */ /* 0x000fc80003f0d000 */
[----:B------:R-:W-:-:S05]  /*0740*/  FSEL R6, R6, -INF , P0 ;  /* 0xff80000006067808 */ /* 0x000fca0000000000 */
[----:B------:R-:W-:-:S07]  /*0750*/  FFMA R3, R2, -R6, R3 ;  /* 0x8000000602037223 */ /* 0x000fce0000000003 */
.L_x_3:
[----:B------:R-:W-:Y:S05]  /*0760*/  BSYNC.RECONVERGENT B1 ;  /* 0x0000000000017941 */ /* 0x000fea0003800200 */
.L_x_2:
[----:B------:R-:W-:Y:S01]  /*0770*/  ISETP.NE.AND P0, PT, R27, R4, PT ;  /* 0x000000041b00720c */ /* 0x000fe20003f05270 */
[----:B------:R-:W-:-:S12]  /*0780*/  BSSY.RECONVERGENT B1, `(.L_x_6) ;  /* 0x0000034000017945 */ /* 0x000fd80003800200 */
        /* <DEDUP_REMOVED lines=8> */
[----:B------:R-:W-:-:S04]  /*0810*/  IMAD.WIDE.U32 R6, R8, R6, RZ ;  /* 0x0000000608067225 */ /* 0x000fc800078e00ff */
[----:B------:R-:W-:-:S04]  /*0820*/  IMAD.IADD R7, R7, 0x1, R9 ;  /* 0x0000000107077824 */ /* 0x000fc800078e0209 */
        /* <DEDUP_REMOVED lines=12> */
.L_x_9:
[----:B------:R-:W-:Y:S05]  /*08f0*/  BSYNC.RECONVERGENT B2 ;  /* 0x0000000000027941 */ /* 0x000fea0003800200 */
.L_x_8:
[----:B------:R-:W-:Y:S01]  /*0900*/  MOV R0, R8 ;  /* 0x0000000800007202 */ /* 0x000fe20000000f00 */
[----:B------:R-:W-:-:S03]  /*0910*/  IMAD.MOV.U32 R9, RZ, RZ, 0x3e055027 ;  /* 0x3e055027ff097424 */ /* 0x000fc600078e00ff */
        /* <DEDUP_REMOVED lines=26> */
.L_x_7:
[----:B------:R-:W-:Y:S05]  /*0ac0*/  BSYNC.RECONVERGENT B1 ;  /* 0x0000000000017941 */ /* 0x000fea0003800200 */
.L_x_6:
[----:B------:R-:W-:Y:S02]  /*0ad0*/  IADD3 R24, PT, PT, R24, 0x1, RZ ;  /* 0x0000000118187810 */ /* 0x000fe40007ffe0ff */
[----:B------:R-:W-:Y:S02]  /*0ae0*/  IADD3 R22, P2, PT, R22, 0x4, RZ ;  /* 0x0000000416167810 */ /* 0x000fe40007f5e0ff */
[----:B------:R-:W-:Y:S02]  /*0af0*/  ISETP.NE.AND P0, PT, R24, RZ, PT ;  /* 0x000000ff1800720c */ /* 0x000fe40003f05270 */
[----:B------:R-:W-:Y:S02]  /*0b00*/  IADD3 R16, P1, PT, R16, 0x8, RZ ;  /* 0x0000000810107810 */ /* 0x000fe40007f3e0ff */
[----:B------:R-:W-:Y:S02]  /*0b10*/  IADD3.X R23, PT, PT, RZ, R23, RZ, P2, !PT ;  /* 0x00000017ff177210 */ /* 0x000fe400017fe4ff */
[----:B------:R-:W-:-:S07]  /*0b20*/  IADD3.X R17, PT, PT, RZ, R17, RZ, P1, !PT ;  /* 0x00000011ff117210 */ /* 0x000fce0000ffe4ff */
[----:B------:R-:W-:Y:S05]  /*0b30*/  @P0 BRA `(.L_x_10) ;  /* 0xfffffff800300947 */ /* 0x000fea000383ffff */
.L_x_1:
[----:B------:R-:W-:Y:S05]  /*0b40*/  BSYNC.RECONVERGENT B0 ;  /* 0x0000000000007941 */ /* 0x000fea0003800200 */
.L_x_0:
[----:B-----5:R-:W-:Y:S01]  /*0b50*/  ISETP.GE.U32.AND P0, PT, R25, R26, PT ;  /* 0x0000001a1900720c */ /* 0x020fe20003f06070 */
[----:B------:R-:W-:-:S12]  /*0b60*/  BSSY.RECONVERGENT B0, `(.L_x_11) ;  /* 0x0000081000007945 */ /* 0x000fd80003800200 */
[----:B------:R-:W-:Y:S05]  /*0b70*/  @P0 BRA `(.L_x_12) ;  /* 0x0000000400fc0947 */ /* 0x000fea0003800000 */
[----:B------:R-:W0:Y:S08]  /*0b80*/  LDC.64 R8, c[0x0][0x3b8] ;  /* 0x0000ee00ff087b82 */ /* 0x000e300000000a00 */
[----:B------:R-:W1:Y:S08]  /*0b90*/  LDC.64 R14, c[0x0][0x3b0] ;  /* 0x0000ec00ff0e7b82 */ /* 0x000e700000000a00 */
[----:B------:R-:W2:Y:S01]  /*0ba0*/  LDC.64 R6, c[0x0][0x3c0] ;  /* 0x0000f000ff067b82 */ /* 0x000ea20000000a00 */
[----:B0-----:R-:W-:-:S03]  /*0bb0*/  IMAD.WIDE.U32 R8, R25, 0x8, R8 ;  /* 0x0000000819087825 */ /* 0x001fc600078e0008 */
[----:B------:R-:W-:Y:S02]  /*0bc0*/  MOV R22, R8 ;  /* 0x0000000800167202 */ /* 0x000fe40000000f00 */
[----:B------:R-:W-:Y:S01]  /*0bd0*/  MOV R23, R9 ;  /* 0x0000000900177202 */ /* 0x000fe20000000f00 */
[----:B-1----:R-:W-:-:S04]  /*0be0*/  IMAD.WIDE.U32 R14, R25, 0x4, R14 ;  /* 0x00000004190e7825 */ /* 0x002fc800078e000e */
[----:B------:R-:W-:Y:S01]  /*0bf0*/  IMAD.IADD R25, R25, 0x1, -R26 ;  /* 0x0000000119197824 */ /* 0x000fe200078e0a1a */
[----:B------:R-:W-:Y:S01]  /*0c00*/  MOV R16, R14 ;  /* 0x0000000e00107202 */ /* 0x000fe20000000f00 */
[----:B--2---:R-:W-:-:S07]  /*0c10*/  IMAD.WIDE.U32 R26, R4, 0x8, R6 ;  /* 0x00000008041a7825 */ /* 0x004fce00078e0006 */
.L_x_21:
[----:B------:R-:W-:-:S06]  /*0c20*/  MOV R14, R16 ;  /* 0x00000010000e7202 */ /* 0x000fcc0000000f00 */
[----:B------:R-:W2:Y:S01]  /*0c30*/  LDG.E R14, desc[UR4][R14.64] ;  /* 0x000000040e0e7981 */ /* 0x000ea2000c1e1900 */
[----:B------:R-:W-:Y:S01]  /*0c40*/  VIADD R25, R25, 0x1 ;  /* 0x0000000119197836 */ /* 0x000fe20000000000 */
[----:B------:R-:W-:Y:S04]  /*0c50*/  BSSY.RECONVERGENT B1, `(.L_x_13) ;  /* 0x0000036000017945 */ /* 0x000fe80003800200 */
[----:B------:R-:W-:Y:S02]  /*0c60*/  ISETP.NE.AND P2, PT, R25, RZ, PT ;  /* 0x000000ff1900720c */ /* 0x000fe40003f45270 */
[----:B--2---:R-:W-:-:S13]  /*0c70*/  ISETP.NE.AND P0, PT, R14, R5, PT ;  /* 0x000000050e00720c */ /* 0x004fda0003f05270 */
[----:B------:R-:W-:Y:S05]  /*0c80*/  @P0 BRA `(.L_x_14) ;  /* 0x0000000000c80947 */ /* 0x000fea0003800000 */
[----:B------:R-:W2:Y:S04]  /*0c90*/  LDG.E.64 R8, desc[UR4][R26.64] ;  /* 0x000000041a087981 */ /* 0x000ea8000c1e1b00 */
[----:B------:R-:W2:Y:S04]  /*0ca0*/  LDG.E.64 R6, desc[UR4][R12.64] ;  /* 0x000000040c067981 */ /* 0x000ea8000c1e1b00 */
[----:B------:R-:W3:Y:S01]  /*0cb0*/  LDG.E.64 R20, desc[UR4][R22.64] ;  /* 0x0000000416147981 */ /* 0x000ee2000c1e1b00 */
[----:B------:R-:W-:Y:S01]  /*0cc0*/  BSSY.RECONVERGENT B2, `(.L_x_15) ;  /* 0x0000012000027945 */ /* 0x000fe20003800200 */
[----:B--2---:R-:W-:-:S02]  /*0cd0*/  IMAD R7, R7, R8, RZ ;  /* 0x0000000807077224 */ /* 0x004fc400078e02ff */
[----:B------:R-:W-:Y:S01]  /*0ce0*/  IMAD.WIDE.U32 R18, R6, R8, RZ ;  /* 0x0000000806127225 */ /* 0x000fe200078e00ff */
[----:B---3--:R-:W-:Y:S03]  /*0cf0*/  I2F.S64 R2, R20 ;  /* 0x0000001400027312 */ /* 0x008fe60000301400 */
[----:B------:R-:W-:-:S05]  /*0d00*/  IMAD R7, R9, R6, R7 ;  /* 0x0000000609077224 */ /* 0x000fca00078e0207 */
        /* <DEDUP_REMOVED lines=11> */
[----:B------:R-:W-:Y:S05]  /*0dc0*/  CALL.REL.NOINC `($__internal_0_$__cuda_sm3x_div_rn_noftz_f32_slowpath) ;  /* 0x0000000400947944 */ /* 0x000fea0003c00000 */
[----:B------:R-:W-:-:S07]  /*0dd0*/  MOV R6, R0 ;  /* 0x0000000000067202 */ /* 0x000fce0000000f00 */
.L_x_16:
[----:B------:R-:W-:Y:S05]  /*0de0*/  BSYNC.RECONVERGENT B2 ;  /* 0x0000000000027941 */ /* 0x000fea0003800200 */
.L_x_15:
        /* <DEDUP_REMOVED lines=28> */
.L_x_14:
[----:B------:R-:W-:Y:S05]  /*0fb0*/  BSYNC.RECONVERGENT B1 ;  /* 0x0000000000017941 */ /* 0x000fea0003800200 */
.L_x_13:
[----:B------:R-:W-:Y:S01]  /*0fc0*/  ISETP.NE.AND P0, PT, R14, R4, PT ;  /* 0x000000040e00720c */ /* 0x000fe20003f05270 */
[----:B------:R-:W-:-:S12]  /*0fd0*/  BSSY.RECONVERGENT B1, `(.L_x_17) ;  /* 0x0000034000017945 */ /* 0x000fd80003800200 */
        /* <DEDUP_REMOVED lines=22> */
.L_x_20:
[----:B------:R-:W-:Y:S05]  /*1140*/  BSYNC.RECONVERGENT B2 ;  /* 0x0000000000027941 */ /* 0x000fea0003800200 */
.L_x_19:
[----:B------:R-:W-:Y:S01]  /*1150*/  MOV R0, R8 ;  /* 0x0000000800007202 */ /* 0x000fe20000000f00 */
[----:B------:R-:W-:-:S03]  /*1160*/  HFMA2 R7, -RZ, RZ, 1.5048828125, 33.21875 ;  /* 0x3e055027ff077431 */ /* 0x000fc600000001ff */
[----:B------:R-:W-:-:S13]  /*1170*/  FSETP.GEU.AND P0, PT, R0, 1.175494350822287508e-38, PT ;  /* 0x008000000000780b */ /* 0x000fda0003f0e000 */
[----:B------:R-:W-:-:S05]  /*1180*/  @!P0 FMUL R0, R0, 8388608 ;  /* 0x4b00000000008820 */ /* 0x000fca0000400000 */
[----:B------:R-:W-:-:S04]  /*1190*/  IADD3 R6, PT, PT, R0, -0x3f2aaaab, RZ ;  /* 0xc0d5555500067810 */ /* 0x000fc80007ffe0ff */
[----:B------:R-:W-:-:S04]  /*11a0*/  LOP3.LUT R9, R6, 0xff800000, RZ, 0xc0, !PT ;  /* 0xff80000006097812 */ /* 0x000fc800078ec0ff */
[----:B------:R-:W-:Y:S01]  /*11b0*/  I2FP.F32.S32 R8, R9 ;  /* 0x0000000900087245 */ /* 0x000fe20000201400 */
[----:B------:R-:W-:Y:S01]  /*11c0*/  IMAD.IADD R6, R0, 0x1, -R9 ;  /* 0x0000000100067824 */ /* 0x000fe200078e0a09 */
[----:B------:R-:W-:-:S03]  /*11d0*/  MOV R9, 0x7f800000 ;  /* 0x7f80000000097802 */ /* 0x000fc60000000f00 */
[----:B------:R-:W-:-:S04]  /*11e0*/  FADD R6, R6, -1 ;  /* 0xbf80000006067421 */ /* 0x000fc80000000000 */
[----:B------:R-:W-:-:S04]  /*11f0*/  FFMA R7, R6, -R7, 0.14084610342979431152 ;  /* 0x3e1039f606077423 */ /* 0x000fc80000000807 */
[----:B------:R-:W-:-:S04]  /*1200*/  FFMA R7, R6, R7, -0.12148627638816833496 ;  /* 0xbdf8cdcc06077423 */ /* 0x000fc80000000007 */
[----:B------:R-:W-:-:S04]  /*1210*/  FFMA R7, R6, R7, 0.13980610668659210205 ;  /* 0x3e0f295506077423 */ /* 0x000fc80000000007 */
[----:B------:R-:W-:-:S04]  /*1220*/  FFMA R7, R6, R7, -0.16684235632419586182 ;  /* 0xbe2ad8b906077423 */ /* 0x000fc80000000007 */
[----:B------:R-:W-:-:S04]  /*1230*/  FFMA R7, R6, R7, 0.20012299716472625732 ;  /* 0x3e4ced0b06077423 */ /* 0x000fc80000000007 */
[----:B------:R-:W-:-:S04]  /*1240*/  FFMA R7, R6, R7, -0.24999669194221496582 ;  /* 0xbe7fff2206077423 */ /* 0x000fc80000000007 */
[----:B------:R-:W-:-:S04]  /*1250*/  FFMA R7, R6, R7, 0.33333182334899902344 ;  /* 0x3eaaaa7806077423 */ /* 0x000fc80000000007 */
[----:B------:R-:W-:Y:S01]  /*1260*/  FFMA R17, R6, R7, -0.5 ;  /* 0xbf00000006117423 */ /* 0x000fe20000000007 */
[----:B------:R-:W-:Y:S02]  /*1270*/  FSEL R7, RZ, -23, P0 ;  /* 0xc1b80000ff077808 */ /* 0x000fe40000000000 */
[----:B------:R-:W-:Y:S01]  /*1280*/  ISETP.GT.U32.AND P0, PT, R0, 0x7f7fffff, PT ;  /* 0x7f7fffff0000780c */ /* 0x000fe20003f04070 */
[----:B------:R-:W-:Y:S02]  /*1290*/  FMUL R17, R6, R17 ;  /* 0x0000001106117220 */ /* 0x000fe40000400000 */
[----:B------:R-:W-:Y:S02]  /*12a0*/  FFMA R7, R8, 1.1920928955078125e-07, R7 ;  /* 0x3400000008077823 */ /* 0x000fe40000000007 */
[----:B------:R-:W-:-:S04]  /*12b0*/  FFMA R6, R6, R17, R6 ;  /* 0x0000001106067223 */ /* 0x000fc80000000006 */
[----:B------:R-:W-:-:S04]  /*12c0*/  FFMA R6, R7, 0.69314718246459960938, R6 ;  /* 0x3f31721807067823 */ /* 0x000fc80000000006 */
[C---:B------:R-:W-:Y:S01]  /*12d0*/  @P0 FFMA R6, R0.reuse, R9, +INF ;  /* 0x7f80000000060423 */ /* 0x040fe20000000009 */
[----:B------:R-:W-:-:S04]  /*12e0*/  FSETP.NEU.AND P0, PT, R0, RZ, PT ;  /* 0x000000ff0000720b */ /* 0x000fc80003f0d000 */
[----:B------:R-:W-:-:S05]  /*12f0*/  FSEL R6, R6, -INF , P0 ;  /* 0xff80000006067808 */ /* 0x000fca0000000000 */
[----:B------:R-:W-:-:S07]  /*1300*/  FFMA R3, R2, -R6, R3 ;  /* 0x8000000602037223 */ /* 0x000fce0000000003 */
.L_x_18:
[----:B------:R-:W-:Y:S05]  /*1310*/  BSYNC.RECONVERGENT B1 ;  /* 0x0000000000017941 */ /* 0x000fea0003800200 */
.L_x_17:
[----:B------:R-:W-:Y:S02]  /*1320*/  IADD3 R16, P1, PT, R16, 0x4, RZ ;  /* 0x0000000410107810 */ /* 0x000fe40007f3e0ff */
[----:B------:R-:W-:Y:S02]  /*1330*/  IADD3 R22, P0, PT, R22, 0x8, RZ ;  /* 0x0000000816167810 */ /* 0x000fe40007f1e0ff */
[----:B------:R-:W-:Y:S02]  /*1340*/  IADD3.X R15, PT, PT, RZ, R15, RZ, P1, !PT ;  /* 0x0000000fff0f7210 */ /* 0x000fe40000ffe4ff */
[----:B------:R-:W-:Y:S01]  /*1350*/  IADD3.X R23, PT, PT, RZ, R23, RZ, P0, !PT ;  /* 0x00000017ff177210 */ /* 0x000fe200007fe4ff */
[----:B------:R-:W-:Y:S08]  /*1360*/  @P2 BRA `(.L_x_21) ;  /* 0xfffffff8002c2947 */ /* 0x000ff0000383ffff */
.L_x_12:
[----:B------:R-:W-:Y:S05]  /*1370*/  BSYNC.RECONVERGENT B0 ;  /* 0x0000000000007941 */ /* 0x000fea0003800200 */
.L_x_11:
[----:B------:R-:W0:Y:S02]  /*1380*/  LDC.64 R6, c[0x0][0x380] ;  /* 0x0000e000ff067b82 */ /* 0x000e240000000a00 */
[----:B0-----:R-:W-:-:S05]  /*1390*/  IMAD.WIDE.U32 R6, R5, 0x4, R6 ;  /* 0x0000000405067825 */ /* 0x001fca00078e0006 */
[----:B------:R-:W2:Y:S02]  /*13a0*/  LDG.E R0, desc[UR4][R6.64] ;  /* 0x0000000406007981 */ /* 0x000ea4000c1e1900 */
[----:B--2---:R-:W-:-:S13]  /*13b0*/  FSETP.GEU.AND P0, PT, R3, R0, PT ;  /* 0x000000000300720b */ /* 0x004fda0003f0e000 */
[----:B------:R-:W-:Y:S05]  /*13c0*/  @P0 EXIT ;  /* 0x000000000000094d */ /* 0x000fea0003800000 */
[----:B------:R-:W0:Y:S02]  /*13d0*/  LDC.64 R8, c[0x0][0x3d8] ;  /* 0x0000f600ff087b82 */ /* 0x000e240000000a00 */
[----:B0-----:R-:W-:-:S05]  /*13e0*/  IMAD.WIDE.U32 R8, R5, 0x4, R8 ;  /* 0x0000000405087825 */ /* 0x001fca00078e0008 */
[----:B------:R-:W-:Y:S04]  /*13f0*/  STG.E desc[UR4][R8.64], R4 ;  /* 0x0000000408007986 */ /* 0x000fe8000c101904 */
[----:B------:R-:W-:Y:S01]  /*1400*/  STG.E desc[UR4][R6.64], R3 ;  /* 0x0000000306007986 */ /* 0x000fe2000c101904 */
[----:B------:R-:W-:Y:S05]  /*1410*/  EXIT ;  /* 0x000000000000794d */ /* 0x000fea0003800000 */
        .weak           $__internal_0_$__cuda_sm3x_div_rn_noftz_f32_slowpath
        .type           $__internal_0_$__cuda_sm3x_div_rn_noftz_f32_slowpath,@function
        .size           $__internal_0_$__cuda_sm3x_div_rn_noftz_f32_slowpath,(.L_x_300 - $__internal_0_$__cuda_sm3x_div_rn_noftz_f32_slowpath)
$__internal_0_$__cuda_sm3x_div_rn_noftz_f32_slowpath:
[----:B------:R-:W-:Y:S01]  /*1420*/  SHF.R.U32.HI R7, RZ, 0x17, R0 ;  /* 0x00000017ff077819 */ /* 0x000fe20000011600 */
[----:B------:R-:W-:Y:S01]  /*1430*/  BSSY.RECONVERGENT B3, `(.L_x_22) ;  /* 0x0000065000037945 */ /* 0x000fe20003800200 */
[----:B------:R-:W-:Y:S02]  /*1440*/  SHF.R.U32.HI R18, RZ, 0x17, R2 ;  /* 0x00000017ff127819 */ /* 0x000fe40000011602 */
[----:B------:R-:W-:Y:S02]  /*1450*/  LOP3.LUT R7, R7, 0xff, RZ, 0xc0, !PT ;  /* 0x000000ff07077812 */ /* 0x000fe400078ec0ff */
[----:B------:R-:W-:Y:S02]  /*1460*/  LOP3.LUT R18, R18, 0xff, RZ, 0xc0, !PT ;  /* 0x000000ff12127812 */ /* 0x000fe400078ec0ff */
[----:B------:R-:W-:Y:S02]  /*1470*/  IADD3 R8, PT, PT, R7, -0x1, RZ ;  /* 0xffffffff07087810 */ /* 0x000fe40007ffe0ff */
[----:B------:R-:W-:Y:S01]  /*1480*/  MOV R21, R2 ;  /* 0x0000000200157202 */ /* 0x000fe20000000f00 */
[----:B------:R-:W-:Y:S01]  /*1490*/  VIADD R9, R18, 0xffffffff ;  /* 0xffffffff12097836 */ /* 0x000fe20000000000 */
[----:B------:R-:W-:-:S04]  /*14a0*/  ISETP.GT.U32.AND P0, PT, R8, 0xfd, PT ;  /* 0x000000fd0800780c */ /* 0x000fc80003f04070 */
[----:B------:R-:W-:-:S13]  /*14b0*/  ISETP.GT.U32.OR P0, PT, R9, 0xfd, P0 ;  /* 0x000000fd0900780c */ /* 0x000fda0000704470 */
[----:B------:R-:W-:Y:S01]  /*14c0*/  @!P0 MOV R8, RZ ;  /* 0x000000ff00088202 */ /* 0x000fe20000000f00 */
[----:B------:R-:W-:Y:S06]  /*14d0*/  @!P0 BRA `(.L_x_23) ;  /* 0x0000000000648947 */ /* 0x000fec0003800000 */
[----:B------:R-:W-:Y:S02]  /*14e0*/  FSETP.GTU.FTZ.AND P0, PT, |R2|, +INF , PT ;  /* 0x7f8000000200780b */ /* 0x000fe40003f1c200 */
[----:B------:R-:W-:-:S04]  /*14f0*/  FSETP.GTU.FTZ.AND P1, PT, |R0|, +INF , PT ;  /* 0x7f8000000000780b */ /* 0x000fc80003f3c200 */
[----:B------:R-:W-:-:S13]  /*1500*/  PLOP3.LUT P0, PT, P0, P1, PT, 0xf8, 0x8f ;  /* 0x00000000008f781c */ /* 0x000fda0000703f70 */
[----:B------:R-:W-:Y:S05]  /*1510*/  @P0 BRA `(.L_x_24) ;  /* 0x0000000400540947 */ /* 0x000fea0003800000 */
[----:B------:R-:W-:-:S13]  /*1520*/  LOP3.LUT P0, RZ, R0, 0x7fffffff, R21, 0xc8, !PT ;  /* 0x7fffffff00ff7812 */ /* 0x000fda000780c815 */
[----:B------:R-:W-:Y:S05]  /*1530*/  @!P0 BRA `(.L_x_25) ;  /* 0x0000000400448947 */ /* 0x000fea0003800000 */
[----:B------:R-:W-:Y:S02]  /*1540*/  FSETP.NEU.FTZ.AND P3, PT, |R2|, +INF , PT ;  /* 0x7f8000000200780b */ /* 0x000fe40003f7d200 */
[----:B------:R-:W-:Y:S02]  /*1550*/  FSETP.NEU.FTZ.AND P1, PT, |R0|, +INF , PT ;  /* 0x7f8000000000780b */ /* 0x000fe40003f3d200 */
[----:B------:R-:W-:-:S11]  /*1560*/  FSETP.NEU.FTZ.AND P0, PT, |R2|, +INF , PT ;  /* 0x7f8000000200780b */ /* 0x000fd60003f1d200 */
[----:B------:R-:W-:Y:S05]  /*1570*/  @!P1 BRA !P3, `(.L_x_25) ;  /* 0x0000000400349947 */ /* 0x000fea0005800000 */
[----:B------:R-:W-:-:S04]  /*1580*/  LOP3.LUT P3, RZ, R21, 0x7fffffff, RZ, 0xc0, !PT ;  /* 0x7fffffff15ff7812 */ /* 0x000fc8000786c0ff */
[----:B------:R-:W-:-:S13]  /*1590*/  PLOP3.LUT P1, PT, P1, P3, PT, 0x2f, 0xf2 ;  /* 0x0000000000f2781c */ /* 0x000fda0000f26577 */
[----:B------:R-:W-:Y:S05]  /*15a0*/  @P1 BRA `(.L_x_26) ;  /* 0x0000000400201947 */ /* 0x000fea0003800000 */
[----:B------:R-:W-:-:S04]  /*15b0*/  LOP3.LUT P1, RZ, R0, 0x7fffffff, RZ, 0xc0, !PT ;  /* 0x7fffffff00ff7812 */ /* 0x000fc8000782c0ff */
[----:B------:R-:W-:-:S13]  /*15c0*/  PLOP3.LUT P0, PT, P0, P1, PT, 0x2f, 0xf2 ;  /* 0x0000000000f2781c */ /* 0x000fda0000702577 */
[----:B------:R-:W-:Y:S05]  /*15d0*/  @P0 BRA `(.L_x_27) ;  /* 0x0000000400080947 */ /* 0x000fea0003800000 */
[----:B------:R-:W-:-:S04]  /*15e0*/  IADD3 R8, PT, PT, R18, -0x1, RZ ;  /* 0xffffffff12087810 */ /* 0x000fc80007ffe0ff */
[----:B------:R-:W-:Y:S02]  /*15f0*/  ISETP.GE.AND P0, PT, R8, RZ, PT ;  /* 0x000000ff0800720c */ /* 0x000fe40003f06270 */
[----:B------:R-:W-:-:S04]  /*1600*/  IADD3 R8, PT, PT, R7, -0x1, RZ ;  /* 0xffffffff07087810 */ /* 0x000fc80007ffe0ff */
[----:B------:R-:W-:-:S07]  /*1610*/  ISETP.GE.AND P1, PT, R8, RZ, PT ;  /* 0x000000ff0800720c */ /* 0x000fce0003f26270 */
[----:B------:R-:W-:Y:S01]  /*1620*/  @P0 MOV R8, RZ ;  /* 0x000000ff00080202 */ /* 0x000fe20000000f00 */
[----:B------:R-:W-:Y:S02]  /*1630*/  @!P0 IMAD.MOV.U32 R8, RZ, RZ, -0x40 ;  /* 0xffffffc0ff088424 */ /* 0x000fe400078e00ff */
[----:B------:R-:W-:-:S03]  /*1640*/  @!P0 FFMA R21, R2, 1.84467440737095516160e+19, RZ ;  /* 0x5f80000002158823 */ /* 0x000fc600000000ff */
[----:B------:R-:W-:Y:S01]  /*1650*/  @!P1 FFMA R0, R0, 1.84467440737095516160e+19, RZ ;  /* 0x5f80000000009823 */ /* 0x000fe200000000ff */
[----:B------:R-:W-:-:S07]  /*1660*/  @!P1 IADD3 R8, PT, PT, R8, 0x40, RZ ;  /* 0x0000004008089810 */ /* 0x000fce0007ffe0ff */
.L_x_23:
[----:B------:R-:W-:Y:S01]  /*1670*/  LEA R9, R7, 0xc0800000, 0x17 ;  /* 0xc080000007097811 */ /* 0x000fe200078eb8ff */
[----:B------:R-:W-:Y:S01]  /*1680*/  BSSY.RECONVERGENT B4, `(.L_x_28) ;  /* 0x0000036000047945 */ /* 0x000fe20003800200 */
[----:B------:R-:W-:Y:S02]  /*1690*/  IADD3 R18, PT, PT, R18, -0x7f, RZ ;  /* 0xffffff8112127810 */ /* 0x000fe40007ffe0ff */
[----:B------:R-:W-:-:S04]  /*16a0*/  IADD3 R28, PT, PT, -R9, R0, RZ ;  /* 0x00000000091c7210 */ /* 0x000fc80007ffe1ff */
[----:B------:R-:W0:Y:S01]  /*16b0*/  MUFU.RCP R0, R28 ;  /* 0x0000001c00007308 */ /* 0x000e220000001000 */
[----:B------:R-:W-:-:S04]  /*16c0*/  FADD.FTZ R19, -R28, -RZ ;  /* 0x800000ff1c137221 */ /* 0x000fc80000010100 */
[----:B0-----:R-:W-:-:S04]  /*16d0*/  FFMA R9, R0, R19, 1 ;  /* 0x3f80000000097423 */ /* 0x001fc80000000013 */
[----:B------:R-:W-:Y:S01]  /*16e0*/  FFMA R9, R0, R9, R0 ;  /* 0x0000000900097223 */ /* 0x000fe20000000000 */
[----:B------:R-:W-:-:S04]  /*16f0*/  IMAD R0, R18, -0x800000, R21 ;  /* 0xff80000012007824 */ /* 0x000fc800078e0215 */
[----:B------:R-:W-:-:S04]  /*1700*/  FFMA R20, R0, R9, RZ ;  /* 0x0000000900147223 */ /* 0x000fc800000000ff */
[----:B------:R-:W-:-:S04]  /*1710*/  FFMA R21, R19, R20, R0 ;  /* 0x0000001413157223 */ /* 0x000fc80000000000 */
[----:B------:R-:W-:Y:S01]  /*1720*/  FFMA R20, R9, R21, R20 ;  /* 0x0000001509147223 */ /* 0x000fe20000000014 */
[----:B------:R-:W-:-:S03]  /*1730*/  IADD3 R21, PT, PT, R18, 0x7f, -R7 ;  /* 0x0000007f12157810 */ /* 0x000fc60007ffe807 */
[----:B------:R-:W-:Y:S01]  /*1740*/  FFMA R19, R19, R20, R0 ;  /* 0x0000001413137223 */ /* 0x000fe20000000000 */
[----:B------:R-:W-:-:S03]  /*1750*/  IADD3 R21, PT, PT, R21, R8, RZ ;  /* 0x0000000815157210 */ /* 0x000fc60007ffe0ff */
[----:B------:R-:W-:-:S05]  /*1760*/  FFMA R0, R9, R19, R20 ;  /* 0x0000001309007223 */ /* 0x000fca0000000014 */
[----:B------:R-:W-:-:S04]  /*1770*/  SHF.R.U32.HI R7, RZ, 0x17, R0 ;  /* 0x00000017ff077819 */ /* 0x000fc80000011600 */
[----:B------:R-:W-:-:S04]  /*1780*/  LOP3.LUT R8, R7, 0xff, RZ, 0xc0, !PT ;  /* 0x000000ff07087812 */ /* 0x000fc800078ec0ff */
[----:B------:R-:W-:-:S05]  /*1790*/  IADD3 R7, PT, PT, R8, R21, RZ ;  /* 0x0000001508077210 */ /* 0x000fca0007ffe0ff */
[----:B------:R-:W-:-:S05]  /*17a0*/  VIADD R8, R7, 0xffffffff ;  /* 0xffffffff07087836 */ /* 0x000fca0000000000 */
[----:B------:R-:W-:-:S13]  /*17b0*/  ISETP.GE.U32.AND P0, PT, R8, 0xfe, PT ;  /* 0x000000fe0800780c */ /* 0x000fda0003f06070 */
[----:B------:R-:W-:Y:S05]  /*17c0*/  @!P0 BRA `(.L_x_29) ;  /* 0x0000000000808947 */ /* 0x000fea0003800000 */
[----:B------:R-:W-:-:S13]  /*17d0*/  ISETP.GT.AND P0, PT, R7, 0xfe, PT ;  /* 0x000000fe0700780c */ /* 0x000fda0003f04270 */
[----:B------:R-:W-:Y:S05]  /*17e0*/  @P0 BRA `(.L_x_30) ;  /* 0x00000000006c0947 */ /* 0x000fea0003800000 */
[----:B------:R-:W-:-:S13]  /*17f0*/  ISETP.GE.AND P0, PT, R7, 0x1, PT ;  /* 0x000000010700780c */ /* 0x000fda0003f06270 */
[----:B------:R-:W-:Y:S05]  /*1800*/  @P0 BRA `(.L_x_31) ;  /* 0x0000000000740947 */ /* 0x000fea0003800000 */
[----:B------:R-:W-:Y:S02]  /*1810*/  ISETP.GE.AND P0, PT, R7, -0x18, PT ;  /* 0xffffffe80700780c */ /* 0x000fe40003f06270 */
[----:B------:R-:W-:-:S11]  /*1820*/  LOP3.LUT R0, R0, 0x80000000, RZ, 0xc0, !PT ;  /* 0x8000000000007812 */ /* 0x000fd600078ec0ff */
[----:B------:R-:W-:Y:S05]  /*1830*/  @!P0 BRA `(.L_x_31) ;  /* 0x0000000000688947 */ /* 0x000fea0003800000 */
[CCC-:B------:R-:W-:Y:S01]  /*1840*/  FFMA.RZ R8, R9.reuse, R19.reuse, R20.reuse ;  /* 0x0000001309087223 */ /* 0x1c0fe2000000c014 */
[CCC-:B------:R-:W-:Y:S01]  /*1850*/  FFMA.RP R18, R9.reuse, R19.reuse, R20.reuse ;  /* 0x0000001309127223 */ /* 0x1c0fe20000008014 */
[----:B------:R-:W-:Y:S01]  /*1860*/  FFMA.RM R19, R9, R19, R20 ;  /* 0x0000001309137223 */ /* 0x000fe20000004014 */
[C---:B------:R-:W-:Y:S02]  /*1870*/  IADD3 R9, PT, PT, R7.reuse, 0x20, RZ ;  /* 0x0000002007097810 */ /* 0x040fe40007ffe0ff */
[----:B------:R-:W-:Y:S02]  /*1880*/  LOP3.LUT R8, R8, 0x7fffff, RZ, 0xc0, !PT ;  /* 0x007fffff08087812 */ /* 0x000fe400078ec0ff */
[C---:B------:R-:W-:Y:S02]  /*1890*/  ISETP.NE.AND P3, PT, R7.reuse, RZ, PT ;  /* 0x000000ff0700720c */ /* 0x040fe40003f65270 */
[----:B------:R-:W-:Y:S02]  /*18a0*/  LOP3.LUT R8, R8, 0x800000, RZ, 0xfc, !PT ;  /* 0x0080000008087812 */ /* 0x000fe400078efcff */
[----:B------:R-:W-:-:S02]  /*18b0*/  ISETP.NE.AND P1, PT, R7, RZ, PT ;  /* 0x000000ff0700720c */ /* 0x000fc40003f25270 */
[----:B------:R-:W-:Y:S02]  /*18c0*/  IADD3 R7, PT, PT, -R7, RZ, RZ ;  /* 0x000000ff07077210 */ /* 0x000fe40007ffe1ff */
[----:B------:R-:W-:Y:S02]  /*18d0*/  SHF.L.U32 R9, R8, R9, RZ ;  /* 0x0000000908097219 */ /* 0x000fe400000006ff */
[----:B------:R-:W-:Y:S02]  /*18e0*/  FSETP.NEU.FTZ.AND P0, PT, R18, R19, PT ;  /* 0x000000131200720b */ /* 0x000fe40003f1d000 */
[----:B------:R-:W-:Y:S02]  /*18f0*/  SEL R7, R7, RZ, P3 ;  /* 0x000000ff07077207 */ /* 0x000fe40001800000 */
[----:B------:R-:W-:Y:S02]  /*1900*/  ISETP.NE.AND P1, PT, R9, RZ, P1 ;  /* 0x000000ff0900720c */ /* 0x000fe40000f25270 */
[----:B------:R-:W-:-:S02]  /*1910*/  SHF.R.U32.HI R18, RZ, R7, R8 ;  /* 0x00000007ff127219 */ /* 0x000fc40000011608 */
[----:B------:R-:W-:Y:S02]  /*1920*/  PLOP3.LUT P0, PT, P0, P1, PT, 0xf8, 0x8f ;  /* 0x00000000008f781c */ /* 0x000fe40000703f70 */
[----:B------:R-:W-:Y:S02]  /*1930*/  SHF.R.U32.HI R8, RZ, 0x1, R18 ;  /* 0x00000001ff087819 */ /* 0x000fe40000011612 */
[----:B------:R-:W-:-:S04]  /*1940*/  SEL R7, RZ, 0x1, !P0 ;  /* 0x00000001ff077807 */ /* 0x000fc80004000000 */
[----:B------:R-:W-:-:S04]  /*1950*/  LOP3.LUT R7, R7, 0x1, R8, 0xf8, !PT ;  /* 0x0000000107077812 */ /* 0x000fc800078ef808 */
[----:B------:R-:W-:-:S04]  /*1960*/  LOP3.LUT R7, R7, R18, RZ, 0xc0, !PT ;  /* 0x0000001207077212 */ /* 0x000fc800078ec0ff */
[----:B------:R-:W-:-:S04]  /*1970*/  IADD3 R7, PT, PT, R8, R7, RZ ;  /* 0x0000000708077210 */ /* 0x000fc80007ffe0ff */
[----:B------:R-:W-:Y:S01]  /*1980*/  LOP3.LUT R0, R7, R0, RZ, 0xfc, !PT ;  /* 0x0000000007007212 */ /* 0x000fe200078efcff */
[----:B------:R-:W-:Y:S06]  /*1990*/  BRA `(.L_x_31) ;  /* 0x0000000000107947 */ /* 0x000fec0003800000 */
.L_x_30:
[----:B------:R-:W-:-:S04]  /*19a0*/  LOP3.LUT R0, R0, 0x80000000, RZ, 0xc0, !PT ;  /* 0x8000000000007812 */ /* 0x000fc800078ec0ff */
[----:B------:R-:W-:Y:S01]  /*19b0*/  LOP3.LUT R0, R0, 0x7f800000, RZ, 0xfc, !PT ;  /* 0x7f80000000007812 */ /* 0x000fe200078efcff */
[----:B------:R-:W-:Y:S06]  /*19c0*/  BRA `(.L_x_31) ;  /* 0x0000000000047947 */ /* 0x000fec0003800000 */
.L_x_29:
[----:B------:R-:W-:-:S07]  /*19d0*/  LEA R0, R21, R0, 0x17 ;  /* 0x0000000015007211 */ /* 0x000fce00078eb8ff */
.L_x_31:
[----:B------:R-:W-:Y:S05]  /*19e0*/  BSYNC.RECONVERGENT B4 ;  /* 0x0000000000047941 */ /* 0x000fea0003800200 */
.L_x_28:
[----:B------:R-:W-:Y:S05]  /*19f0*/  BRA `(.L_x_32) ;  /* 0x0000000000207947 */ /* 0x000fea0003800000 */
.L_x_27:
[----:B------:R-:W-:-:S04]  /*1a00*/  LOP3.LUT R0, R0, 0x80000000, R21, 0x48, !PT ;  /* 0x8000000000007812 */ /* 0x000fc800078e4815 */
[----:B------:R-:W-:Y:S01]  /*1a10*/  LOP3.LUT R0, R0, 0x7f800000, RZ, 0xfc, !PT ;  /* 0x7f80000000007812 */ /* 0x000fe200078efcff */
[----:B------:R-:W-:Y:S06]  /*1a20*/  BRA `(.L_x_32) ;  /* 0x0000000000147947 */ /* 0x000fec0003800000 */
.L_x_26:
[----:B------:R-:W-:Y:S01]  /*1a30*/  LOP3.LUT R0, R0, 0x80000000, R21, 0x48, !PT ;  /* 0x8000000000007812 */ /* 0x000fe200078e4815 */
[----:B------:R-:W-:Y:S06]  /*1a40*/  BRA `(.L_x_32) ;  /* 0x00000000000c7947 */ /* 0x000fec0003800000 */
.L_x_25:
[----:B------:R-:W0:Y:S01]  /*1a50*/  MUFU.RSQ R0, -QNAN ;  /* 0xffc0000000007908 */ /* 0x000e220000001400 */
[----:B------:R-:W-:Y:S05]  /*1a60*/  BRA `(.L_x_32) ;  /* 0x0000000000047947 */ /* 0x000fea0003800000 */
.L_x_24:
[----:B------:R-:W-:-:S07]  /*1a70*/  FADD.FTZ R0, R2, R0 ;  /* 0x0000000002007221 */ /* 0x000fce0000010000 */
.L_x_32:
[----:B------:R-:W-:Y:S05]  /*1a80*/  BSYNC.RECONVERGENT B3 ;  /* 0x0000000000037941 */ /* 0x000fea0003800200 */
.L_x_22:
[----:B------:R-:W-:-:S04]  /*1a90*/  HFMA2 R7, -RZ, RZ, 0, 0 ;  /* 0x00000000ff077431 */ /* 0x000fc800000001ff */
[----:B0-----:R-:W-:Y:S05]  /*1aa0*/  RET.REL.NODEC R6 `(_Z20calculate_dS_overallIjlEvPfS0_S0_S0_S0_PjPT_PT0_S5_S5_S3_S3_j) ;  /* 0xffffffe406547950 */ /* 0x001fea0003c3ffff */
.L_x_33:
[----:B------:R-:W-:-:S00]  /*1ab0*/  BRA `(.L_x_33) ;  /* 0xfffffffc00fc7947 */ /* 0x000fc0000383ffff */
[----:B------:R-:W-:-:S00]  /*1ac0*/  NOP ;  /* 0x0000000000007918 */ /* 0x000fc00000000000 */
        /* <DEDUP_REMOVED lines=11> */
.L_x_300:


//--------------------- .text._Z19calculate_dS_new_inIjlEvPfPT_PjS2_PT0_S5_S5_j --------------------------
	.section	.text._Z19calculate_dS_new_inIjlEvPfPT_PjS2_PT0_S5_S5_j,"ax",@progbits
	.align	128
        .global         _Z19calculate_dS_new_inIjlEvPfPT_PjS2_PT0_S5_S5_j
        .type           _Z19calculate_dS_new_inIjlEvPfPT_PjS2_PT0_S5_S5_j,@function
        .size           _Z19calculate_dS_new_inIjlEvPfPT_PjS2_PT0_S5_S5_j,(.L_x_301 - _Z19calculate_dS_new_inIjlEvPfPT_PjS2_PT0_S5_S5_j)
        .other          _Z19calculate_dS_new_inIjlEvPfPT_PjS2_PT0_S5_S5_j,@"STO_CUDA_ENTRY STV_DEFAULT"
_Z19calculate_dS_new_inIjlEvPfPT_PjS2_PT0_S5_S5_j:
.text._Z19calculate_dS_new_inIjlEvPfPT_PjS2_PT0_S5_S5_j:
        /* <DEDUP_REMOVED lines=10> */
[----:B------:R-:W2:Y:S08]  /*00a0*/  LDC.64 R10, c[0x0][0x390] ;  /* 0x0000e400ff0a7b82 */ /* 0x000eb00000000a00 */
[----:B------:R-:W3:Y:S01]  /*00b0*/  LDC.64 R12, c[0x0][0x3a8] ;  /* 0x0000ea00ff0c7b82 */ /* 0x000ee20000000a00 */
[----:B0-----:R-:W-:-:S05]  /*00c0*/  IMAD.WIDE.U32 R2, R21, 0x4, R2 ;  /* 0x0000000415027825 */ /* 0x001fca00078e0002 */
[----:B-1----:R2:W4:Y:S01]  /*00d0*/  LDG.E R15, desc[UR4][R2.64] ;  /* 0x00000004020f7981 */ /* 0x002522000c1e1900 */
[----:B------:R-:W0:Y:S01]  /*00e0*/  LDCU UR7, c[0x0][0x3b8] ;  /* 0x00007700ff0777ac */ /* 0x000e220008000800 */
[----:B------:R-:W-:-:S04]  /*00f0*/  IADD3 R0, PT, PT, R21, 0x1, RZ ;  /* 0x0000000115007810 */ /* 0x000fc80007ffe0ff */
[----:B------:R-:W-:Y:S01]  /*0100*/  ISETP.GE.U32.AND P0, PT, R0, UR6, PT ;  /* 0x0000000600007c0c */ /* 0x000fe2000bf06070 */
[----:B--2---:R-:W-:-:S05]  /*0110*/  IMAD.WIDE.U32 R2, R21, 0x4, R10 ;  /* 0x0000000415027825 */ /* 0x004fca00078e000a */
[----:B------:R-:W2:Y:S01]  /*0120*/  LDG.E R18, desc[UR4][R2.64] ;  /* 0x0000000402127981 */ /* 0x000ea2000c1e1900 */
[----:B0-----:R-:W-:Y:S02]  /*0130*/  MOV R20, UR7 ;  /* 0x0000000700147c02 */ /* 0x001fe40008000f00 */
[----:B------:R-:W-:-:S06]  /*0140*/  MOV R9, UR7 ;  /* 0x0000000700097c02 */ /* 0x000fcc0008000f00 */
[----:B------:R-:W2:Y:S01]  /*0150*/  @!P0 LDG.E R9, desc[UR4][R2.64+0x4] ;  /* 0x0000040402098981 */ /* 0x000ea2000c1e1900 */
[C---:B----4-:R-:W-:Y:S01]  /*0160*/  IADD3 R7, PT, PT, R15.reuse, 0x1, RZ ;  /* 0x000000010f077810 */ /* 0x050fe20007ffe0ff */
[----:B------:R-:W-:-:S03]  /*0170*/  IMAD.WIDE.U32 R4, R15, 0x4, R10 ;  /* 0x000000040f047825 */ /* 0x000fc600078e000a */
[C---:B------:R-:W-:Y:S02]  /*0180*/  ISETP.GE.U32.AND P1, PT, R7.reuse, UR6, PT ;  /* 0x0000000607007c0c */ /* 0x040fe4000bf26070 */
[----:B------:R-:W4:Y:S11]  /*0190*/  LDG.E R19, desc[UR4][R4.64] ;  /* 0x0000000404137981 */ /* 0x000f36000c1e1900 */
[----:B------:R-:W-:-:S04]  /*01a0*/  @!P1 IMAD.WIDE.U32 R6, R7, 0x4, R10 ;  /* 0x0000000407069825 */ /* 0x000fc800078e000a */
[--C-:B---3--:R-:W-:Y:S01]  /*01b0*/  IMAD.WIDE.U32 R10, R21, 0x8, R12.reuse ;  /* 0x00000008150a7825 */ /* 0x108fe200078e000c */
[----:B------:R-:W4:Y:S03]  /*01c0*/  @!P1 LDG.E R20, desc[UR4][R6.64] ;  /* 0x0000000406149981 */ /* 0x000f26000c1e1900 */
[----:B------:R-:W-:Y:S02]  /*01d0*/  IMAD.WIDE.U32 R12, R15, 0x8, R12 ;  /* 0x000000080f0c7825 */ /* 0x000fe400078e000c */
[----:B------:R-:W3:Y:S04]  /*01e0*/  LDG.E.64 R10, desc[UR4][R10.64] ;  /* 0x000000040a0a7981 */ /* 0x000ee8000c1e1b00 */
[----:B------:R-:W3:Y:S01]  /*01f0*/  LDG.E.64 R12, desc[UR4][R12.64] ;  /* 0x000000040c0c7981 */ /* 0x000ee2000c1e1b00 */
[----:B------:R-:W-:Y:S01]  /*0200*/  BSSY.RECONVERGENT B2, `(.L_x_34) ;  /* 0x0000058000027945 */ /* 0x000fe20003800200 */
[----:B------:R-:W-:Y:S01]  /*0210*/  HFMA2 R27, -RZ, RZ, 0, 0 ;  /* 0x00000000ff1b7431 */ /* 0x000fe200000001ff */
[----:B----4-:R-:W-:-:S04]  /*0220*/  ISETP.GE.U32.AND P0, PT, R19, R20, PT ;  /* 0x000000141300720c */ /* 0x010fc80003f06070 */
[----:B--2---:R-:W-:Y:S02]  /*0230*/  ISETP.GE.U32.OR P0, PT, R18, R9, P0 ;  /* 0x000000091200720c */ /* 0x004fe40000706470 */
[----:B---3--:R-:W-:-:S04]  /*0240*/  IADD3 R17, P1, PT, R10, R12, RZ ;  /* 0x0000000c0a117210 */ /* 0x008fc80007f3e0ff */
[----:B------:R-:W-:-:S07]  /*0250*/  IADD3.X R16, PT, PT, R11, R13, RZ, P1, !PT ;  /* 0x0000000d0b107210 */ /* 0x000fce0000ffe4ff */
[----:B------:R-:W-:Y:S05]  /*0260*/  @P0 BRA `(.L_x_35) ;  /* 0x0000000400440947 */ /* 0x000fea0003800000 */
[----:B------:R-:W0:Y:S01]  /*0270*/  LDC.64 R10, c[0x0][0x3b0] ;  /* 0x0000ec00ff0a7b82 */ /* 0x000e220000000a00 */
[----:B------:R-:W-:-:S07]  /*0280*/  MOV R27, RZ ;  /* 0x000000ff001b7202 */ /* 0x000fce0000000f00 */
[----:B------:R-:W1:Y:S08]  /*0290*/  LDC.64 R12, c[0x0][0x3a0] ;  /* 0x0000e800ff0c7b82 */ /* 0x000e700000000a00 */
[----:B------:R-:W2:Y:S02]  /*02a0*/  LDC.64 R14, c[0x0][0x398] ;  /* 0x0000e600ff0e7b82 */ /* 0x000ea40000000a00 */
.L_x_41:
[----:B--2---:R-:W-:-:S04]  /*02b0*/  IMAD.WIDE.U32 R2, R18, 0x4, R14 ;  /* 0x0000000412027825 */ /* 0x004fc800078e000e */
[----:B------:R-:W-:Y:S01]  /*02c0*/  IMAD.WIDE.U32 R4, R19, 0x4, R14 ;  /* 0x0000000413047825 */ /* 0x000fe200078e000e */
[----:B------:R-:W2:Y:S04]  /*02d0*/  LDG.E R25, desc[UR4][R2.64] ;  /* 0x0000000402197981 */ /* 0x000ea8000c1e1900 */
[----:B------:R-:W2:Y:S01]  /*02e0*/  LDG.E R0, desc[UR4][R4.64] ;  /* 0x0000000404007981 */ /* 0x000ea2000c1e1900 */
[----:B------:R-:W-:Y:S01]  /*02f0*/  BSSY.RECONVERGENT B0, `(.L_x_36) ;  /* 0x0000014000007945 */ /* 0x000fe20003800200 */
[----:B--2---:R-:W-:-:S13]  /*0300*/  ISETP.GE.U32.AND P0, PT, R25, R0, PT ;  /* 0x000000001900720c */ /* 0x004fda0003f06070 */
[----:B------:R-:W-:Y:S05]  /*0310*/  @P0 BRA `(.L_x_37) ;  /* 0x0000000000100947 */ /* 0x000fea0003800000 */
[----:B-1----:R-:W-:-:S06]  /*0320*/  IMAD.WIDE.U32 R22, R18, 0x8, R12 ;  /* 0x0000000812167825 */ /* 0x002fcc00078e000c */
[----:B------:R-:W5:Y:S01]  /*0330*/  LDG.E.64 R22, desc[UR4][R22.64] ;  /* 0x0000000416167981 */ /* 0x000f62000c1e1b00 */
[----:B------:R-:W-:Y:S01]  /*0340*/  IADD3 R18, PT, PT, R18, 0x1, RZ ;  /* 0x0000000112127810 */ /* 0x000fe20007ffe0ff */
[----:B------:R-:W-:Y:S06]  /*0350*/  BRA `(.L_x_38) ;  /* 0x0000000000347947 */ /* 0x000fec0003800000 */
.L_x_37:
[----:B------:R-:W-:-:S13]  /*0360*/  ISETP.GT.U32.AND P0, PT, R25, R0, PT ;  /* 0x000000001900720c */ /* 0x000fda0003f04070 */
[C---:B-1----:R-:W-:Y:S01]  /*0370*/  @P0 IMAD.WIDE.U32 R2, R19.reuse, 0x8, R12 ;  /* 0x0000000813020825 */ /* 0x042fe200078e000c */
[----:B------:R-:W-:-:S03]  /*0380*/  @P0 IADD3 R19, PT, PT, R19, 0x1, RZ ;  /* 0x0000000113130810 */ /* 0x000fc60007ffe0ff */
[--C-:B------:R-:W-:Y:S01]  /*0390*/  @!P0 IMAD.WIDE.U32 R4, R18, 0x8, R12.reuse ;  /* 0x0000000812048825 */ /* 0x100fe200078e000c */
[----:B------:R1:W5:Y:S03]  /*03a0*/  @P0 LDG.E.64 R22, desc[UR4][R2.64] ;  /* 0x0000000402160981 */ /* 0x000366000c1e1b00 */
[----:B------:R-:W-:Y:S02]  /*03b0*/  @!P0 IMAD.WIDE.U32 R6, R19, 0x8, R12 ;  /* 0x0000000813068825 */ /* 0x000fe400078e000c */
[----:B------:R-:W2:Y:S04]  /*03c0*/  @!P0 LDG.E.64 R4, desc[UR4][R4.64] ;  /* 0x0000000404048981 */ /* 0x000ea8000c1e1b00 */
[----:B------:R-:W2:Y:S01]  /*03d0*/  @!P0 LDG.E.64 R6, desc[UR4][R6.64] ;  /* 0x0000000406068981 */ /* 0x000ea2000c1e1b00 */
[----:B------:R-:W-:-:S02]  /*03e0*/  @P0 MOV R25, R0 ;  /* 0x0000000000190202 */ /* 0x000fc40000000f00 */
[----:B------:R-:W-:Y:S02]  /*03f0*/  @!P0 IADD3 R18, PT, PT, R18, 0x1, RZ ;  /* 0x0000000112128810 */ /* 0x000fe40007ffe0ff */
[----:B------:R-:W-:Y:S02]  /*0400*/  @!P0 IADD3 R19, PT, PT, R19, 0x1, RZ ;  /* 0x0000000113138810 */ /* 0x000fe40007ffe0ff */
[----:B--2---:R-:W-:-:S04]  /*0410*/  @!P0 IADD3 R22, P1, PT, R4, R6, RZ ;  /* 0x0000000604168210 */ /* 0x004fc80007f3e0ff */
[----:B-1----:R-:W-:-:S09]  /*0420*/  @!P0 IADD3.X R23, PT, PT, R5, R7, RZ, P1, !PT ;  /* 0x0000000705178210 */ /* 0x002fd20000ffe4ff */
.L_x_38:
[----:B------:R-:W-:Y:S05]  /*0430*/  BSYNC.RECONVERGENT B0 ;  /* 0x0000000000007941 */ /* 0x000fea0003800200 */
.L_x_36:
[----:B0-----:R-:W-:-:S05]  /*0440*/  IMAD.WIDE.U32 R6, R25, 0x8, R10 ;  /* 0x0000000819067825 */ /* 0x001fca00078e000a */
[----:B------:R-:W2:Y:S01]  /*0450*/  LDG.E.64 R2, desc[UR4][R6.64] ;  /* 0x0000000406027981 */ /* 0x000ea2000c1e1b00 */
[----:B------:R-:W-:Y:S01]  /*0460*/  BSSY.RECONVERGENT B3, `(.L_x_39) ;  /* 0x0000013000037945 */ /* 0x000fe20003800200 */
[-C--:B--2---:R-:W-:Y:S02]  /*0470*/  IMAD R3, R3, R17.reuse, RZ ;  /* 0x0000001103037224 */ /* 0x084fe400078e02ff */
[----:B------:R-:W-:-:S04]  /*0480*/  IMAD.WIDE.U32 R4, R2, R17, RZ ;  /* 0x0000001102047225 */ /* 0x000fc800078e00ff */
[----:B------:R-:W-:Y:S02]  /*0490*/  IMAD R3, R2, R16, R3 ;  /* 0x0000001002037224 */ /* 0x000fe400078e0203 */
[----:B-----5:R-:W-:Y:S03]  /*04a0*/  I2F.S64 R2, R22 ;  /* 0x0000001600027312 */ /* 0x020fe60000301400 */
[----:B------:R-:W-:-:S06]  /*04b0*/  IADD3 R5, PT, PT, R5, R3, RZ ;  /* 0x0000000305057210 */ /* 0x000fcc0007ffe0ff */
        /* <DEDUP_REMOVED lines=9> */
[----:B------:R-:W-:Y:S02]  /*0550*/  MOV R24, R5 ;  /* 0x0000000500187202 */ /* 0x000fe40000000f00 */
[----:B------:R-:W-:Y:S02]  /*0560*/  MOV R0, R2 ;  /* 0x0000000200007202 */ /* 0x000fe40000000f00 */
[----:B------:R-:W-:-:S07]  /*0570*/  MOV R22, 0x590 ;  /* 0x0000059000167802 */ /* 0x000fce0000000f00 */
[----:B------:R-:W-:Y:S05]  /*0580*/  CALL.REL.NOINC `($__internal_1_$__cuda_sm3x_div_rn_noftz_f32_slowpath) ;  /* 0x0000003400447944 */ /* 0x000fea0003c00000 */
.L_x_40:
[----:B------:R-:W-:Y:S05]  /*0590*/  BSYNC.RECONVERGENT B3 ;  /* 0x0000000000037941 */ /* 0x000fea0003800200 */
.L_x_39:
[----:B------:R-:W-:Y:S01]  /*05a0*/  FSETP.GEU.AND P0, PT, R0, 1.175494350822287508e-38, PT ;  /* 0x008000000000780b */ /* 0x000fe20003f0e000 */
[----:B------:R-:W-:Y:S01]  /*05b0*/  HFMA2 R4, -RZ, RZ, 1.5048828125, 33.21875 ;  /* 0x3e055027ff047431 */ /* 0x000fe200000001ff */
[----:B------:R-:W-:Y:S02]  /*05c0*/  ISETP.GE.U32.AND P1, PT, R19, R20, PT ;  /* 0x000000141300720c */ /* 0x000fe40003f26070 */
[----:B------:R-:W-:-:S09]  /*05d0*/  ISETP.LT.U32.AND P2, PT, R18, R9, PT ;  /* 0x000000091200720c */ /* 0x000fd20003f41070 */
[----:B------:R-:W-:-:S05]  /*05e0*/  @!P0 FMUL R0, R0, 8388608 ;  /* 0x4b00000000008820 */ /* 0x000fca0000400000 */
[----:B------:R-:W-:-:S04]  /*05f0*/  IADD3 R3, PT, PT, R0, -0x3f2aaaab, RZ ;  /* 0xc0d5555500037810 */ /* 0x000fc80007ffe0ff */
[----:B------:R-:W-:-:S04]  /*0600*/  LOP3.LUT R5, R3, 0xff800000, RZ, 0xc0, !PT ;  /* 0xff80000003057812 */ /* 0x000fc800078ec0ff */
[-C--:B------:R-:W-:Y:S02]  /*0610*/  IADD3 R3, PT, PT, R0, -R5.reuse, RZ ;  /* 0x8000000500037210 */ /* 0x080fe40007ffe0ff */
[----:B------:R-:W-:-:S03]  /*0620*/  I2FP.F32.S32 R5, R5 ;  /* 0x0000000500057245 */ /* 0x000fc60000201400 */
        /* <DEDUP_REMOVED lines=8> */
[C---:B------:R-:W-:Y:S01]  /*06b0*/  FFMA R6, R3.reuse, R4, -0.5 ;  /* 0xbf00000003067423 */ /* 0x040fe20000000004 */
[----:B------:R-:W-:Y:S02]  /*06c0*/  FSEL R4, RZ, -23, P0 ;  /* 0xc1b80000ff047808 */ /* 0x000fe40000000000 */
[----:B------:R-:W-:Y:S01]  /*06d0*/  ISETP.GT.U32.AND P0, PT, R0, 0x7f7fffff, PT ;  /* 0x7f7fffff0000780c */ /* 0x000fe20003f04070 */
[----:B------:R-:W-:Y:S02]  /*06e0*/  FMUL R6, R3, R6 ;  /* 0x0000000603067220 */ /* 0x000fe40000400000 */
[----:B------:R-:W-:Y:S01]  /*06f0*/  FFMA R4, R5, 1.1920928955078125e-07, R4 ;  /* 0x3400000005047823 */ /* 0x000fe20000000004 */
[----:B------:R-:W-:Y:S01]  /*0700*/  MOV R5, 0x7f800000 ;  /* 0x7f80000000057802 */ /* 0x000fe20000000f00 */
[----:B------:R-:W-:-:S04]  /*0710*/  FFMA R3, R3, R6, R3 ;  /* 0x0000000603037223 */ /* 0x000fc80000000003 */
[----:B------:R-:W-:-:S04]  /*0720*/  FFMA R3, R4, 0.69314718246459960938, R3 ;  /* 0x3f31721804037823 */ /* 0x000fc80000000003 */
[C---:B------:R-:W-:Y:S01]  /*0730*/  @P0 FFMA R3, R0.reuse, R5, +INF ;  /* 0x7f80000000030423 */ /* 0x040fe20000000005 */
[----:B------:R-:W-:-:S04]  /*0740*/  FSETP.NEU.AND P0, PT, R0, RZ, PT ;  /* 0x000000ff0000720b */ /* 0x000fc80003f0d000 */
[----:B------:R-:W-:-:S05]  /*0750*/  FSEL R3, R3, -INF , P0 ;  /* 0xff80000003037808 */ /* 0x000fca0000000000 */
[----:B------:R-:W-:Y:S01]  /*0760*/  FFMA R27, R2, -R3, R27 ;  /* 0x80000003021b7223 */ /* 0x000fe2000000001b */
[----:B------:R-:W-:Y:S06]  /*0770*/  @!P1 BRA P2, `(.L_x_41) ;  /* 0xfffffff800cc9947 */ /* 0x000fec000103ffff */
.L_x_35:
[----:B------:R-:W-:Y:S05]  /*0780*/  BSYNC.RECONVERGENT B2 ;  /* 0x0000000000027941 */ /* 0x000fea0003800200 */
.L_x_34:
[----:B------:R-:W-:Y:S01]  /*0790*/  ISETP.GE.U32.AND P0, PT, R18, R9, PT ;  /* 0x000000091200720c */ /* 0x000fe20003f06070 */
[----:B------:R-:W-:-:S12]  /*07a0*/  BSSY.RECONVERGENT B2, `(.L_x_42) ;  /* 0x0000194000027945 */ /* 0x000fd80003800200 */
[----:B------:R-:W-:Y:S05]  /*07b0*/  @P0 BRA `(.L_x_43) ;  /* 0x0000001800480947 */ /* 0x000fea0003800000 */
[CC--:B------:R-:W-:Y:S01]  /*07c0*/  IADD3 R0, PT, PT, R18.reuse, -R9.reuse, RZ ;  /* 0x8000000912007210 */ /* 0x0c0fe20007ffe0ff */
[----:B------:R-:W-:Y:S01]  /*07d0*/  BSSY.RECONVERGENT B3, `(.L_x_44) ;  /* 0x00000e2000037945 */ /* 0x000fe20003800200 */
[----:B------:R-:W-:Y:S02]  /*07e0*/  IADD3 R9, PT, PT, -R18, R9, RZ ;  /* 0x0000000912097210 */ /* 0x000fe40007ffe1ff */
[----:B------:R-:W-:Y:S02]  /*07f0*/  ISETP.GT.U32.AND P0, PT, R0, -0x4, PT ;  /* 0xfffffffc0000780c */ /* 0x000fe40003f04070 */
[----:B------:R-:W-:-:S11]  /*0800*/  LOP3.LUT R8, R9, 0x3, RZ, 0xc0, !PT ;  /* 0x0000000309087812 */ /* 0x000fd600078ec0ff */
[----:B------:R-:W-:Y:S05]  /*0810*/  @P0 BRA `(.L_x_45) ;  /* 0x0000000c00740947 */ /* 0x000fea0003800000 */
[----:B------:R-:W0:Y:S01]  /*0820*/  LDC.64 R2, c[0x0][0x3a0] ;  /* 0x0000e800ff027b82 */ /* 0x000e220000000a00 */
[----:B------:R-:W-:-:S04]  /*0830*/  LOP3.LUT R7, R9, 0xfffffffc, RZ, 0xc0, !PT ;  /* 0xfffffffc09077812 */ /* 0x000fc800078ec0ff */
[----:B------:R-:W-:-:S03]  /*0840*/  IADD3 R7, PT, PT, -R7, RZ, RZ ;  /* 0x000000ff07077210 */ /* 0x000fc60007ffe1ff */
[----:B------:R-:W1:Y:S08]  /*0850*/  LDC.64 R4, c[0x0][0x398] ;  /* 0x0000e600ff047b82 */ /* 0x000e700000000a00 */
[----:B------:R-:W2:Y:S01]  /*0860*/  LDC.64 R10, c[0x0][0x3b0] ;  /* 0x0000ec00ff0a7b82 */ /* 0x000ea20000000a00 */
[----:B0-----:R-:W-:-:S03]  /*0870*/  IMAD.WIDE.U32 R2, R18, 0x8, R2 ;  /* 0x0000000812027825 */ /* 0x001fc600078e0002 */
[----:B------:R-:W-:Y:S01]  /*0880*/  IADD3 R14, P0, PT, R2, 0x10, RZ ;  /* 0x00000010020e7810 */ /* 0x000fe20007f1e0ff */
[----:B-1----:R-:W-:-:S03]  /*0890*/  IMAD.WIDE.U32 R4, R18, 0x4, R4 ;  /* 0x0000000412047825 */ /* 0x002fc600078e0004 */
[----:B------:R-:W-:Y:S02]  /*08a0*/  IADD3.X R15, PT, PT, RZ, R3, RZ, P0, !PT ;  /* 0x00000003ff0f7210 */ /* 0x000fe400007fe4ff */
[----:B------:R-:W-:-:S04]  /*08b0*/  IADD3 R12, P1, PT, R4, 0x8, RZ ;  /* 0x00000008040c7810 */ /* 0x000fc80007f3e0ff */
[----:B------:R-:W-:-:S09]  /*08c0*/  IADD3.X R13, PT, PT, RZ, R5, RZ, P1, !PT ;  /* 0x00000005ff0d7210 */ /* 0x000fd20000ffe4ff */
.L_x_54:
[----:B------:R-:W2:Y:S04]  /*08d0*/  LDG.E R25, desc[UR4][R12.64+-0x8] ;  /* 0xfffff8040c197981 */ /* 0x000ea8000c1e1900 */
[----:B------:R-:W3:Y:S01]  /*08e0*/  LDG.E.64 R22, desc[UR4][R14.64+-0x10] ;  /* 0xfffff0040e167981 */ /* 0x000ee2000c1e1b00 */
[----:B--2---:R-:W-:-:S05]  /*08f0*/  IMAD.WIDE.U32 R24, R25, 0x8, R10 ;  /* 0x0000000819187825 */ /* 0x004fca00078e000a */
[----:B------:R-:W2:Y:S01]  /*0900*/  LDG.E.64 R4, desc[UR4][R24.64] ;  /* 0x0000000418047981 */ /* 0x000ea2000c1e1b00 */
[----:B------:R-:W-:Y:S01]  /*0910*/  BSSY.RECONVERGENT B4, `(.L_x_46) ;  /* 0x0000014000047945 */ /* 0x000fe20003800200 */
[-C--:B--2---:R-:W-:Y:S02]  /*0920*/  IMAD R5, R5, R17.reuse, RZ ;  /* 0x0000001105057224 */ /* 0x084fe400078e02ff */
[----:B------:R-:W-:-:S04]  /*0930*/  IMAD.WIDE.U32 R2, R4, R17, RZ ;  /* 0x0000001104027225 */ /* 0x000fc800078e00ff */
[----:B------:R-:W-:Y:S01]  /*0940*/  IMAD R5, R4, R16, R5 ;  /* 0x0000001004057224 */ /* 0x000fe200078e0205 */
[----:B------:R-:W-:-:S04]  /*0950*/  MOV R4, R2 ;  /* 0x0000000200047202 */ /* 0x000fc80000000f00 */
[----:B------:R-:W-:-:S06]  /*0960*/  IADD3 R5, PT, PT, R3, R5, RZ ;  /* 0x0000000503057210 */ /* 0x000fcc0007ffe0ff */
[----:B------:R-:W0:Y:S08]  /*0970*/  I2F.S64 R5, R4 ;  /* 0x0000000400057312 */ /* 0x000e300000301400 */
[----:B---3--:R-:W1:Y:S08]  /*0980*/  I2F.S64 R2, R22 ;  /* 0x0000001600027312 */ /* 0x008e700000301400 */
[----:B0-----:R-:W0:Y:S08]  /*0990*/  MUFU.RCP R0, R5 ;  /* 0x0000000500007308 */ /* 0x001e300000001000 */
[----:B-1----:R-:W1:Y:S01]  /*09a0*/  FCHK P0, R2, R5 ;  /* 0x0000000502007302 */ /* 0x002e620000000000 */
        /* <DEDUP_REMOVED lines=10> */
.L_x_47:
[----:B------:R-:W-:Y:S05]  /*0a50*/  BSYNC.RECONVERGENT B4 ;  /* 0x0000000000047941 */ /* 0x000fea0003800200 */
.L_x_46:
[----:B------:R-:W2:Y:S04]  /*0a60*/  LDG.E R5, desc[UR4][R12.64+-0x4] ;  /* 0xfffffc040c057981 */ /* 0x000ea8000c1e1900 */
[----:B------:R-:W3:Y:S01]  /*0a70*/  LDG.E.64 R22, desc[UR4][R14.64+-0x8] ;  /* 0xfffff8040e167981 */ /* 0x000ee2000c1e1b00 */
[----:B------:R-:W-:Y:S01]  /*0a80*/  FSETP.GEU.AND P0, PT, R0, 1.175494350822287508e-38, PT ;  /* 0x008000000000780b */ /* 0x000fe20003f0e000 */
[----:B------:R-:W-:-:S12]  /*0a90*/  HFMA2 R29, -RZ, RZ, 1.5048828125, 33.21875 ;  /* 0x3e055027ff1d7431 */ /* 0x000fd800000001ff */
[----:B------:R-:W-:Y:S01]  /*0aa0*/  @!P0 FMUL R0, R0, 8388608 ;  /* 0x4b00000000008820 */ /* 0x000fe20000400000 */
[----:B--2---:R-:W-:-:S06]  /*0ab0*/  IMAD.WIDE.U32 R4, R5, 0x8, R10 ;  /* 0x0000000805047825 */ /* 0x004fcc00078e000a */
[----:B------:R-:W2:Y:S01]  /*0ac0*/  LDG.E.64 R4, desc[UR4][R4.64] ;  /* 0x0000000404047981 */ /* 0x000ea2000c1e1b00 */
[----:B------:R-:W-:-:S04]  /*0ad0*/  IADD3 R25, PT, PT, R0, -0x3f2aaaab, RZ ;  /* 0xc0d5555500197810 */ /* 0x000fc80007ffe0ff */
[----:B------:R-:W-:-:S04]  /*0ae0*/  LOP3.LUT R25, R25, 0xff800000, RZ, 0xc0, !PT ;  /* 0xff80000019197812 */ /* 0x000fc800078ec0ff */
[----:B------:R-:W-:-:S05]  /*0af0*/  IADD3 R6, PT, PT, R0, -R25, RZ ;  /* 0x8000001900067210 */ /* 0x000fca0007ffe0ff */
[----:B------:R-:W-:-:S04]  /*0b00*/  FADD R6, R6, -1 ;  /* 0xbf80000006067421 */ /* 0x000fc80000000000 */
[----:B------:R-:W-:-:S04]  /*0b10*/  FFMA R29, R6, -R29, 0.14084610342979431152 ;  /* 0x3e1039f6061d7423 */ /* 0x000fc8000000081d */
[----:B------:R-:W-:-:S04]  /*0b20*/  FFMA R29, R6, R29, -0.12148627638816833496 ;  /* 0xbdf8cdcc061d7423 */ /* 0x000fc8000000001d */
[----:B------:R-:W-:-:S04]  /*0b30*/  FFMA R29, R6, R29, 0.13980610668659210205 ;  /* 0x3e0f2955061d7423 */ /* 0x000fc8000000001d */
[----:B------:R-:W-:-:S04]  /*0b40*/  FFMA R29, R6, R29, -0.16684235632419586182 ;  /* 0xbe2ad8b9061d7423 */ /* 0x000fc8000000001d */
[----:B------:R-:W-:-:S04]  /*0b50*/  FFMA R29, R6, R29, 0.20012299716472625732 ;  /* 0x3e4ced0b061d7423 */ /* 0x000fc8000000001d */
[----:B------:R-:W-:Y:S01]  /*0b60*/  FFMA R29, R6, R29, -0.24999669194221496582 ;  /* 0xbe7fff22061d7423 */ /* 0x000fe2000000001d */
[----:B------:R-:W-:Y:S02]  /*0b70*/  I2FP.F32.S32 R25, R25 ;  /* 0x0000001900197245 */ /* 0x000fe40000201400 */
[----:B------:R-:W-:Y:S01]  /*0b80*/  FSETP.NEU.AND P1, PT, R0, RZ, PT ;  /* 0x000000ff0000720b */ /* 0x000fe20003f2d000 */
[----:B------:R-:W-:Y:S01]  /*0b90*/  BSSY.RECONVERGENT B4, `(.L_x_48) ;  /* 0x000001e000047945 */ /* 0x000fe20003800200 */
[----:B--2---:R-:W-:-:S04]  /*0ba0*/  IMAD R3, R5, R17, RZ ;  /* 0x0000001105037224 */ /* 0x004fc800078e02ff */
[C---:B------:R-:W-:Y:S02]  /*0bb0*/  IMAD R3, R4.reuse, R16, R3 ;  /* 0x0000001004037224 */ /* 0x040fe400078e0203 */
[----:B------:R-:W-:-:S05]  /*0bc0*/  IMAD.WIDE.U32 R4, R4, R17, RZ ;  /* 0x0000001104047225 */ /* 0x000fca00078e00ff */
[----:B------:R-:W-:Y:S01]  /*0bd0*/  IADD3 R5, PT, PT, R5, R3, RZ ;  /* 0x0000000305057210 */ /* 0x000fe20007ffe0ff */
[----:B------:R-:W-:-:S03]  /*0be0*/  FFMA R3, R6, R29, 0.33333182334899902344 ;  /* 0x3eaaaa7806037423 */ /* 0x000fc6000000001d */
[----:B------:R-:W0:Y:S01]  /*0bf0*/  I2F.S64 R24, R4 ;  /* 0x0000000400187312 */ /* 0x000e220000301400 */
[----:B------:R-:W-:-:S04]  /*0c00*/  FFMA R3, R6, R3, -0.5 ;  /* 0xbf00000006037423 */ /* 0x000fc80000000003 */
[----:B------:R-:W-:-:S03]  /*0c10*/  FMUL R26, R6, R3 ;  /* 0x00000003061a7220 */ /* 0x000fc60000400000 */
[----:B---3--:R-:W1:Y:S01]  /*0c20*/  I2F.S64 R3, R22 ;  /* 0x0000001600037312 */ /* 0x008e620000301400 */
[----:B------:R-:W-:Y:S01]  /*0c30*/  FFMA R26, R6, R26, R6 ;  /* 0x0000001a061a7223 */ /* 0x000fe20000000006 */
[----:B------:R-:W-:Y:S02]  /*0c40*/  FSEL R6, RZ, -23, P0 ;  /* 0xc1b80000ff067808 */ /* 0x000fe40000000000 */
[----:B------:R-:W-:-:S04]  /*0c50*/  ISETP.GT.U32.AND P0, PT, R0, 0x7f7fffff, PT ;  /* 0x7f7fffff0000780c */ /* 0x000fc80003f04070 */
[----:B0-----:R-:W0:Y:S01]  /*0c60*/  MUFU.RCP R29, R24 ;  /* 0x00000018001d7308 */ /* 0x001e220000001000 */
[----:B------:R-:W-:Y:S01]  /*0c70*/  FFMA R6, R25, 1.1920928955078125e-07, R6 ;  /* 0x3400000019067823 */ /* 0x000fe20000000006 */
[----:B------:R-:W-:-:S03]  /*0c80*/  MOV R25, 0x7f800000 ;  /* 0x7f80000000197802 */ /* 0x000fc60000000f00 */
[----:B------:R-:W-:-:S04]  /*0c90*/  FFMA R6, R6, 0.69314718246459960938, R26 ;  /* 0x3f31721806067823 */ /* 0x000fc8000000001a */
[----:B------:R-:W-:Y:S01]  /*0ca0*/  @P0 FFMA R6, R0, R25, +INF ;  /* 0x7f80000000060423 */ /* 0x000fe20000000019 */
[----:B-1----:R-:W1:Y:S01]  /*0cb0*/  FCHK P0, R3, R24 ;  /* 0x0000001803007302 */ /* 0x002e620000000000 */
[----:B0-----:R-:W-:-:S04]  /*0cc0*/  FFMA R4, -R24, R29, 1 ;  /* 0x3f80000018047423 */ /* 0x001fc8000000011d */
[----:B------:R-:W-:Y:S01]  /*0cd0*/  FFMA R4, R29, R4, R29 ;  /* 0x000000041d047223 */ /* 0x000fe2000000001d */
[----:B------:R-:W-:-:S03]  /*0ce0*/  FSEL R6, R6, -INF , P1 ;  /* 0xff80000006067808 */ /* 0x000fc60000800000 */
[----:B------:R-:W-:-:S04]  /*0cf0*/  FFMA R5, R3, R4, RZ ;  /* 0x0000000403057223 */ /* 0x000fc800000000ff */
[----:B------:R-:W-:Y:S01]  /*0d00*/  FFMA R0, -R24, R5, R3 ;  /* 0x0000000518007223 */ /* 0x000fe20000000103 */
[----:B------:R-:W-:-:S03]  /*0d10*/  FFMA R28, R2, -R6, R27 ;  /* 0x80000006021c7223 */ /* 0x000fc6000000001b */
[----:B------:R-:W-:Y:S01]  /*0d20*/  FFMA R0, R4, R0, R5 ;  /* 0x0000000004007223 */ /* 0x000fe20000000005 */
[----:B-1----:R-:W-:Y:S06]  /*0d30*/  @!P0 BRA `(.L_x_49) ;  /* 0x00000000000c8947 */ /* 0x002fec0003800000 */
[----:B------:R-:W-:Y:S02]  /*0d40*/  MOV R0, R3 ;  /* 0x0000000300007202 */ /* 0x000fe40000000f00 */
[----:B------:R-:W-:-:S07]  /*0d50*/  MOV R22, 0xd70 ;  /* 0x00000d7000167802 */ /* 0x000fce0000000f00 */
[----:B------:R-:W-:Y:S05]  /*0d60*/  CALL.REL.NOINC `($__internal_1_$__cuda_sm3x_div_rn_noftz_f32_slowpath) ;  /* 0x0000002c004c7944 */ /* 0x000fea0003c00000 */
.L_x_49:
[----:B------:R-:W-:Y:S05]  /*0d70*/  BSYNC.RECONVERGENT B4 ;  /* 0x0000000000047941 */ /* 0x000fea0003800200 */
.L_x_48:
        /* <DEDUP_REMOVED lines=19> */
[C---:B------:R-:W-:Y:S01]  /*0eb0*/  FMUL R29, R6.reuse, R29 ;  /* 0x0000001d061d7220 */ /* 0x040fe20000400000 */
[----:B---3--:R-:W-:Y:S03]  /*0ec0*/  I2F.S64 R2, R22 ;  /* 0x0000001600027312 */ /* 0x008fe60000301400 */
[----:B------:R-:W-:Y:S01]  /*0ed0*/  FFMA R29, R6, R29, R6 ;  /* 0x0000001d061d7223 */ /* 0x000fe20000000006 */
[----:B------:R-:W-:Y:S02]  /*0ee0*/  FSEL R6, RZ, -23, P0 ;  /* 0xc1b80000ff067808 */ /* 0x000fe40000000000 */
[----:B------:R-:W-:Y:S02]  /*0ef0*/  ISETP.GT.U32.AND P0, PT, R0, 0x7f7fffff, PT ;  /* 0x7f7fffff0000780c */ /* 0x000fe40003f04070 */
[----:B------:R-:W-:-:S05]  /*0f00*/  I2FP.F32.S32 R25, R25 ;  /* 0x0000001900197245 */ /* 0x000fca0000201400 */
[----:B------:R-:W-:-:S04]  /*0f10*/  FFMA R6, R25, 1.1920928955078125e-07, R6 ;  /* 0x3400000019067823 */ /* 0x000fc80000000006 */
[----:B------:R-:W-:Y:S01]  /*0f20*/  FFMA R6, R6, 0.69314718246459960938, R29 ;  /* 0x3f31721806067823 */ /* 0x000fe2000000001d */
[----:B------:R-:W-:Y:S01]  /*0f30*/  FSETP.NEU.AND P1, PT, R0, RZ, PT ;  /* 0x000000ff0000720b */ /* 0x000fe20003f2d000 */
[----:B------:R-:W-:Y:S01]  /*0f40*/  BSSY.RECONVERGENT B4, `(.L_x_50) ;  /* 0x0000015000047945 */ /* 0x000fe20003800200 */
[----:B--2---:R-:W-:-:S04]  /*0f50*/  IMAD R27, R5, R17, RZ ;  /* 0x00000011051b7224 */ /* 0x004fc800078e02ff */
[C---:B------:R-:W-:Y:S02]  /*0f60*/  IMAD R27, R4.reuse, R16, R27 ;  /* 0x00000010041b7224 */ /* 0x040fe400078e021b */
[----:B------:R-:W-:-:S05]  /*0f70*/  IMAD.WIDE.U32 R4, R4, R17, RZ ;  /* 0x0000001104047225 */ /* 0x000fca00078e00ff */
[----:B------:R-:W-:-:S04]  /*0f80*/  IADD3 R5, PT, PT, R5, R27, RZ ;  /* 0x0000001b05057210 */ /* 0x000fc80007ffe0ff */
[----:B------:R-:W0:Y:S08]  /*0f90*/  I2F.S64 R24, R4 ;  /* 0x0000000400187312 */ /* 0x000e300000301400 */
[----:B0-----:R-:W0:Y:S01]  /*0fa0*/  MUFU.RCP R27, R24 ;  /* 0x00000018001b7308 */ /* 0x001e220000001000 */
[----:B------:R-:W-:-:S05]  /*0fb0*/  MOV R5, 0x7f800000 ;  /* 0x7f80000000057802 */ /* 0x000fca0000000f00 */
[----:B------:R-:W-:Y:S02]  /*0fc0*/  @P0 FFMA R6, R0, R5, +INF ;  /* 0x7f80000000060423 */ /* 0x000fe40000000005 */
[----:B------:R-:W1:Y:S01]  /*0fd0*/  FCHK P0, R2, R24 ;  /* 0x0000001802007302 */ /* 0x000e620000000000 */
[----:B0-----:R-:W-:-:S04]  /*0fe0*/  FFMA R4, -R24, R27, 1 ;  /* 0x3f80000018047423 */ /* 0x001fc8000000011b */
[----:B------:R-:W-:-:S04]  /*0ff0*/  FFMA R27, R27, R4, R27 ;  /* 0x000000041b1b7223 */ /* 0x000fc8000000001b */
[----:B------:R-:W-:Y:S01]  /*1000*/  FFMA R4, R2, R27, RZ ;  /* 0x0000001b02047223 */ /* 0x000fe200000000ff */
[----:B------:R-:W-:-:S03]  /*1010*/  FSEL R6, R6, -INF , P1 ;  /* 0xff80000006067808 */ /* 0x000fc60000800000 */
[----:B------:R-:W-:-:S04]  /*1020*/  FFMA R0, -R24, R4, R2 ;  /* 0x0000000418007223 */ /* 0x000fc80000000102 */
[----:B------:R-:W-:Y:S01]  /*1030*/  FFMA R0, R27, R0, R4 ;  /* 0x000000001b007223 */ /* 0x000fe20000000004 */
[----:B------:R-:W-:Y:S01]  /*1040*/  FFMA R27, R3, -R6, R28 ;  /* 0x80000006031b7223 */ /* 0x000fe2000000001c */
[----:B-1----:R-:W-:Y:S06]  /*1050*/  @!P0 BRA `(.L_x_51) ;  /* 0x00000000000c8947 */ /* 0x002fec0003800000 */
[----:B------:R-:W-:Y:S02]  /*1060*/  MOV R0, R2 ;  /* 0x0000000200007202 */ /* 0x000fe40000000f00 */
[----:B------:R-:W-:-:S07]  /*1070*/  MOV R22, 0x1090 ;  /* 0x0000109000167802 */ /* 0x000fce0000000f00 */
[----:B------:R-:W-:Y:S05]  /*1080*/  CALL.REL.NOINC `($__internal_1_$__cuda_sm3x_div_rn_noftz_f32_slowpath) ;  /* 0x0000002800847944 */ /* 0x000fea0003c00000 */
.L_x_51:
[----:B------:R-:W-:Y:S05]  /*1090*/  BSYNC.RECONVERGENT B4 ;  /* 0x0000000000047941 */ /* 0x000fea0003800200 */
.L_x_50:
        /* <DEDUP_REMOVED lines=49> */
.L_x_53:
[----:B------:R-:W-:Y:S05]  /*13b0*/  BSYNC.RECONVERGENT B4 ;  /* 0x0000000000047941 */ /* 0x000fea0003800200 */
.L_x_52:
[----:B------:R-:W-:Y:S01]  /*13c0*/  FSETP.GEU.AND P0, PT, R0, 1.175494350822287508e-38, PT ;  /* 0x008000000000780b */ /* 0x000fe20003f0e000 */
[----:B------:R-:W-:Y:S01]  /*13d0*/  HFMA2 R23, -RZ, RZ, 1.5048828125, 33.21875 ;  /* 0x3e055027ff177431 */ /* 0x000fe200000001ff */
[----:B------:R-:W-:Y:S02]  /*13e0*/  IADD3 R7, PT, PT, R7, 0x4, RZ ;  /* 0x0000000407077810 */ /* 0x000fe40007ffe0ff */
[----:B------:R-:W-:Y:S02]  /*13f0*/  FSEL R6, RZ, -23, P0 ;  /* 0xc1b80000ff067808 */ /* 0x000fe40000000000 */
[----:B------:R-:W-:Y:S02]  /*1400*/  ISETP.NE.AND P1, PT, R7, RZ, PT ;  /* 0x000000ff0700720c */ /* 0x000fe40003f25270 */
[----:B------:R-:W-:Y:S02]  /*1410*/  IADD3 R14, P2, PT, R14, 0x20, RZ ;  /* 0x000000200e0e7810 */ /* 0x000fe40007f5e0ff */
[----:B------:R-:W-:-:S02]  /*1420*/  IADD3 R12, P3, PT, R12, 0x10, RZ ;  /* 0x000000100c0c7810 */ /* 0x000fc40007f7e0ff */
[----:B------:R-:W-:Y:S01]  /*1430*/  IADD3.X R15, PT, PT, RZ, R15, RZ, P2, !PT ;  /* 0x0000000fff0f7210 */ /* 0x000fe200017fe4ff */
[----:B------:R-:W-:Y:S01]  /*1440*/  @!P0 FMUL R0, R0, 8388608 ;  /* 0x4b00000000008820 */ /* 0x000fe20000400000 */
[----:B------:R-:W-:Y:S02]  /*1450*/  IADD3.X R13, PT, PT, RZ, R13, RZ, P3, !PT ;  /* 0x0000000dff0d7210 */ /* 0x000fe40001ffe4ff */
[----:B------:R-:W-:Y:S02]  /*1460*/  IADD3 R18, PT, PT, R18, 0x4, RZ ;  /* 0x0000000412127810 */ /* 0x000fe40007ffe0ff */
        /* <DEDUP_REMOVED lines=22> */
[----:B------:R-:W-:Y:S01]  /*15d0*/  FFMA R27, R3, -R4, R2 ;  /* 0x80000004031b7223 */ /* 0x000fe20000000002 */
[----:B------:R-:W-:Y:S06]  /*15e0*/  @P1 BRA `(.L_x_54) ;  /* 0xfffffff000b81947 */ /* 0x000fec000383ffff */
.L_x_45:
[----:B------:R-:W-:Y:S05]  /*15f0*/  BSYNC.RECONVERGENT B3 ;  /* 0x0000000000037941 */ /* 0x000fea0003800200 */
.L_x_44:
[----:B------:R-:W-:-:S13]  /*1600*/  ISETP.NE.AND P0, PT, R8, RZ, PT ;  /* 0x000000ff0800720c */ /* 0x000fda0003f05270 */
[----:B------:R-:W-:Y:S05]  /*1610*/  @!P0 BRA `(.L_x_43) ;  /* 0x0000000800b08947 */ /* 0x000fea0003800000 */
[----:B------:R-:W-:Y:S01]  /*1620*/  ISETP.NE.AND P0, PT, R8, 0x1, PT ;  /* 0x000000010800780c */ /* 0x000fe20003f05270 */
[----:B------:R-:W-:-:S12]  /*1630*/  BSSY.RECONVERGENT B3, `(.L_x_55) ;  /* 0x000006e000037945 */ /* 0x000fd80003800200 */
[----:B------:R-:W-:Y:S05]  /*1640*/  @!P0 BRA `(.L_x_56) ;  /* 0x0000000400b08947 */ /* 0x000fea0003800000 */
[----:B------:R-:W0:Y:S08]  /*1650*/  LDC.64 R10, c[0x0][0x398] ;  /* 0x0000e600ff0a7b82 */ /* 0x000e300000000a00 */
[----:B------:R-:W1:Y:S08]  /*1660*/  LDC.64 R4, c[0x0][0x3b0] ;  /* 0x0000ec00ff047b82 */ /* 0x000e700000000a00 */
[----:B------:R-:W2:Y:S01]  /*1670*/  LDC.64 R12, c[0x0][0x3a0] ;  /* 0x0000e800ff0c7b82 */ /* 0x000ea20000000a00 */
[----:B0-----:R-:W-:-:S05]  /*1680*/  IMAD.WIDE.U32 R10, R18, 0x4, R10 ;  /* 0x00000004120a7825 */ /* 0x001fca00078e000a */
[----:B------:R-:W1:Y:S01]  /*1690*/  LDG.E R3, desc[UR4][R10.64] ;  /* 0x000000040a037981 */ /* 0x000e62000c1e1900 */
[----:B--2---:R-:W-:-:S04]  /*16a0*/  IMAD.WIDE.U32 R12, R18, 0x8, R12 ;  /* 0x00000008120c7825 */ /* 0x004fc800078e000c */
[----:B-1----:R-:W-:Y:S02]  /*16b0*/  IMAD.WIDE.U32 R4, R3, 0x8, R4 ;  /* 0x0000000803047825 */ /* 0x002fe400078e0004 */
[----:B------:R-:W2:Y:S04]  /*16c0*/  LDG.E.64 R2, desc[UR4][R12.64] ;  /* 0x000000040c027981 */ /* 0x000ea8000c1e1b00 */
[----:B------:R-:W3:Y:S01]  /*16d0*/  LDG.E.64 R4, desc[UR4][R4.64] ;  /* 0x0000000404047981 */ /* 0x000ee2000c1e1b00 */
[----:B------:R-:W-:Y:S01]  /*16e0*/  BSSY.RECONVERGENT B4, `(.L_x_57) ;  /* 0x0000013000047945 */ /* 0x000fe20003800200 */
[-C--:B---3--:R-:W-:Y:S02]  /*16f0*/  IMAD R15, R5, R17.reuse, RZ ;  /* 0x00000011050f7224 */ /* 0x088fe400078e02ff */
[----:B------:R-:W-:-:S04]  /*1700*/  IMAD.WIDE.U32 R6, R4, R17, RZ ;  /* 0x0000001104067225 */ /* 0x000fc800078e00ff */
[----:B------:R-:W-:-:S05]  /*1710*/  IMAD R15, R4, R16, R15 ;  /* 0x00000010040f7224 */ /* 0x000fca00078e020f */
[----:B------:R-:W-:-:S06]  /*1720*/  IADD3 R7, PT, PT, R7, R15, RZ ;  /* 0x0000000f07077210 */ /* 0x000fcc0007ffe0ff */
[----:B------:R-:W0:Y:S08]  /*1730*/  I2F.S64 R7, R6 ;  /* 0x0000000600077312 */ /* 0x000e300000301400 */
[----:B--2---:R-:W1:Y:S08]  /*1740*/  I2F.S64 R2, R2 ;  /* 0x0000000200027312 */ /* 0x004e700000301400 */
        /* <DEDUP_REMOVED lines=12> */
.L_x_58:
[----:B------:R-:W-:Y:S05]  /*1810*/  BSYNC.RECONVERGENT B4 ;  /* 0x0000000000047941 */ /* 0x000fea0003800200 */
.L_x_57:
[----:B------:R-:W2:Y:S01]  /*1820*/  LDG.E R11, desc[UR4][R10.64+0x4] ;  /* 0x000004040a0b7981 */ /* 0x000ea2000c1e1900 */
[----:B------:R-:W2:Y:S03]  /*1830*/  LDC.64 R14, c[0x0][0x3b0] ;  /* 0x0000ec00ff0e7b82 */ /* 0x000ea60000000a00 */
[----:B------:R-:W3:Y:S01]  /*1840*/  LDG.E.64 R12, desc[UR4][R12.64+0x8] ;  /* 0x000008040c0c7981 */ /* 0x000ee2000c1e1b00 */
[----:B------:R-:W-:Y:S01]  /*1850*/  FSETP.GEU.AND P0, PT, R0, 1.175494350822287508e-38, PT ;  /* 0x008000000000780b */ /* 0x000fe20003f0e000 */
[----:B--2---:R-:W-:-:S05]  /*1860*/  IMAD.WIDE.U32 R14, R11, 0x8, R14 ;  /* 0x000000080b0e7825 */ /* 0x004fca00078e000e */
[----:B------:R-:W2:Y:S07]  /*1870*/  LDG.E.64 R4, desc[UR4][R14.64] ;  /* 0x000000040e047981 */ /* 0x000eae000c1e1b00 */
[----:B------:R-:W-:-:S05]  /*1880*/  @!P0 FMUL R0, R0, 8388608 ;  /* 0x4b00000000008820 */ /* 0x000fca0000400000 */
[----:B------:R-:W-:Y:S01]  /*1890*/  IADD3 R7, PT, PT, R0, -0x3f2aaaab, RZ ;  /* 0xc0d5555500077810 */ /* 0x000fe20007ffe0ff */
[----:B------:R-:W-:-:S03]  /*18a0*/  HFMA2 R11, -RZ, RZ, 1.5048828125, 33.21875 ;  /* 0x3e055027ff0b7431 */ /* 0x000fc600000001ff */
[----:B------:R-:W-:-:S04]  /*18b0*/  LOP3.LUT R7, R7, 0xff800000, RZ, 0xc0, !PT ;  /* 0xff80000007077812 */ /* 0x000fc800078ec0ff */
[----:B------:R-:W-:-:S05]  /*18c0*/  IADD3 R6, PT, PT, R0, -R7, RZ ;  /* 0x8000000700067210 */ /* 0x000fca0007ffe0ff */
[----:B------:R-:W-:Y:S01]  /*18d0*/  FADD R6, R6, -1 ;  /* 0xbf80000006067421 */ /* 0x000fe20000000000 */
[----:B------:R-:W-:Y:S02]  /*18e0*/  FSEL R8, RZ, -23, P0 ;  /* 0xc1b80000ff087808 */ /* 0x000fe40000000000 */
[----:B------:R-:W-:Y:S02]  /*18f0*/  ISETP.GT.U32.AND P0, PT, R0, 0x7f7fffff, PT ;  /* 0x7f7fffff0000780c */ /* 0x000fe40003f04070 */
[----:B------:R-:W-:-:S05]  /*1900*/  I2FP.F32.S32 R7, R7 ;  /* 0x0000000700077245 */ /* 0x000fca0000201400 */
[----:B------:R-:W-:Y:S01]  /*1910*/  FFMA R7, R7, 1.1920928955078125e-07, R8 ;  /* 0x3400000007077823 */ /* 0x000fe20000000008 */
[----:B------:R-:W-:Y:S01]  /*1920*/  FSETP.NEU.AND P1, PT, R0, RZ, PT ;  /* 0x000000ff0000720b */ /* 0x000fe20003f2d000 */
[----:B------:R-:W-:Y:S01]  /*1930*/  BSSY.RECONVERGENT B4, `(.L_x_59) ;  /* 0x0000021000047945 */ /* 0x000fe20003800200 */
[----:B--2---:R-:W-:-:S04]  /*1940*/  IMAD R3, R5, R17, RZ ;  /* 0x0000001105037224 */ /* 0x004fc800078e02ff */
[C---:B------:R-:W-:Y:S02]  /*1950*/  IMAD R3, R4.reuse, R16, R3 ;  /* 0x0000001004037224 */ /* 0x040fe400078e0203 */
[----:B------:R-:W-:-:S05]  /*1960*/  IMAD.WIDE.U32 R4, R4, R17, RZ ;  /* 0x0000001104047225 */ /* 0x000fca00078e00ff */
[----:B------:R-:W-:Y:S01]  /*1970*/  IADD3 R5, PT, PT, R5, R3, RZ ;  /* 0x0000000305057210 */ /* 0x000fe20007ffe0ff */
[----:B------:R-:W-:-:S04]  /*1980*/  FFMA R3, R6, -R11, 0.14084610342979431152 ;  /* 0x3e1039f606037423 */ /* 0x000fc8000000080b */
[----:B------:R-:W-:-:S04]  /*1990*/  FFMA R3, R6, R3, -0.12148627638816833496 ;  /* 0xbdf8cdcc06037423 */ /* 0x000fc80000000003 */
[C---:B------:R-:W-:Y:S01]  /*19a0*/  FFMA R3, R6.reuse, R3, 0.13980610668659210205 ;  /* 0x3e0f295506037423 */ /* 0x040fe20000000003 */
[----:B------:R-:W0:Y:S03]  /*19b0*/  I2F.S64 R24, R4 ;  /* 0x0000000400187312 */ /* 0x000e260000301400 */
[----:B------:R-:W-:-:S04]  /*19c0*/  FFMA R3, R6, R3, -0.16684235632419586182 ;  /* 0xbe2ad8b906037423 */ /* 0x000fc80000000003 */
[----:B------:R-:W-:-:S04]  /*19d0*/  FFMA R3, R6, R3, 0.20012299716472625732 ;  /* 0x3e4ced0b06037423 */ /* 0x000fc80000000003 */
[----:B------:R-:W-:-:S04]  /*19e0*/  FFMA R3, R6, R3, -0.24999669194221496582 ;  /* 0xbe7fff2206037423 */ /* 0x000fc80000000003 */
[C---:B------:R-:W-:Y:S01]  /*19f0*/  FFMA R11, R6.reuse, R3, 0.33333182334899902344 ;  /* 0x3eaaaa78060b7423 */ /* 0x040fe20000000003 */
[----:B0-----:R-:W0:Y:S03]  /*1a00*/  MUFU.RCP R15, R24 ;  /* 0x00000018000f7308 */ /* 0x001e260000001000 */
[----:B------:R-:W-:-:S05]  /*1a10*/  FFMA R11, R6, R11, -0.5 ;  /* 0xbf000000060b7423 */ /* 0x000fca000000000b */
[----:B---3--:R-:W1:Y:S01]  /*1a20*/  I2F.S64 R3, R12 ;  /* 0x0000000c00037312 */ /* 0x008e620000301400 */
[----:B------:R-:W-:-:S04]  /*1a30*/  FMUL R11, R6, R11 ;  /* 0x0000000b060b7220 */ /* 0x000fc80000400000 */
[----:B------:R-:W-:Y:S01]  /*1a40*/  FFMA R6, R6, R11, R6 ;  /* 0x0000000b06067223 */ /* 0x000fe20000000006 */
[----:B------:R-:W-:-:S03]  /*1a50*/  MOV R11, 0x7f800000 ;  /* 0x7f800000000b7802 */ /* 0x000fc60000000f00 */
[----:B------:R-:W-:Y:S02]  /*1a60*/  FFMA R6, R7, 0.69314718246459960938, R6 ;  /* 0x3f31721807067823 */ /* 0x000fe40000000006 */
[----:B------:R-:W-:Y:S01]  /*1a70*/  @P0 FFMA R6, R0, R11, +INF ;  /* 0x7f80000000060423 */ /* 0x000fe2000000000b */
[----:B0-----:R-:W-:Y:S01]  /*1a80*/  FFMA R4, -R24, R15, 1 ;  /* 0x3f80000018047423 */ /* 0x001fe2000000010f */
[----:B-1----:R-:W0:Y:S03]  /*1a90*/  FCHK P0, R3, R24 ;  /* 0x0000001803007302 */ /* 0x002e260000000000 */
[----:B------:R-:W-:Y:S01]  /*1aa0*/  FFMA R4, R15, R4, R15 ;  /* 0x000000040f047223 */ /* 0x000fe2000000000f */
[----:B------:R-:W-:-:S03]  /*1ab0*/  FSEL R6, R6, -INF , P1 ;  /* 0xff80000006067808 */ /* 0x000fc60000800000 */
[----:B------:R-:W-:-:S04]  /*1ac0*/  FFMA R5, R3, R4, RZ ;  /* 0x0000000403057223 */ /* 0x000fc800000000ff */
[----:B------:R-:W-:Y:S01]  /*1ad0*/  FFMA R0, -R24, R5, R3 ;  /* 0x0000000518007223 */ /* 0x000fe20000000103 */
[----:B------:R-:W-:-:S03]  /*1ae0*/  FFMA R2, R2, -R6, R27 ;  /* 0x8000000602027223 */ /* 0x000fc6000000001b */
[----:B------:R-:W-:Y:S01]  /*1af0*/  FFMA R0, R4, R0, R5 ;  /* 0x0000000004007223 */ /* 0x000fe20000000005 */
[----:B0-----:R-:W-:Y:S06]  /*1b00*/  @!P0 BRA `(.L_x_60) ;  /* 0x00000000000c8947 */ /* 0x001fec0003800000 */
[----:B------:R-:W-:Y:S02]  /*1b10*/  MOV R0, R3 ;  /* 0x0000000300007202 */ /* 0x000fe40000000f00 */
[----:B------:R-:W-:-:S07]  /*1b20*/  MOV R22, 0x1b40 ;  /* 0x00001b4000167802 */ /* 0x000fce0000000f00 */
[----:B------:R-:W-:Y:S05]  /*1b30*/  CALL.REL.NOINC `($__internal_1_$__cuda_sm3x_div_rn_noftz_f32_slowpath) ;  /* 0x0000001c00d87944 */ /* 0x000fea0003c00000 */
.L_x_60:
[----:B------:R-:W-:Y:S05]  /*1b40*/  BSYNC.RECONVERGENT B4 ;  /* 0x0000000000047941 */ /* 0x000fea0003800200 */
.L_x_59:
[----:B------:R-:W-:Y:S01]  /*1b50*/  FSETP.GEU.AND P0, PT, R0, 1.175494350822287508e-38, PT ;  /* 0x008000000000780b */ /* 0x000fe20003f0e000 */
[----:B------:R-:W-:Y:S01]  /*1b60*/  HFMA2 R7, -RZ, RZ, 1.5048828125, 33.21875 ;  /* 0x3e055027ff077431 */ /* 0x000fe200000001ff */
[----:B------:R-:W-:-:S11]  /*1b70*/  IADD3 R18, PT, PT, R18, 0x2, RZ ;  /* 0x0000000212127810 */ /* 0x000fd60007ffe0ff */
[----:B------:R-:W-:-:S05]  /*1b80*/  @!P0 FMUL R0, R0, 8388608 ;  /* 0x4b00000000008820 */ /* 0x000fca0000400000 */
[----:B------:R-:W-:-:S04]  /*1b90*/  IADD3 R4, PT, PT, R0, -0x3f2aaaab, RZ ;  /* 0xc0d5555500047810 */ /* 0x000fc80007ffe0ff */
[----:B------:R-:W-:-:S04]  /*1ba0*/  LOP3.LUT R5, R4, 0xff800000, RZ, 0xc0, !PT ;  /* 0xff80000004057812 */ /* 0x000fc800078ec0ff */
[-C--:B------:R-:W-:Y:S02]  /*1bb0*/  IADD3 R4, PT, PT, R0, -R5.reuse, RZ ;  /* 0x8000000500047210 */ /* 0x080fe40007ffe0ff */
[----:B------:R-:W-:-:S03]  /*1bc0*/  I2FP.F32.S32 R5, R5 ;  /* 0x0000000500057245 */ /* 0x000fc60000201400 */
[----:B------:R-:W-:Y:S01]  /*1bd0*/  FADD R6, R4, -1 ;  /* 0xbf80000004067421 */ /* 0x000fe20000000000 */
[----:B------:R-:W-:Y:S02]  /*1be0*/  FSEL R4, RZ, -23, P0 ;  /* 0xc1b80000ff047808 */ /* 0x000fe40000000000 */
[----:B------:R-:W-:Y:S01]  /*1bf0*/  ISETP.GT.U32.AND P0, PT, R0, 0x7f7fffff, PT ;  /* 0x7f7fffff0000780c */ /* 0x000fe20003f04070 */
[C---:B------:R-:W-:Y:S02]  /*1c00*/  FFMA R7, R6.reuse, -R7, 0.14084610342979431152 ;  /* 0x3e1039f606077423 */ /* 0x040fe40000000807 */
[----:B------:R-:W-:Y:S01]  /*1c10*/  FFMA R4, R5, 1.1920928955078125e-07, R4 ;  /* 0x3400000005047823 */ /* 0x000fe20000000004 */
[----:B------:R-:W-:Y:S01]  /*1c20*/  MOV R5, 0x7f800000 ;  /* 0x7f80000000057802 */ /* 0x000fe20000000f00 */
        /* <DEDUP_REMOVED lines=8> */
[----:B------:R-:W-:-:S04]  /*1cb0*/  FFMA R7, R6, R7, R6 ;  /* 0x0000000706077223 */ /* 0x000fc80000000006 */
[----:B------:R-:W-:Y:S01]  /*1cc0*/  FFMA R4, R4, 0.69314718246459960938, R7 ;  /* 0x3f31721804047823 */ /* 0x000fe20000000007 */
[C---:B------:R-:W-:Y:S01]  /*1cd0*/  @P0 FFMA R4, R0.reuse, R5, +INF ;  /* 0x7f80000000040423 */ /* 0x040fe20000000005 */
[----:B------:R-:W-:-:S04]  /*1ce0*/  FSETP.NEU.AND P0, PT, R0, RZ, PT ;  /* 0x000000ff0000720b */ /* 0x000fc80003f0d000 */
[----:B------:R-:W-:-:S05]  /*1cf0*/  FSEL R4, R4, -INF , P0 ;  /* 0xff80000004047808 */ /* 0x000fca0000000000 */
[----:B------:R-:W-:-:S07]  /*1d00*/  FFMA R27, R3, -R4, R2 ;  /* 0x80000004031b7223 */ /* 0x000fce0000000002 */
.L_x_56:
[----:B------:R-:W-:Y:S05]  /*1d10*/  BSYNC.RECONVERGENT B3 ;  /* 0x0000000000037941 */ /* 0x000fea0003800200 */
.L_x_55:
[----:B------:R-:W-:-:S04]  /*1d20*/  LOP3.LUT R9, R9, 0x1, RZ, 0xc0, !PT ;  /* 0x0000000109097812 */ /* 0x000fc800078ec0ff */
[----:B------:R-:W-:-:S13]  /*1d30*/  ISETP.NE.U32.AND P0, PT, R9, 0x1, PT ;  /* 0x000000010900780c */ /* 0x000fda0003f05070 */
[----:B------:R-:W-:Y:S05]  /*1d40*/  @P0 BRA `(.L_x_43) ;  /* 0x0000000000e40947 */ /* 0x000fea0003800000 */
[----:B------:R-:W0:Y:S08]  /*1d50*/  LDC.64 R6, c[0x0][0x398] ;  /* 0x0000e600ff067b82 */ /* 0x000e300000000a00 */
[----:B------:R-:W1:Y:S08]  /*1d60*/  LDC.64 R8, c[0x0][0x3b0] ;  /* 0x0000ec00ff087b82 */ /* 0x000e700000000a00 */
[----:B------:R-:W2:Y:S01]  /*1d70*/  LDC.64 R4, c[0x0][0x3a0] ;  /* 0x0000e800ff047b82 */ /* 0x000ea20000000a00 */
[----:B0-----:R-:W-:-:S06]  /*1d80*/  IMAD.WIDE.U32 R6, R18, 0x4, R6 ;  /* 0x0000000412067825 */ /* 0x001fcc00078e0006 */
[----:B------:R-:W1:Y:S01]  /*1d90*/  LDG.E R7, desc[UR4][R6.64] ;  /* 0x0000000406077981 */ /* 0x000e62000c1e1900 */
[----:B--2---:R-:W-:-:S05]  /*1da0*/  IMAD.WIDE.U32 R4, R18, 0x8, R4 ;  /* 0x0000000812047825 */ /* 0x004fca00078e0004 */
[----:B------:R-:W2:Y:S01]  /*1db0*/  LDG.E.64 R2, desc[UR4][R4.64] ;  /* 0x0000000404027981 */ /* 0x000ea2000c1e1b00 */
[----:B-1----:R-:W-:-:S06]  /*1dc0*/  IMAD.WIDE.U32 R8, R7, 0x8, R8 ;  /* 0x0000000807087825 */ /* 0x002fcc00078e0008 */
[----:B------:R-:W3:Y:S01]  /*1dd0*/  LDG.E.64 R8, desc[UR4][R8.64] ;  /* 0x0000000408087981 */ /* 0x000ee2000c1e1b00 */
[----:B--2---:R-:W-:Y:S01]  /*1de0*/  I2F.S64 R2, R2 ;  /* 0x0000000200027312 */ /* 0x004fe20000301400 */
[----:B------:R-:W-:Y:S01]  /*1df0*/  BSSY.RECONVERGENT B3, `(.L_x_61) ;  /* 0x0000012000037945 */ /* 0x000fe20003800200 */
[-C--:B---3--:R-:W-:Y:S02]  /*1e00*/  IMAD R13, R9, R17.reuse, RZ ;  /* 0x00000011090d7224 */ /* 0x088fe400078e02ff */
[----:B------:R-:W-:-:S04]  /*1e10*/  IMAD.WIDE.U32 R10, R8, R17, RZ ;  /* 0x00000011080a7225 */ /* 0x000fc800078e00ff */
[----:B------:R-:W-:-:S05]  /*1e20*/  IMAD R13, R8, R16, R13 ;  /* 0x00000010080d7224 */ /* 0x000fca00078e020d */
        /* <DEDUP_REMOVED lines=14> */
.L_x_62:
[----:B------:R-:W-:Y:S05]  /*1f10*/  BSYNC.RECONVERGENT B3 ;  /* 0x0000000000037941 */ /* 0x000fea0003800200 */
.L_x_61:
[----:B------:R-:W-:Y:S01]  /*1f20*/  MOV R6, R0 ;  /* 0x0000000000067202 */ /* 0x000fe20000000f00 */
[----:B------:R-:W-:-:S03]  /*1f30*/  HFMA2 R5, -RZ, RZ, 1.5048828125, 33.21875 ;  /* 0x3e055027ff057431 */ /* 0x000fc600000001ff */
[----:B------:R-:W-:-:S13]  /*1f40*/  FSETP.GEU.AND P0, PT, R6, 1.175494350822287508e-38, PT ;  /* 0x008000000600780b */ /* 0x000fda0003f0e000 */
        /* <DEDUP_REMOVED lines=25> */
.L_x_43:
[----:B------:R-:W-:Y:S05]  /*20e0*/  BSYNC.RECONVERGENT B2 ;  /* 0x0000000000027941 */ /* 0x000fea0003800200 */
.L_x_42:
        /* <DEDUP_REMOVED lines=20> */
.L_x_75:
[----:B------:R-:W2:Y:S04]  /*2230*/  LDG.E R5, desc[UR4][R12.64+-0x8] ;  /* 0xfffff8040c057981 */ /* 0x000ea8000c1e1900 */
[----:B------:R-:W3:Y:S01]  /*2240*/  LDG.E.64 R6, desc[UR4][R14.64+-0x10] ;  /* 0xfffff0040e067981 */ /* 0x000ee2000c1e1b00 */
[----:B--2---:R-:W-:-:S06]  /*2250*/  IMAD.WIDE.U32 R4, R5, 0x8, R8 ;  /* 0x0000000805047825 */ /* 0x004fcc00078e0008 */
[----:B------:R-:W2:Y:S01]  /*2260*/  LDG.E.64 R4, desc[UR4][R4.64] ;  /* 0x0000000404047981 */ /* 0x000ea2000c1e1b00 */
[----:B---3--:R-:W-:Y:S01]  /*2270*/  I2F.S64 R18, R6 ;  /* 0x0000000600127312 */ /* 0x008fe20000301400 */
[----:B------:R-:W-:Y:S01]  /*2280*/  BSSY.RECONVERGENT B4, `(.L_x_67) ;  /* 0x0000012000047945 */ /* 0x000fe20003800200 */
[-C--:B--2---:R-:W-:Y:S02]  /*2290*/  IMAD R23, R5, R17.reuse, RZ ;  /* 0x0000001105177224 */ /* 0x084fe400078e02ff */
        /* <DEDUP_REMOVED lines=16> */
.L_x_68:
[----:B------:R-:W-:Y:S05]  /*23a0*/  BSYNC.RECONVERGENT B4 ;  /* 0x0000000000047941 */ /* 0x000fea0003800200 */
.L_x_67:
[----:B------:R-:W2:Y:S04]  /*23b0*/  LDG.E R23, desc[UR4][R12.64+-0x4] ;  /* 0xfffffc040c177981 */ /* 0x000ea8000c1e1900 */
[----:B------:R-:W3:Y:S01]  /*23c0*/  LDG.E.64 R10, desc[UR4][R14.64+-0x8] ;  /* 0xfffff8040e0a7981 */ /* 0x000ee2000c1e1b00 */
[----:B------:R-:W-:Y:S01]  /*23d0*/  FSETP.GEU.AND P0, PT, R0, 1.175494350822287508e-38, PT ;  /* 0x008000000000780b */ /* 0x000fe20003f0e000 */
[----:B--2---:R-:W-:-:S05]  /*23e0*/  IMAD.WIDE.U32 R22, R23, 0x8, R8 ;  /* 0x0000000817167825 */ /* 0x004fca00078e0008 */
[----:B------:R0:W2:Y:S07]  /*23f0*/  LDG.E.64 R4, desc[UR4][R22.64] ;  /* 0x0000000416047981 */ /* 0x0000ae000c1e1b00 */
[----:B------:R-:W-:-:S05]  /*2400*/  @!P0 FMUL R0, R0, 8388608 ;  /* 0x4b00000000008820 */ /* 0x000fca0000400000 */
[----:B------:R-:W-:-:S04]  /*2410*/  IADD3 R7, PT, PT, R0, -0x3f2aaaab, RZ ;  /* 0xc0d5555500077810 */ /* 0x000fc80007ffe0ff */
[----:B------:R-:W-:Y:S01]  /*2420*/  LOP3.LUT R7, R7, 0xff800000, RZ, 0xc0, !PT ;  /* 0xff80000007077812 */ /* 0x000fe200078ec0ff */
[----:B0-----:R-:W-:-:S03]  /*2430*/  HFMA2 R23, -RZ, RZ, 1.5048828125, 33.21875 ;  /* 0x3e055027ff177431 */ /* 0x001fc600000001ff */
[----:B------:R-:W-:-:S05]  /*2440*/  IADD3 R6, PT, PT, R0, -R7, RZ ;  /* 0x8000000700067210 */ /* 0x000fca0007ffe0ff */
[----:B------:R-:W-:-:S04]  /*2450*/  FADD R6, R6, -1 ;  /* 0xbf80000006067421 */ /* 0x000fc80000000000 */
[----:B------:R-:W-:-:S04]  /*2460*/  FFMA R23, R6, -R23, 0.14084610342979431152 ;  /* 0x3e1039f606177423 */ /* 0x000fc80000000817 */
[----:B------:R-:W-:-:S04]  /*2470*/  FFMA R23, R6, R23, -0.12148627638816833496 ;  /* 0xbdf8cdcc06177423 */ /* 0x000fc80000000017 */
[----:B------:R-:W-:-:S04]  /*2480*/  FFMA R23, R6, R23, 0.13980610668659210205 ;  /* 0x3e0f295506177423 */ /* 0x000fc80000000017 */
[----:B------:R-:W-:Y:S01]  /*2490*/  FFMA R23, R6, R23, -0.16684235632419586182 ;  /* 0xbe2ad8b906177423 */ /* 0x000fe20000000017 */
[----:B---3--:R-:W-:Y:S01]  /*24a0*/  I2F.S64 R10, R10 ;  /* 0x0000000a000a7312 */ /* 0x008fe20000301400 */
        /* <DEDUP_REMOVED lines=9> */
[----:B------:R-:W-:-:S04]  /*2540*/  IADD3 R5, PT, PT, R5, R25, RZ ;  /* 0x0000001905057210 */ /* 0x000fc80007ffe0ff */
[----:B------:R-:W0:Y:S01]  /*2550*/  I2F.S64 R24, R4 ;  /* 0x0000000400187312 */ /* 0x000e220000301400 */
[----:B------:R-:W-:-:S04]  /*2560*/  FFMA R25, R6, R23, 0.20012299716472625732 ;  /* 0x3e4ced0b06197423 */ /* 0x000fc80000000017 */
[----:B------:R-:W-:-:S04]  /*2570*/  FFMA R25, R6, R25, -0.24999669194221496582 ;  /* 0xbe7fff2206197423 */ /* 0x000fc80000000019 */
[----:B------:R-:W-:-:S04]  /*2580*/  FFMA R25, R6, R25, 0.33333182334899902344 ;  /* 0x3eaaaa7806197423 */ /* 0x000fc80000000019 */
[C---:B------:R-:W-:Y:S01]  /*2590*/  FFMA R25, R6.reuse, R25, -0.5 ;  /* 0xbf00000006197423 */ /* 0x040fe20000000019 */
[----:B0-----:R-:W0:Y:S03]  /*25a0*/  MUFU.RCP R23, R24 ;  /* 0x0000001800177308 */ /* 0x001e260000001000 */
[----:B------:R-:W-:Y:S01]  /*25b0*/  FMUL R25, R6, R25 ;  /* 0x0000001906197220 */ /* 0x000fe20000400000 */
[----:B------:R-:W-:-:S03]  /*25c0*/  MOV R5, 0x7f800000 ;  /* 0x7f80000000057802 */ /* 0x000fc60000000f00 */
[----:B------:R-:W-:-:S04]  /*25d0*/  FFMA R6, R6, R25, R6 ;  /* 0x0000001906067223 */ /* 0x000fc80000000006 */
[----:B------:R-:W-:Y:S01]  /*25e0*/  FFMA R6, R7, 0.69314718246459960938, R6 ;  /* 0x3f31721807067823 */ /* 0x000fe20000000006 */
[----:B------:R-:W-:Y:S01]  /*25f0*/  @P0 FFMA R6, R0, R5, +INF ;  /* 0x7f80000000060423 */ /* 0x000fe20000000005 */
[----:B------:R-:W1:Y:S01]  /*2600*/  FCHK P0, R10, R24 ;  /* 0x000000180a007302 */ /* 0x000e620000000000 */
        /* <DEDUP_REMOVED lines=11> */
.L_x_70:
[----:B------:R-:W-:Y:S05]  /*26c0*/  BSYNC.RECONVERGENT B4 ;  /* 0x0000000000047941 */ /* 0x000fea0003800200 */
.L_x_69:
[----:B------:R-:W2:Y:S04]  /*26d0*/  LDG.E R23, desc[UR4][R12.64] ;  /* 0x000000040c177981 */ /* 0x000ea8000c1e1900 */
        /* <DEDUP_REMOVED lines=10> */
[----:B------:R-:W-:Y:S02]  /*2780*/  I2FP.F32.S32 R11, R11 ;  /* 0x0000000b000b7245 */ /* 0x000fe40000201400 */
[----:B------:R-:W-:Y:S01]  /*2790*/  FSETP.NEU.AND P1, PT, R0, RZ, PT ;  /* 0x000000ff0000720b */ /* 0x000fe20003f2d000 */
[----:B------:R-:W-:Y:S01]  /*27a0*/  BSSY.RECONVERGENT B4, `(.L_x_71) ;  /* 0x0000025000047945 */ /* 0x000fe20003800200 */
[----:B--2---:R-:W-:-:S04]  /*27b0*/  IMAD R7, R7, R17, RZ ;  /* 0x0000001107077224 */ /* 0x004fc800078e02ff */
[C---:B------:R-:W-:Y:S02]  /*27c0*/  IMAD R25, R6.reuse, R16, R7 ;  /* 0x0000001006197224 */ /* 0x040fe400078e0207 */
[----:B------:R-:W-:-:S05]  /*27d0*/  IMAD.WIDE.U32 R6, R6, R17, RZ ;  /* 0x0000001106067225 */ /* 0x000fca00078e00ff */
[----:B------:R-:W-:Y:S01]  /*27e0*/  IADD3 R23, PT, PT, R7, R25, RZ ;  /* 0x0000001907177210 */ /* 0x000fe20007ffe0ff */
[----:B------:R-:W-:Y:S01]  /*27f0*/  FFMA R7, R18, -R29, 0.14084610342979431152 ;  /* 0x3e1039f612077423 */ /* 0x000fe2000000081d */
[----:B------:R-:W-:-:S03]  /*2800*/  MOV R22, R6 ;  /* 0x0000000600167202 */ /* 0x000fc60000000f00 */
[C---:B------:R-:W-:Y:S01]  /*2810*/  FFMA R7, R18.reuse, R7, -0.12148627638816833496 ;  /* 0xbdf8cdcc12077423 */ /* 0x040fe20000000007 */
[----:B------:R-:W0:Y:S03]  /*2820*/  I2F.S64 R24, R22 ;  /* 0x0000001600187312 */ /* 0x000e260000301400 */
[----:B------:R-:W-:-:S04]  /*2830*/  FFMA R7, R18, R7, 0.13980610668659210205 ;  /* 0x3e0f295512077423 */ /* 0x000fc80000000007 */
[----:B------:R-:W-:-:S04]  /*2840*/  FFMA R7, R18, R7, -0.16684235632419586182 ;  /* 0xbe2ad8b912077423 */ /* 0x000fc80000000007 */
[----:B------:R-:W-:-:S04]  /*2850*/  FFMA R7, R18, R7, 0.20012299716472625732 ;  /* 0x3e4ced0b12077423 */ /* 0x000fc80000000007 */
[C---:B------:R-:W-:Y:S01]  /*2860*/  FFMA R7, R18.reuse, R7, -0.24999669194221496582 ;  /* 0xbe7fff2212077423 */ /* 0x040fe20000000007 */
[----:B0-----:R-:W0:Y:S03]  /*2870*/  MUFU.RCP R25, R24 ;  /* 0x0000001800197308 */ /* 0x001e260000001000 */
[----:B------:R-:W-:Y:S01]  /*2880*/  FFMA R29, R18, R7, 0.33333182334899902344 ;  /* 0x3eaaaa78121d7423 */ /* 0x000fe20000000007 */
[----:B------:R-:W-:Y:S02]  /*2890*/  FSEL R6, RZ, -23, P0 ;  /* 0xc1b80000ff067808 */ /* 0x000fe40000000000 */
[----:B------:R-:W-:Y:S01]  /*28a0*/  ISETP.GT.U32.AND P0, PT, R0, 0x7f7fffff, PT ;  /* 0x7f7fffff0000780c */ /* 0x000fe20003f04070 */
[C---:B------:R-:W-:Y:S01]  /*28b0*/  FFMA R29, R18.reuse, R29, -0.5 ;  /* 0xbf000000121d7423 */ /* 0x040fe2000000001d */
[----:B---3--:R-:W1:Y:S03]  /*28c0*/  I2F.S64 R7, R4 ;  /* 0x0000000400077312 */ /* 0x008e660000301400 */
[----:B------:R-:W-:Y:S01]  /*28d0*/  FMUL R29, R18, R29 ;  /* 0x0000001d121d7220 */ /* 0x000fe20000400000 */
[----:B------:R-:W-:Y:S01]  /*28e0*/  FFMA R6, R11, 1.1920928955078125e-07, R6 ;  /* 0x340000000b067823 */ /* 0x000fe20000000006 */
[----:B------:R-:W-:-:S02]  /*28f0*/  MOV R11, 0x7f800000 ;  /* 0x7f800000000b7802 */ /* 0x000fc40000000f00 */
[----:B------:R-:W-:-:S04]  /*2900*/  FFMA R29, R18, R29, R18 ;  /* 0x0000001d121d7223 */ /* 0x000fc80000000012 */
[----:B------:R-:W-:Y:S01]  /*2910*/  FFMA R6, R6, 0.69314718246459960938, R29 ;  /* 0x3f31721806067823 */ /* 0x000fe2000000001d */
        /* <DEDUP_REMOVED lines=13> */
.L_x_72:
[----:B------:R-:W-:Y:S05]  /*29f0*/  BSYNC.RECONVERGENT B4 ;  /* 0x0000000000047941 */ /* 0x000fea0003800200 */
.L_x_71:
        /* <DEDUP_REMOVED lines=28> */
[C---:B------:R-:W-:Y:S02]  /*2bc0*/  FFMA R29, R6.reuse, R27, 0.33333182334899902344 ;  /* 0x3eaaaa78061d7423 */ /* 0x040fe4000000001b */
[----:B---3--:R-:W1:Y:S02]  /*2bd0*/  I2F.S64 R27, R4 ;  /* 0x00000004001b7312 */ /* 0x008e640000301400 */
[----:B------:R-:W-:-:S06]  /*2be0*/  FFMA R29, R6, R29, -0.5 ;  /* 0xbf000000061d7423 */ /* 0x000fcc000000001d */
[----:B0-----:R-:W0:Y:S01]  /*2bf0*/  MUFU.RCP R25, R24 ;  /* 0x0000001800197308 */ /* 0x001e220000001000 */
[----:B------:R-:W-:Y:S01]  /*2c00*/  FMUL R29, R6, R29 ;  /* 0x0000001d061d7220 */ /* 0x000fe20000400000 */
[----:B------:R-:W-:-:S03]  /*2c10*/  MOV R23, 0x7f800000 ;  /* 0x7f80000000177802 */ /* 0x000fc60000000f00 */
[----:B------:R-:W-:-:S04]  /*2c20*/  FFMA R6, R6, R29, R6 ;  /* 0x0000001d06067223 */ /* 0x000fc80000000006 */
[----:B------:R-:W-:Y:S01]  /*2c30*/  FFMA R6, R11, 0.69314718246459960938, R6 ;  /* 0x3f3172180b067823 */ /* 0x000fe20000000006 */
        /* <DEDUP_REMOVED lines=13> */
.L_x_74:
[----:B------:R-:W-:Y:S05]  /*2d10*/  BSYNC.RECONVERGENT B4 ;  /* 0x0000000000047941 */ /* 0x000fea0003800200 */
.L_x_73:
[----:B------:R-:W-:Y:S01]  /*2d20*/  FSETP.GEU.AND P0, PT, R0, 1.175494350822287508e-38, PT ;  /* 0x008000000000780b */ /* 0x000fe20003f0e000 */
[----:B------:R-:W-:Y:S01]  /*2d30*/  HFMA2 R5, -RZ, RZ, 1.5048828125, 33.21875 ;  /* 0x3e055027ff057431 */ /* 0x000fe200000001ff */
[----:B------:R-:W-:Y:S02]  /*2d40*/  IADD3 R3, PT, PT, R3, 0x4, RZ ;  /* 0x0000000403037810 */ /* 0x000fe40007ffe0ff */
[----:B------:R-:W-:Y:S02]  /*2d50*/  IADD3 R14, P2, PT, R14, 0x20, RZ ;  /* 0x000000200e0e7810 */ /* 0x000fe40007f5e0ff */
[----:B------:R-:W-:Y:S02]  /*2d60*/  ISETP.NE.AND P1, PT, R3, RZ, PT ;  /* 0x000000ff0300720c */ /* 0x000fe40003f25270 */
[----:B------:R-:W-:Y:S02]  /*2d70*/  IADD3 R12, P3, PT, R12, 0x10, RZ ;  /* 0x000000100c0c7810 */ /* 0x000fe40007f7e0ff */
[----:B------:R-:W-:-:S02]  /*2d80*/  IADD3.X R15, PT, PT, RZ, R15, RZ, P2, !PT ;  /* 0x0000000fff0f7210 */ /* 0x000fc400017fe4ff */
[----:B------:R-:W-:Y:S01]  /*2d90*/  IADD3.X R13, PT, PT, RZ, R13, RZ, P3, !PT ;  /* 0x0000000dff0d7210 */ /* 0x000fe20001ffe4ff */
[----:B------:R-:W-:Y:S01]  /*2da0*/  @!P0 FMUL R0, R0, 8388608 ;  /* 0x4b00000000008820 */ /* 0x000fe20000400000 */
[----:B------:R-:W-:-:S04]  /*2db0*/  IADD3 R19, PT, PT, R19, 0x4, RZ ;  /* 0x0000000413137810 */ /* 0x000fc80007ffe0ff */
[----:B------:R-:W-:-:S04]  /*2dc0*/  IADD3 R4, PT, PT, R0, -0x3f2aaaab, RZ ;  /* 0xc0d5555500047810 */ /* 0x000fc80007ffe0ff */
[----:B------:R-:W-:-:S04]  /*2dd0*/  LOP3.LUT R7, R4, 0xff800000, RZ, 0xc0, !PT ;  /* 0xff80000004077812 */ /* 0x000fc800078ec0ff */
[-C--:B------:R-:W-:Y:S02]  /*2de0*/  IADD3 R4, PT, PT, R0, -R7.reuse, RZ ;  /* 0x8000000700047210 */ /* 0x080fe40007ffe0ff */
[----:B------:R-:W-:Y:S02]  /*2df0*/  I2FP.F32.S32 R6, R7 ;  /* 0x0000000700067245 */ /* 0x000fe40000201400 */
[----:B------:R-:W-:Y:S01]  /*2e00*/  MOV R7, 0x7f800000 ;  /* 0x7f80000000077802 */ /* 0x000fe20000000f00 */
        /* <DEDUP_REMOVED lines=18> */
[----:B------:R-:W-:Y:S01]  /*2f30*/  FFMA R27, R27, -R4, R10 ;  /* 0x800000041b1b7223 */ /* 0x000fe2000000000a */
[----:B------:R-:W-:Y:S06]  /*2f40*/  @P1 BRA `(.L_x_75) ;  /* 0xfffffff000b81947 */ /* 0x000fec000383ffff */
.L_x_66:
[----:B------:R-:W-:Y:S05]  /*2f50*/  BSYNC.RECONVERGENT B3 ;  /* 0x0000000000037941 */ /* 0x000fea0003800200 */
.L_x_65:
        /* <DEDUP_REMOVED lines=33> */
.L_x_79:
[----:B------:R-:W-:Y:S05]  /*3170*/  BSYNC.RECONVERGENT B4 ;  /* 0x0000000000047941 */ /* 0x000fea0003800200 */
.L_x_78:
[----:B------:R-:W2:Y:S01]  /*3180*/  LDG.E R9, desc[UR4][R8.64+0x4] ;  /* 0x0000040408097981 */ /* 0x000ea2000c1e1900 */
[----:B------:R-:W2:Y:S03]  /*3190*/  LDC.64 R12, c[0x0][0x3b0] ;  /* 0x0000ec00ff0c7b82 */ /* 0x000ea60000000a00 */
[----:B------:R-:W3:Y:S01]  /*31a0*/  LDG.E.64 R10, desc[UR4][R10.64+0x8] ;  /* 0x000008040a0a7981 */ /* 0x000ee2000c1e1b00 */
[----:B------:R-:W-:Y:S01]  /*31b0*/  FSETP.GEU.AND P0, PT, R0, 1.175494350822287508e-38, PT ;  /* 0x008000000000780b */ /* 0x000fe20003f0e000 */
[----:B--2---:R-:W-:-:S05]  /*31c0*/  IMAD.WIDE.U32 R12, R9, 0x8, R12 ;  /* 0x00000008090c7825 */ /* 0x004fca00078e000c */
[----:B------:R-:W2:Y:S07]  /*31d0*/  LDG.E.64 R4, desc[UR4][R12.64] ;  /* 0x000000040c047981 */ /* 0x000eae000c1e1b00 */
[----:B------:R-:W-:-:S05]  /*31e0*/  @!P0 FMUL R0, R0, 8388608 ;  /* 0x4b00000000008820 */ /* 0x000fca0000400000 */
[C---:B------:R-:W-:Y:S01]  /*31f0*/  IADD3 R3, PT, PT, R0.reuse, -0x3f2aaaab, RZ ;  /* 0xc0d5555500037810 */ /* 0x040fe20007ffe0ff */
[----:B------:R-:W-:Y:S01]  /*3200*/  HFMA2 R9, -RZ, RZ, 1.5048828125, 33.21875 ;  /* 0x3e055027ff097431 */ /* 0x000fe200000001ff */
[----:B------:R-:W-:Y:S02]  /*3210*/  FSEL R8, RZ, -23, P0 ;  /* 0xc1b80000ff087808 */ /* 0x000fe40000000000 */
[C---:B------:R-:W-:Y:S02]  /*3220*/  ISETP.GT.U32.AND P0, PT, R0.reuse, 0x7f7fffff, PT ;  /* 0x7f7fffff0000780c */ /* 0x040fe40003f04070 */
[----:B------:R-:W-:Y:S01]  /*3230*/  FSETP.NEU.AND P1, PT, R0, RZ, PT ;  /* 0x000000ff0000720b */ /* 0x000fe20003f2d000 */
[----:B------:R-:W-:Y:S01]  /*3240*/  BSSY.RECONVERGENT B4, `(.L_x_80) ;  /* 0x0000026000047945 */ /* 0x000fe20003800200 */
[----:B--2---:R-:W-:Y:S01]  /*3250*/  IMAD R7, R5, R17, RZ ;  /* 0x0000001105077224 */ /* 0x004fe200078e02ff */
[----:B------:R-:W-:-:S03]  /*3260*/  LOP3.LUT R5, R3, 0xff800000, RZ, 0xc0, !PT ;  /* 0xff80000003057812 */ /* 0x000fc600078ec0ff */
[C---:B------:R-:W-:Y:S02]  /*3270*/  IMAD R3, R4.reuse, R16, R7 ;  /* 0x0000001004037224 */ /* 0x040fe400078e0207 */
[----:B------:R-:W-:Y:S01]  /*3280*/  IMAD.WIDE.U32 R6, R4, R17, RZ ;  /* 0x0000001104067225 */ /* 0x000fe200078e00ff */
[----:B------:R-:W-:-:S05]  /*3290*/  IADD3 R4, PT, PT, R0, -R5, RZ ;  /* 0x8000000500047210 */ /* 0x000fca0007ffe0ff */
[----:B------:R-:W-:Y:S01]  /*32a0*/  FADD R4, R4, -1 ;  /* 0xbf80000004047421 */ /* 0x000fe20000000000 */
[----:B------:R-:W-:-:S03]  /*32b0*/  IADD3 R7, PT, PT, R7, R3, RZ ;  /* 0x0000000307077210 */ /* 0x000fc60007ffe0ff */
[----:B------:R-:W-:-:S04]  /*32c0*/  FFMA R3, R4, -R9, 0.14084610342979431152 ;  /* 0x3e1039f604037423 */ /* 0x000fc80000000809 */
        /* <DEDUP_REMOVED lines=8> */
[----:B------:R-:W-:-:S03]  /*3350*/  I2FP.F32.S32 R5, R5 ;  /* 0x0000000500057245 */ /* 0x000fc60000201400 */
[C---:B------:R-:W-:Y:S01]  /*3360*/  FFMA R9, R4.reuse, R9, -0.5 ;  /* 0xbf00000004097423 */ /* 0x040fe20000000009 */
[----:B---3--:R-:W1:Y:S03]  /*3370*/  I2F.S64 R3, R10 ;  /* 0x0000000a00037312 */ /* 0x008e660000301400 */
[C---:B------:R-:W-:Y:S01]  /*3380*/  FMUL R9, R4.reuse, R9 ;  /* 0x0000000904097220 */ /* 0x040fe20000400000 */
[----:B------:R-:W-:Y:S01]  /*3390*/  FFMA R5, R5, 1.1920928955078125e-07, R8 ;  /* 0x3400000005057823 */ /* 0x000fe20000000008 */
[----:B------:R-:W-:Y:S02]  /*33a0*/  MOV R7, 0x7f800000 ;  /* 0x7f80000000077802 */ /* 0x000fe40000000f00 */
        /* <DEDUP_REMOVED lines=15> */
.L_x_81:
[----:B------:R-:W-:Y:S05]  /*34a0*/  BSYNC.RECONVERGENT B4 ;  /* 0x0000000000047941 */ /* 0x000fea0003800200 */
.L_x_80:
[----:B------:R-:W-:Y:S01]  /*34b0*/  MOV R9, R0 ;  /* 0x0000000000097202 */ /* 0x000fe20000000f00 */
[----:B------:R-:W-:Y:S01]  /*34c0*/  HFMA2 R5, -RZ, RZ, 1.5048828125, 33.21875 ;  /* 0x3e055027ff057431 */ /* 0x000fe200000001ff */
[----:B------:R-:W-:Y:S02]  /*34d0*/  IADD3 R19, PT, PT, R19, 0x2, RZ ;  /* 0x0000000213137810 */ /* 0x000fe40007ffe0ff */
[----:B------:R-:W-:-:S13]  /*34e0*/  FSETP.GEU.AND P0, PT, R9, 1.175494350822287508e-38, PT ;  /* 0x008000000900780b */ /* 0x000fda0003f0e000 */
[----:B------:R-:W-:-:S05]  /*34f0*/  @!P0 FMUL R9, R9, 8388608 ;  /* 0x4b00000009098820 */ /* 0x000fca0000400000 */
[----:B------:R-:W-:-:S04]  /*3500*/  IADD3 R0, PT, PT, R9, -0x3f2aaaab, RZ ;  /* 0xc0d5555509007810 */ /* 0x000fc80007ffe0ff */
[----:B------:R-:W-:-:S04]  /*3510*/  LOP3.LUT R4, R0, 0xff800000, RZ, 0xc0, !PT ;  /* 0xff80000000047812 */ /* 0x000fc800078ec0ff */
[----:B------:R-:W-:-:S05]  /*3520*/  IADD3 R0, PT, PT, R9, -R4, RZ ;  /* 0x8000000409007210 */ /* 0x000fca0007ffe0ff */
[----:B------:R-:W-:Y:S01]  /*3530*/  FADD R6, R0, -1 ;  /* 0xbf80000000067421 */ /* 0x000fe20000000000 */
[----:B------:R-:W-:Y:S02]  /*3540*/  FSEL R0, RZ, -23, P0 ;  /* 0xc1b80000ff007808 */ /* 0x000fe40000000000 */
[----:B------:R-:W-:Y:S01]  /*3550*/  ISETP.GT.U32.AND P0, PT, R9, 0x7f7fffff, PT ;  /* 0x7f7fffff0900780c */ /* 0x000fe20003f04070 */
        /* <DEDUP_REMOVED lines=8> */
[----:B------:R-:W-:Y:S02]  /*35e0*/  I2FP.F32.S32 R5, R4 ;  /* 0x0000000400057245 */ /* 0x000fe40000201400 */
[----:B------:R-:W-:Y:S01]  /*35f0*/  MOV R4, 0x7f800000 ;  /* 0x7f80000000047802 */ /* 0x000fe20000000f00 */
[C---:B------:R-:W-:Y:S02]  /*3600*/  FMUL R7, R6.reuse, R7 ;  /* 0x0000000706077220 */ /* 0x040fe40000400000 */
[----:B------:R-:W-:Y:S02]  /*3610*/  FFMA R0, R5, 1.1920928955078125e-07, R0 ;  /* 0x3400000005007823 */ /* 0x000fe40000000000 */
[----:B------:R-:W-:-:S04]  /*3620*/  FFMA R7, R6, R7, R6 ;  /* 0x0000000706077223 */ /* 0x000fc80000000006 */
[----:B------:R-:W-:Y:S01]  /*3630*/  FFMA R0, R0, 0.69314718246459960938, R7 ;  /* 0x3f31721800007823 */ /* 0x000fe20000000007 */
[C---:B------:R-:W-:Y:S01]  /*3640*/  @P0 FFMA R0, R9.reuse, R4, +INF ;  /* 0x7f80000009000423 */ /* 0x040fe20000000004 */
[----:B------:R-:W-:-:S04]  /*3650*/  FSETP.NEU.AND P0, PT, R9, RZ, PT ;  /* 0x000000ff0900720b */ /* 0x000fc80003f0d000 */
[----:B------:R-:W-:-:S05]  /*3660*/  FSEL R0, R0, -INF , P0 ;  /* 0xff80000000007808 */ /* 0x000fca0000000000 */
[----:B------:R-:W-:-:S07]  /*3670*/  FFMA R27, R3, -R0, R2 ;  /* 0x80000000031b7223 */ /* 0x000fce0000000002 */
.L_x_77:
[----:B------:R-:W-:Y:S05]  /*3680*/  BSYNC.RECONVERGENT B3 ;  /* 0x0000000000037941 */ /* 0x000fea0003800200 */
.L_x_76:
        /* <DEDUP_REMOVED lines=31> */
.L_x_83:
[----:B------:R-:W-:Y:S05]  /*3880*/  BSYNC.RECONVERGENT B3 ;  /* 0x0000000000037941 */ /* 0x000fea0003800200 */
.L_x_82:
        /* <DEDUP_REMOVED lines=28> */
.L_x_64:
[----:B------:R-:W-:Y:S05]  /*3a50*/  BSYNC.RECONVERGENT B2 ;  /* 0x0000000000027941 */ /* 0x000fea0003800200 */
.L_x_63:
[----:B------:R-:W0:Y:S02]  /*3a60*/  LDC.64 R2, c[0x0][0x380] ;  /* 0x0000e000ff027b82 */ /* 0x000e240000000a00 */
[----:B0-----:R-:W-:-:S05]  /*3a70*/  IMAD.WIDE.U32 R2, R21, 0x4, R2 ;  /* 0x0000000415027825 */ /* 0x001fca00078e0002 */
[----:B------:R-:W-:Y:S01]  /*3a80*/  STG.E desc[UR4][R2.64], R27 ;  /* 0x0000001b02007986 */ /* 0x000fe2000c101904 */
[----:B------:R-:W-:Y:S05]  /*3a90*/  EXIT ;  /* 0x000000000000794d */ /* 0x000fea0003800000 */
        .weak           $__internal_1_$__cuda_sm3x_div_rn_noftz_f32_slowpath
        .type           $__internal_1_$__cuda_sm3x_div_rn_noftz_f32_slowpath,@function
        .size           $__internal_1_$__cuda_sm3x_div_rn_noftz_f32_slowpath,(.L_x_301 - $__internal_1_$__cuda_sm3x_div_rn_noftz_f32_slowpath)
$__internal_1_$__cuda_sm3x_div_rn_noftz_f32_slowpath:
[----:B------:R-:W-:Y:S01]  /*3aa0*/  SHF.R.U32.HI R6, RZ, 0x17, R24 ;  /* 0x00000017ff067819 */ /* 0x000fe20000011618 */
[----:B------:R-:W-:Y:S01]  /*3ab0*/  BSSY.RECONVERGENT B0, `(.L_x_84) ;  /* 0x0000062000007945 */ /* 0x000fe20003800200 */
[----:B------:R-:W-:Y:S02]  /*3ac0*/  SHF.R.U32.HI R25, RZ, 0x17, R0 ;  /* 0x00000017ff197819 */ /* 0x000fe40000011600 */
[----:B------:R-:W-:Y:S02]  /*3ad0*/  LOP3.LUT R6, R6, 0xff, RZ, 0xc0, !PT ;  /* 0x000000ff06067812 */ /* 0x000fe400078ec0ff */
[----:B------:R-:W-:Y:S02]  /*3ae0*/  LOP3.LUT R25, R25, 0xff, RZ, 0xc0, !PT ;  /* 0x000000ff19197812 */ /* 0x000fe400078ec0ff */
[----:B------:R-:W-:Y:S02]  /*3af0*/  IADD3 R5, PT, PT, R6, -0x1, RZ ;  /* 0xffffffff06057810 */ /* 0x000fe40007ffe0ff */
[----:B------:R-:W-:-:S02]  /*3b00*/  IADD3 R23, PT, PT, R25, -0x1, RZ ;  /* 0xffffffff19177810 */ /* 0x000fc40007ffe0ff */
        /* <DEDUP_REMOVED lines=20> */
[----:B------:R-:W-:Y:S02]  /*3c50*/  ISETP.GE.AND P0, PT, R23, RZ, PT ;  /* 0x000000ff1700720c */ /* 0x000fe40003f06270 */
[----:B------:R-:W-:-:S11]  /*3c60*/  ISETP.GE.AND P1, PT, R5, RZ, PT ;  /* 0x000000ff0500720c */ /* 0x000fd60003f26270 */
[----:B------:R-:W-:Y:S01]  /*3c70*/  @P0 MOV R4, RZ ;  /* 0x000000ff00040202 */ /* 0x000fe20000000f00 */
[----:B------:R-:W-:Y:S01]  /*3c80*/  @!P0 FFMA R0, R0, 1.84467440737095516160e+19, RZ ;  /* 0x5f80000000008823 */ /* 0x000fe200000000ff */
[----:B------:R-:W-:Y:S01]  /*3c90*/  @!P0 MOV R4, 0xffffffc0 ;  /* 0xffffffc000048802 */ /* 0x000fe20000000f00 */
[----:B------:R-:W-:-:S03]  /*3ca0*/  @!P1 FFMA R24, R24, 1.84467440737095516160e+19, RZ ;  /* 0x5f80000018189823 */ /* 0x000fc600000000ff */
[----:B------:R-:W-:-:S07]  /*3cb0*/  @!P1 IADD3 R4, PT, PT, R4, 0x40, RZ ;  /* 0x0000004004049810 */ /* 0x000fce0007ffe0ff */
.L_x_85:
[----:B------:R-:W-:Y:S01]  /*3cc0*/  LEA R29, R6, 0xc0800000, 0x17 ;  /* 0xc0800000061d7811 */ /* 0x000fe200078eb8ff */
[----:B------:R-:W-:Y:S01]  /*3cd0*/  BSSY.RECONVERGENT B1, `(.L_x_90) ;  /* 0x0000036000017945 */ /* 0x000fe20003800200 */
[----:B------:R-:W-:Y:S02]  /*3ce0*/  IADD3 R25, PT, PT, R25, -0x7f, RZ ;  /* 0xffffff8119197810 */ /* 0x000fe40007ffe0ff */
[----:B------:R-:W-:-:S03]  /*3cf0*/  IADD3 R29, PT, PT, -R29, R24, RZ ;  /* 0x000000181d1d7210 */ /* 0x000fc60007ffe1ff */
[----:B------:R-:W-:Y:S01]  /*3d00*/  IMAD R0, R25, -0x800000, R0 ;  /* 0xff80000019007824 */ /* 0x000fe200078e0200 */
[----:B------:R-:W0:Y:S01]  /*3d10*/  MUFU.RCP R24, R29 ;  /* 0x0000001d00187308 */ /* 0x000e220000001000 */
[----:B------:R-:W-:Y:S01]  /*3d20*/  FADD.FTZ R23, -R29, -RZ ;  /* 0x800000ff1d177221 */ /* 0x000fe20000010100 */
[----:B------:R-:W-:-:S04]  /*3d30*/  IADD3 R25, PT, PT, R25, 0x7f, -R6 ;  /* 0x0000007f19197810 */ /* 0x000fc80007ffe806 */
[----:B------:R-:W-:Y:S01]  /*3d40*/  IADD3 R25, PT, PT, R25, R4, RZ ;  /* 0x0000000419197210 */ /* 0x000fe20007ffe0ff */
[----:B0-----:R-:W-:-:S04]  /*3d50*/  FFMA R5, R24, R23, 1 ;  /* 0x3f80000018057423 */ /* 0x001fc80000000017 */
[----:B------:R-:W-:-:S04]  /*3d60*/  FFMA R5, R24, R5, R24 ;  /* 0x0000000518057223 */ /* 0x000fc80000000018 */
[----:B------:R-:W-:-:S04]  /*3d70*/  FFMA R24, R0, R5, RZ ;  /* 0x0000000500187223 */ /* 0x000fc800000000ff */
[----:B------:R-:W-:-:S04]  /*3d80*/  FFMA R26, R23, R24, R0 ;  /* 0x00000018171a7223 */ /* 0x000fc80000000000 */
[----:B------:R-:W-:-:S04]  /*3d90*/  FFMA R26, R5, R26, R24 ;  /* 0x0000001a051a7223 */ /* 0x000fc80000000018 */
[----:B------:R-:W-:-:S04]  /*3da0*/  FFMA R23, R23, R26, R0 ;  /* 0x0000001a17177223 */ /* 0x000fc80000000000 */
[----:B------:R-:W-:-:S05]  /*3db0*/  FFMA R0, R5, R23, R26 ;  /* 0x0000001705007223 */ /* 0x000fca000000001a */
[----:B------:R-:W-:-:S04]  /*3dc0*/  SHF.R.U32.HI R6, RZ, 0x17, R0 ;  /* 0x00000017ff067819 */ /* 0x000fc80000011600 */
[----:B------:R-:W-:-:S04]  /*3dd0*/  LOP3.LUT R4, R6, 0xff, RZ, 0xc0, !PT ;  /* 0x000000ff06047812 */ /* 0x000fc800078ec0ff */
[----:B------:R-:W-:-:S04]  /*3de0*/  IADD3 R4, PT, PT, R4, R25, RZ ;  /* 0x0000001904047210 */ /* 0x000fc80007ffe0ff */
[----:B------:R-:W-:-:S04]  /*3df0*/  IADD3 R6, PT, PT, R4, -0x1, RZ ;  /* 0xffffffff04067810 */ /* 0x000fc80007ffe0ff */
        /* <DEDUP_REMOVED lines=12> */
[----:B------:R-:W-:Y:S02]  /*3ec0*/  IADD3 R5, PT, PT, R4, 0x20, RZ ;  /* 0x0000002004057810 */ /* 0x000fe40007ffe0ff */
[----:B------:R-:W-:Y:S02]  /*3ed0*/  LOP3.LUT R6, R6, 0x7fffff, RZ, 0xc0, !PT ;  /* 0x007fffff06067812 */ /* 0x000fe400078ec0ff */
[----:B------:R-:W-:Y:S02]  /*3ee0*/  ISETP.NE.AND P2, PT, R4, RZ, PT ;  /* 0x000000ff0400720c */ /* 0x000fe40003f45270 */
        /* <DEDUP_REMOVED lines=16> */
.L_x_92:
[----:B------:R-:W-:-:S04]  /*3ff0*/  LOP3.LUT R0, R0, 0x80000000, RZ, 0xc0, !PT ;  /* 0x8000000000007812 */ /* 0x000fc800078ec0ff */
[----:B------:R-:W-:Y:S01]  /*4000*/  LOP3.LUT R0, R0, 0x7f800000, RZ, 0xfc, !PT ;  /* 0x7f80000000007812 */ /* 0x000fe200078efcff */
[----:B------:R-:W-:Y:S06]  /*4010*/  BRA `(.L_x_93) ;  /* 0x0000000000047947 */ /* 0x000fec0003800000 */
.L_x_91:
[----:B------:R-:W-:-:S07]  /*4020*/  LEA R0, R25, R0, 0x17 ;  /* 0x0000000019007211 */ /* 0x000fce00078eb8ff */
.L_x_93:
[----:B------:R-:W-:Y:S05]  /*4030*/  BSYNC.RECONVERGENT B1 ;  /* 0x0000000000017941 */ /* 0x000fea0003800200 */
.L_x_90:
[----:B------:R-:W-:Y:S05]  /*4040*/  BRA `(.L_x_94) ;  /* 0x0000000000207947 */ /* 0x000fea0003800000 */
.L_x_89:
[----:B------:R-:W-:-:S04]  /*4050*/  LOP3.LUT R0, R24, 0x80000000, R0, 0x48, !PT ;  /* 0x8000000018007812 */ /* 0x000fc800078e4800 */
[----:B------:R-:W-:Y:S01]  /*4060*/  LOP3.LUT R0, R0, 0x7f800000, RZ, 0xfc, !PT ;  /* 0x7f80000000007812 */ /* 0x000fe200078efcff */
[----:B------:R-:W-:Y:S06]  /*4070*/  BRA `(.L_x_94) ;  /* 0x0000000000147947 */ /* 0x000fec0003800000 */
.L_x_88:
[----:B------:R-:W-:Y:S01]  /*4080*/  LOP3.LUT R0, R24, 0x80000000, R0, 0x48, !PT ;  /* 0x8000000018007812 */ /* 0x000fe200078e4800 */
[----:B------:R-:W-:Y:S06]  /*4090*/  BRA `(.L_x_94) ;  /* 0x00000000000c7947 */ /* 0x000fec0003800000 */
.L_x_87:
[----:B------:R-:W0:Y:S01]  /*40a0*/  MUFU.RSQ R0, -QNAN ;  /* 0xffc0000000007908 */ /* 0x000e220000001400 */
[----:B------:R-:W-:Y:S05]  /*40b0*/  BRA `(.L_x_94) ;  /* 0x0000000000047947 */ /* 0x000fea0003800000 */
.L_x_86:
[----:B------:R-:W-:-:S07]  /*40c0*/  FADD.FTZ R0, R0, R24 ;  /* 0x0000001800007221 */ /* 0x000fce0000010000 */
.L_x_94:
[----:B------:R-:W-:Y:S05]  /*40d0*/  BSYNC.RECONVERGENT B0 ;  /* 0x0000000000007941 */ /* 0x000fea0003800200 */
.L_x_84:
[----:B------:R-:W-:-:S04]  /*40e0*/  HFMA2 R23, -RZ, RZ, 0, 0 ;  /* 0x00000000ff177431 */ /* 0x000fc800000001ff */
[----:B0-----:R-:W-:Y:S05]  /*40f0*/  RET.REL.NODEC R22 `(_Z19calculate_dS_new_inIjlEvPfPT_PjS2_PT0_S5_S5_j) ;  /* 0xffffffbc16c07950 */ /* 0x001fea0003c3ffff */
.L_x_95:
        /* <DEDUP_REMOVED lines=16> */
.L_x_301:


//--------------------- .text._Z20calculate_dS_new_outIjlEvPfPT_PjS2_PT0_S5_S5_j --------------------------
	.section	.text._Z20calculate_dS_new_outIjlEvPfPT_PjS2_PT0_S5_S5_j,"ax",@progbits
	.align	128
        .global         _Z20calculate_dS_new_outIjlEvPfPT_PjS2_PT0_S5_S5_j
        .type           _Z20calculate_dS_new_outIjlEvPfPT_PjS2_PT0_S5_S5_j,@function
        .size           _Z20calculate_dS_new_outIjlEvPfPT_PjS2_PT0_S5_S5_j,(.L_x_302 - _Z20calculate_dS_new_outIjlEvPfPT_PjS2_PT0_S5_S5_j)
        .other          _Z20calculate_dS_new_outIjlEvPfPT_PjS2_PT0_S5_S5_j,@"STO_CUDA_ENTRY STV_DEFAULT"
_Z20calculate_dS_new_outIjlEvPfPT_PjS2_PT0_S5_S5_j:
.text._Z20calculate_dS_new_outIjlEvPfPT_PjS2_PT0_S5_S5_j:
        /* <DEDUP_REMOVED lines=43> */
.L_x_103:
[----:B-1----:R-:W-:-:S04]  /*02b0*/  IMAD.WIDE.U32 R2, R18, 0x4, R14 ;  /* 0x0000000412027825 */ /* 0x002fc800078e000e */
[----:B------:R-:W-:Y:S01]  /*02c0*/  IMAD.WIDE.U32 R4, R19, 0x4, R14 ;  /* 0x0000000413047825 */ /* 0x000fe200078e000e */
[----:B------:R-:W3:Y:S04]  /*02d0*/  LDG.E R25, desc[UR4][R2.64] ;  /* 0x0000000402197981 */ /* 0x000ee8000c1e1900 */
[----:B------:R-:W3:Y:S01]  /*02e0*/  LDG.E R0, desc[UR4][R4.64] ;  /* 0x0000000404007981 */ /* 0x000ee2000c1e1900 */
[----:B------:R-:W-:Y:S01]  /*02f0*/  BSSY.RECONVERGENT B0, `(.L_x_98) ;  /* 0x0000014000007945 */ /* 0x000fe20003800200 */
[----:B---3--:R-:W-:-:S13]  /*0300*/  ISETP.GE.U32.AND P0, PT, R25, R0, PT ;  /* 0x000000001900720c */ /* 0x008fda0003f06070 */
[----:B------:R-:W-:Y:S05]  /*0310*/  @P0 BRA `(.L_x_99) ;  /* 0x0000000000100947 */ /* 0x000fea0003800000 */
[----:B--2---:R-:W-:-:S06]  /*0320*/  IMAD.WIDE.U32 R22, R18, 0x8, R12 ;  /* 0x0000000812167825 */ /* 0x004fcc00078e000c */
[----:B------:R-:W5:Y:S01]  /*0330*/  LDG.E.64 R22, desc[UR4][R22.64] ;  /* 0x0000000416167981 */ /* 0x000f62000c1e1b00 */
[----:B------:R-:W-:Y:S01]  /*0340*/  IADD3 R18, PT, PT, R18, 0x1, RZ ;  /* 0x0000000112127810 */ /* 0x000fe20007ffe0ff */
[----:B------:R-:W-:Y:S06]  /*0350*/  BRA `(.L_x_100) ;  /* 0x0000000000347947 */ /* 0x000fec0003800000 */
.L_x_99:
[----:B------:R-:W-:-:S13]  /*0360*/  ISETP.GT.U32.AND P0, PT, R25, R0, PT ;  /* 0x000000001900720c */ /* 0x000fda0003f04070 */
[C---:B--2---:R-:W-:Y:S01]  /*0370*/  @P0 IMAD.WIDE.U32 R2, R19.reuse, 0x8, R12 ;  /* 0x0000000813020825 */ /* 0x044fe200078e000c */
        /* <DEDUP_REMOVED lines=11> */
.L_x_100:
[----:B------:R-:W-:Y:S05]  /*0430*/  BSYNC.RECONVERGENT B0 ;  /* 0x0000000000007941 */ /* 0x000fea0003800200 */
.L_x_98:
        /* <DEDUP_REMOVED lines=20> */
[----:B------:R-:W-:Y:S05]  /*0580*/  CALL.REL.NOINC `($__internal_2_$__cuda_sm3x_div_rn_noftz_f32_slowpath) ;  /* 0x0000003400447944 */ /* 0x000fea0003c00000 */
.L_x_102:
[----:B------:R-:W-:Y:S05]  /*0590*/  BSYNC.RECONVERGENT B3 ;  /* 0x0000000000037941 */ /* 0x000fea0003800200 */
.L_x_101:
        /* <DEDUP_REMOVED lines=30> */
.L_x_97:
[----:B------:R-:W-:Y:S05]  /*0780*/  BSYNC.RECONVERGENT B2 ;  /* 0x0000000000027941 */ /* 0x000fea0003800200 */
.L_x_96:
        /* <DEDUP_REMOVED lines=20> */
.L_x_116:
        /* <DEDUP_REMOVED lines=24> */
.L_x_109:
[----:B------:R-:W-:Y:S05]  /*0a50*/  BSYNC.RECONVERGENT B4 ;  /* 0x0000000000047941 */ /* 0x000fea0003800200 */
.L_x_108:
        /* <DEDUP_REMOVED lines=48> */
[----:B------:R-:W-:Y:S05]  /*0d60*/  CALL.REL.NOINC `($__internal_2_$__cuda_sm3x_div_rn_noftz_f32_slowpath) ;  /* 0x0000002c004c7944 */ /* 0x000fea0003c00000 */
.L_x_111:
[----:B------:R-:W-:Y:S05]  /*0d70*/  BSYNC.RECONVERGENT B4 ;  /* 0x0000000000047941 */ /* 0x000fea0003800200 */
.L_x_110:
        /* <DEDUP_REMOVED lines=48> */
[----:B------:R-:W-:Y:S05]  /*1080*/  CALL.REL.NOINC `($__internal_2_$__cuda_sm3x_div_rn_noftz_f32_slowpath) ;  /* 0x0000002800847944 */ /* 0x000fea0003c00000 */
.L_x_113:
[----:B------:R-:W-:Y:S05]  /*1090*/  BSYNC.RECONVERGENT B4 ;  /* 0x0000000000047941 */ /* 0x000fea0003800200 */
.L_x_112:
        /* <DEDUP_REMOVED lines=49> */
.L_x_115:
[----:B------:R-:W-:Y:S05]  /*13b0*/  BSYNC.RECONVERGENT B4 ;  /* 0x0000000000047941 */ /* 0x000fea0003800200 */
.L_x_114:
        /* <DEDUP_REMOVED lines=35> */
.L_x_107:
[----:B------:R-:W-:Y:S05]  /*15f0*/  BSYNC.RECONVERGENT B3 ;  /* 0x0000000000037941 */ /* 0x000fea0003800200 */
.L_x_106:
        /* <DEDUP_REMOVED lines=33> */
.L_x_120:
[----:B------:R-:W-:Y:S05]  /*1810*/  BSYNC.RECONVERGENT B4 ;  /* 0x0000000000047941 */ /* 0x000fea0003800200 */
.L_x_119:
        /* <DEDUP_REMOVED lines=49> */
[----:B------:R-:W-:Y:S05]  /*1b30*/  CALL.REL.NOINC `($__internal_2_$__cuda_sm3x_div_rn_noftz_f32_slowpath) ;  /* 0x0000001c00d87944 */ /* 0x000fea0003c00000 */
.L_x_122:
[----:B------:R-:W-:Y:S05]  /*1b40*/  BSYNC.RECONVERGENT B4 ;  /* 0x0000000000047941 */ /* 0x000fea0003800200 */
.L_x_121:
        /* <DEDUP_REMOVED lines=28> */
.L_x_118:
[----:B------:R-:W-:Y:S05]  /*1d10*/  BSYNC.RECONVERGENT B3 ;  /* 0x0000000000037941 */ /* 0x000fea0003800200 */
.L_x_117:
        /* <DEDUP_REMOVED lines=31> */
.L_x_124:
[----:B------:R-:W-:Y:S05]  /*1f10*/  BSYNC.RECONVERGENT B3 ;  /* 0x0000000000037941 */ /* 0x000fea0003800200 */
.L_x_123:
        /* <DEDUP_REMOVED lines=28> */
.L_x_105:
[----:B------:R-:W-:Y:S05]  /*20e0*/  BSYNC.RECONVERGENT B2 ;  /* 0x0000000000027941 */ /* 0x000fea0003800200 */
.L_x_104:
        /* <DEDUP_REMOVED lines=20> */
.L_x_137:
        /* <DEDUP_REMOVED lines=23> */
.L_x_130:
[----:B------:R-:W-:Y:S05]  /*23a0*/  BSYNC.RECONVERGENT B4 ;  /* 0x0000000000047941 */ /* 0x000fea0003800200 */
.L_x_129:
        /* <DEDUP_REMOVED lines=49> */
.L_x_132:
[----:B------:R-:W-:Y:S05]  /*26c0*/  BSYNC.RECONVERGENT B4 ;  /* 0x0000000000047941 */ /* 0x000fea0003800200 */
.L_x_131:
        /* <DEDUP_REMOVED lines=50> */
.L_x_134:
[----:B------:R-:W-:Y:S05]  /*29f0*/  BSYNC.RECONVERGENT B4 ;  /* 0x0000000000047941 */ /* 0x000fea0003800200 */
.L_x_133:
        /* <DEDUP_REMOVED lines=49> */
.L_x_136:
[----:B------:R-:W-:Y:S05]  /*2d10*/  BSYNC.RECONVERGENT B4 ;  /* 0x0000000000047941 */ /* 0x000fea0003800200 */
.L_x_135:
        /* <DEDUP_REMOVED lines=35> */
.L_x_128:
[----:B------:R-:W-:Y:S05]  /*2f50*/  BSYNC.RECONVERGENT B3 ;  /* 0x0000000000037941 */ /* 0x000fea0003800200 */
.L_x_127:
        /* <DEDUP_REMOVED lines=33> */
.L_x_141:
[----:B------:R-:W-:Y:S05]  /*3170*/  BSYNC.RECONVERGENT B4 ;  /* 0x0000000000047941 */ /* 0x000fea0003800200 */
.L_x_140:
        /* <DEDUP_REMOVED lines=50> */
.L_x_143:
[----:B------:R-:W-:Y:S05]  /*34a0*/  BSYNC.RECONVERGENT B4 ;  /* 0x0000000000047941 */ /* 0x000fea0003800200 */
.L_x_142:
        /* <DEDUP_REMOVED lines=29> */
.L_x_139:
[----:B------:R-:W-:Y:S05]  /*3680*/  BSYNC.RECONVERGENT B3 ;  /* 0x0000000000037941 */ /* 0x000fea0003800200 */
.L_x_138:
        /* <DEDUP_REMOVED lines=31> */
.L_x_145:
[----:B------:R-:W-:Y:S05]  /*3880*/  BSYNC.RECONVERGENT B3 ;  /* 0x0000000000037941 */ /* 0x000fea0003800200 */
.L_x_144:
        /* <DEDUP_REMOVED lines=28> */
.L_x_126:
[----:B------:R-:W-:Y:S05]  /*3a50*/  BSYNC.RECONVERGENT B2 ;  /* 0x0000000000027941 */ /* 0x000fea0003800200 */
.L_x_125:
[----:B------:R-:W0:Y:S02]  /*3a60*/  LDC.64 R2, c[0x0][0x380] ;  /* 0x0000e000ff027b82 */ /* 0x000e240000000a00 */
[----:B0-----:R-:W-:-:S05]  /*3a70*/  IMAD.WIDE.U32 R2, R21, 0x4, R2 ;  /* 0x0000000415027825 */ /* 0x001fca00078e0002 */
[----:B------:R-:W-:Y:S01]  /*3a80*/  STG.E desc[UR4][R2.64], R27 ;  /* 0x0000001b02007986 */ /* 0x000fe2000c101904 */
[----:B------:R-:W-:Y:S05]  /*3a90*/  EXIT ;  /* 0x000000000000794d */ /* 0x000fea0003800000 */
        .weak           $__internal_2_$__cuda_sm3x_div_rn_noftz_f32_slowpath
        .type           $__internal_2_$__cuda_sm3x_div_rn_noftz_f32_slowpath,@function
        .size           $__internal_2_$__cuda_sm3x_div_rn_noftz_f32_slowpath,(.L_x_302 - $__internal_2_$__cuda_sm3x_div_rn_noftz_f32_slowpath)
$__internal_2_$__cuda_sm3x_div_rn_noftz_f32_slowpath:
        /* <DEDUP_REMOVED lines=34> */
.L_x_147:
        /* <DEDUP_REMOVED lines=51> */
.L_x_154:
[----:B------:R-:W-:-:S04]  /*3ff0*/  LOP3.LUT R0, R0, 0x80000000, RZ, 0xc0, !PT ;  /* 0x8000000000007812 */ /* 0x000fc800078ec0ff */
[----:B------:R-:W-:Y:S01]  /*4000*/  LOP3.LUT R0, R0, 0x7f800000, RZ, 0xfc, !PT ;  /* 0x7f80000000007812 */ /* 0x000fe200078efcff */
[----:B------:R-:W-:Y:S06]  /*4010*/  BRA `(.L_x_155) ;  /* 0x0000000000047947 */ /* 0x000fec0003800000 */
.L_x_153:
[----:B------:R-:W-:-:S07]  /*4020*/  LEA R0, R25, R0, 0x17 ;  /* 0x0000000019007211 */ /* 0x000fce00078eb8ff */
.L_x_155:
[----:B------:R-:W-:Y:S05]  /*4030*/  BSYNC.RECONVERGENT B1 ;  /* 0x0000000000017941 */ /* 0x000fea0003800200 */
.L_x_152:
[----:B------:R-:W-:Y:S05]  /*4040*/  BRA `(.L_x_156) ;  /* 0x0000000000207947 */ /* 0x000fea0003800000 */
.L_x_151:
[----:B------:R-:W-:-:S04]  /*4050*/  LOP3.LUT R0, R24, 0x80000000, R0, 0x48, !PT ;  /* 0x8000000018007812 */ /* 0x000fc800078e4800 */
[----:B------:R-:W-:Y:S01]  /*4060*/  LOP3.LUT R0, R0, 0x7f800000, RZ, 0xfc, !PT ;  /* 0x7f80000000007812 */ /* 0x000fe200078efcff */
[----:B------:R-:W-:Y:S06]  /*4070*/  BRA `(.L_x_156) ;  /* 0x0000000000147947 */ /* 0x000fec0003800000 */
.L_x_150:
[----:B------:R-:W-:Y:S01]  /*4080*/  LOP3.LUT R0, R24, 0x80000000, R0, 0x48, !PT ;  /* 0x8000000018007812 */ /* 0x000fe200078e4800 */
[----:B------:R-:W-:Y:S06]  /*4090*/  BRA `(.L_x_156) ;  /* 0x00000000000c7947 */ /* 0x000fec0003800000 */
.L_x_149:
[----:B------:R-:W0:Y:S01]  /*40a0*/  MUFU.RSQ R0, -QNAN ;  /* 0xffc0000000007908 */ /* 0x000e220000001400 */
[----:B------:R-:W-:Y:S05]  /*40b0*/  BRA `(.L_x_156) ;  /* 0x0000000000047947 */ /* 0x000fea0003800000 */
.L_x_148:
[----:B------:R-:W-:-:S07]  /*40c0*/  FADD.FTZ R0, R0, R24 ;  /* 0x0000001800007221 */ /* 0x000fce0000010000 */
.L_x_156:
[----:B------:R-:W-:Y:S05]  /*40d0*/  BSYNC.RECONVERGENT B0 ;  /* 0x0000000000007941 */ /* 0x000fea0003800200 */
.L_x_146:
[----:B------:R-:W-:-:S04]  /*40e0*/  HFMA2 R23, -RZ, RZ, 0, 0 ;  /* 0x00000000ff177431 */ /* 0x000fc800000001ff */
[----:B0-----:R-:W-:Y:S05]  /*40f0*/  RET.REL.NODEC R22 `(_Z20calculate_dS_new_outIjlEvPfPT_PjS2_PT0_S5_S5_j) ;  /* 0xffffffbc16c07950 */ /* 0x001fea0003c3ffff */
.L_x_157:
        /* <DEDUP_REMOVED lines=16> */
.L_x_302:


//--------------------- .text._Z15calculate_dS_inIjlEvPfPjPT_PT0_S5_S5_j --------------------------
	.section	.text._Z15calculate_dS_inIjlEvPfPjPT_PT0_S5_S5_j,"ax",@progbits
	.align	128
        .global         _Z15calculate_dS_inIjlEvPfPjPT_PT0_S5_S5_j
        .type           _Z15calculate_dS_inIjlEvPfPjPT_PT0_S5_S5_j,@function
        .size           _Z15calculate_dS_inIjlEvPfPjPT_PT0_S5_S5_j,(.L_x_303 - _Z15calculate_dS_inIjlEvPfPjPT_PT0_S5_S5_j)
        .other          _Z15calculate_dS_inIjlEvPfPjPT_PT0_S5_S5_j,@"STO_CUDA_ENTRY STV_DEFAULT"
_Z15calculate_dS_inIjlEvPfPjPT_PT0_S5_S5_j:
.text._Z15calculate_dS_inIjlEvPfPjPT_PT0_S5_S5_j:
        /* <DEDUP_REMOVED lines=9> */
[----:B------:R-:W1:Y:S01]  /*0090*/  LDCU UR7, c[0x0][0x3b0] ;  /* 0x00007600ff0777ac */ /* 0x000e620008000800 */
[----:B------:R-:W-:Y:S01]  /*00a0*/  IADD3 R0, PT, PT, R16, 0x1, RZ ;  /* 0x0000000110007810 */ /* 0x000fe20007ffe0ff */
[----:B------:R-:W2:Y:S03]  /*00b0*/  LDCU.64 UR4, c[0x0][0x358] ;  /* 0x00006b00ff0477ac */ /* 0x000ea60008000a00 */
[----:B------:R-:W-:Y:S02]  /*00c0*/  ISETP.GE.U32.AND P0, PT, R0, UR6, PT ;  /* 0x0000000600007c0c */ /* 0x000fe4000bf06070 */
[----:B-1----:R-:W-:Y:S01]  /*00d0*/  MOV R14, UR7 ;  /* 0x00000007000e7c02 */ /* 0x002fe20008000f00 */
[----:B0-----:R-:W-:-:S10]  /*00e0*/  IMAD.WIDE.U32 R2, R16, 0x4, R2 ;  /* 0x0000000410027825 */ /* 0x001fd400078e0002 */
[----:B--2---:R-:W2:Y:S04]  /*00f0*/  @!P0 LDG.E R14, desc[UR4][R2.64+0x4] ;  /* 0x00000404020e8981 */ /* 0x004ea8000c1e1900 */
[----:B------:R-:W2:Y:S01]  /*0100*/  LDG.E R15, desc[UR4][R2.64] ;  /* 0x00000004020f7981 */ /* 0x000ea2000c1e1900 */
[----:B------:R-:W-:Y:S01]  /*0110*/  BSSY.RECONVERGENT B0, `(.L_x_158) ;  /* 0x0000195000007945 */ /* 0x000fe20003800200 */
[----:B------:R-:W-:Y:S01]  /*0120*/  HFMA2 R25, -RZ, RZ, 0, 0 ;  /* 0x00000000ff197431 */ /* 0x000fe200000001ff */
[----:B--2---:R-:W-:-:S13]  /*0130*/  ISETP.GE.U32.AND P0, PT, R15, R14, PT ;  /* 0x0000000e0f00720c */ /* 0x004fda0003f06070 */
[----:B------:R-:W-:Y:S05]  /*0140*/  @P0 BRA `(.L_x_159) ;  /* 0x0000001800440947 */ /* 0x000fea0003800000 */
[----:B------:R-:W0:Y:S02]  /*0150*/  LDC.64 R4, c[0x0][0x3a0] ;  /* 0x0000e800ff047b82 */ /* 0x000e240000000a00 */
[----:B0-----:R-:W-:-:S06]  /*0160*/  IMAD.WIDE.U32 R4, R16, 0x8, R4 ;  /* 0x0000000810047825 */ /* 0x001fcc00078e0004 */
[----:B------:R-:W5:Y:S01]  /*0170*/  LDG.E.64 R4, desc[UR4][R4.64] ;  /* 0x0000000404047981 */ /* 0x000f62000c1e1b00 */
[CC--:B------:R-:W-:Y:S01]  /*0180*/  IADD3 R0, PT, PT, R15.reuse, -R14.reuse, RZ ;  /* 0x8000000e0f007210 */ /* 0x0c0fe20007ffe0ff */
[----:B------:R-:W-:Y:S01]  /*0190*/  BSSY.RECONVERGENT B1, `(.L_x_160) ;  /* 0x00000e0000017945 */ /* 0x000fe20003800200 */
[----:B------:R-:W-:Y:S02]  /*01a0*/  IADD3 R14, PT, PT, -R15, R14, RZ ;  /* 0x0000000e0f0e7210 */ /* 0x000fe40007ffe1ff */
[----:B------:R-:W-:Y:S02]  /*01b0*/  ISETP.GT.U32.AND P0, PT, R0, -0x4, PT ;  /* 0xfffffffc0000780c */ /* 0x000fe40003f04070 */
[----:B------:R-:W-:Y:S02]  /*01c0*/  MOV R25, RZ ;  /* 0x000000ff00197202 */ /* 0x000fe40000000f00 */
[----:B------:R-:W-:-:S09]  /*01d0*/  LOP3.LUT R13, R14, 0x3, RZ, 0xc0, !PT ;  /* 0x000000030e0d7812 */ /* 0x000fd200078ec0ff */
[----:B------:R-:W-:Y:S05]  /*01e0*/  @P0 BRA `(.L_x_161) ;  /* 0x0000000c00680947 */ /* 0x000fea0003800000 */
[----:B------:R-:W0:Y:S01]  /*01f0*/  LDC.64 R2, c[0x0][0x398] ;  /* 0x0000e600ff027b82 */ /* 0x000e220000000a00 */
[----:B------:R-:W-:Y:S02]  /*0200*/  LOP3.LUT R12, R14, 0xfffffffc, RZ, 0xc0, !PT ;  /* 0xfffffffc0e0c7812 */ /* 0x000fe400078ec0ff */
[----:B------:R-:W-:Y:S02]  /*0210*/  MOV R25, RZ ;  /* 0x000000ff00197202 */ /* 0x000fe40000000f00 */
        /* <DEDUP_REMOVED lines=9> */
.L_x_170:
[----:B------:R-:W2:Y:S04]  /*02b0*/  LDG.E R19, desc[UR4][R8.64+-0x8] ;  /* 0xfffff80408137981 */ /* 0x000ea8000c1e1900 */
[----:B------:R-:W3:Y:S01]  /*02c0*/  LDG.E.64 R2, desc[UR4][R10.64+-0x10] ;  /* 0xfffff0040a027981 */ /* 0x000ee2000c1e1b00 */
[----:B--2---:R-:W-:-:S06]  /*02d0*/  IMAD.WIDE.U32 R18, R19, 0x8, R6 ;  /* 0x0000000813127825 */ /* 0x004fcc00078e0006 */
[----:B------:R-:W2:Y:S01]  /*02e0*/  LDG.E.64 R18, desc[UR4][R18.64] ;  /* 0x0000000412127981 */ /* 0x000ea2000c1e1b00 */
[----:B---3--:R-:W-:Y:S01]  /*02f0*/  I2F.S64 R2, R2 ;  /* 0x0000000200027312 */ /* 0x008fe20000301400 */
[----:B------:R-:W-:Y:S01]  /*0300*/  BSSY.RECONVERGENT B2, `(.L_x_162) ;  /* 0x0000011000027945 */ /* 0x000fe20003800200 */
[-C--:B--2--5:R-:W-:Y:S02]  /*0310*/  IMAD R17, R5, R18.reuse, RZ ;  /* 0x0000001205117224 */ /* 0x0a4fe400078e02ff */
        /* <DEDUP_REMOVED lines=13> */
[----:B------:R-:W-:-:S07]  /*03f0*/  MOV R18, 0x410 ;  /* 0x0000041000127802 */ /* 0x000fce0000000f00 */
[----:B------:R-:W-:Y:S05]  /*0400*/  CALL.REL.NOINC `($__internal_3_$__cuda_sm3x_div_rn_noftz_f32_slowpath) ;  /* 0x0000001400a87944 */ /* 0x000fea0003c00000 */
.L_x_163:
[----:B------:R-:W-:Y:S05]  /*0410*/  BSYNC.RECONVERGENT B2 ;  /* 0x0000000000027941 */ /* 0x000fea0003800200 */
.L_x_162:
        /* <DEDUP_REMOVED lines=8> */
[----:B0-----:R-:W-:Y:S01]  /*04a0*/  HFMA2 R23, -RZ, RZ, 1.5048828125, 33.21875 ;  /* 0x3e055027ff177431 */ /* 0x001fe200000001ff */
[----:B------:R-:W-:Y:S01]  /*04b0*/  FSETP.NEU.AND P1, PT, R0, RZ, PT ;  /* 0x000000ff0000720b */ /* 0x000fe20003f2d000 */
[----:B------:R-:W-:Y:S01]  /*04c0*/  BSSY.RECONVERGENT B2, `(.L_x_164) ;  /* 0x0000026000027945 */ /* 0x000fe20003800200 */
[----:B--2---:R-:W-:-:S04]  /*04d0*/  IMAD R3, R5, R20, RZ ;  /* 0x0000001405037224 */ /* 0x004fc800078e02ff */
[----:B------:R-:W-:Y:S01]  /*04e0*/  IMAD R27, R4, R21, R3 ;  /* 0x00000015041b7224 */ /* 0x000fe200078e0203 */
[----:B------:R-:W-:-:S05]  /*04f0*/  IADD3 R3, PT, PT, R0, -R17, RZ ;  /* 0x8000001100037210 */ /* 0x000fca0007ffe0ff */
[----:B------:R-:W-:Y:S01]  /*0500*/  FADD R22, R3, -1 ;  /* 0xbf80000003167421 */ /* 0x000fe20000000000 */
[----:B------:R-:W-:-:S04]  /*0510*/  IMAD.WIDE.U32 R20, R4, R20, RZ ;  /* 0x0000001404147225 */ /* 0x000fc800078e00ff */
[----:B------:R-:W-:-:S04]  /*0520*/  FFMA R3, R22, -R23, 0.14084610342979431152 ;  /* 0x3e1039f616037423 */ /* 0x000fc80000000817 */
[----:B------:R-:W-:Y:S01]  /*0530*/  FFMA R3, R22, R3, -0.12148627638816833496 ;  /* 0xbdf8cdcc16037423 */ /* 0x000fe20000000003 */
[----:B------:R-:W-:-:S03]  /*0540*/  IADD3 R21, PT, PT, R21, R27, RZ ;  /* 0x0000001b15157210 */ /* 0x000fc60007ffe0ff */
[----:B------:R-:W-:-:S03]  /*0550*/  FFMA R3, R22, R3, 0.13980610668659210205 ;  /* 0x3e0f295516037423 */ /* 0x000fc60000000003 */
[----:B------:R-:W0:Y:S01]  /*0560*/  I2F.S64 R21, R20 ;  /* 0x0000001400157312 */ /* 0x000e220000301400 */
[----:B------:R-:W-:-:S04]  /*0570*/  FFMA R3, R22, R3, -0.16684235632419586182 ;  /* 0xbe2ad8b916037423 */ /* 0x000fc80000000003 */
[----:B------:R-:W-:-:S04]  /*0580*/  FFMA R3, R22, R3, 0.20012299716472625732 ;  /* 0x3e4ced0b16037423 */ /* 0x000fc80000000003 */
[----:B------:R-:W-:-:S04]  /*0590*/  FFMA R3, R22, R3, -0.24999669194221496582 ;  /* 0xbe7fff2216037423 */ /* 0x000fc80000000003 */
[C---:B------:R-:W-:Y:S01]  /*05a0*/  FFMA R23, R22.reuse, R3, 0.33333182334899902344 ;  /* 0x3eaaaa7816177423 */ /* 0x040fe20000000003 */
[----:B0-----:R-:W0:Y:S03]  /*05b0*/  MUFU.RCP R24, R21 ;  /* 0x0000001500187308 */ /* 0x001e260000001000 */
[----:B------:R-:W-:Y:S01]  /*05c0*/  FFMA R27, R22, R23, -0.5 ;  /* 0xbf000000161b7423 */ /* 0x000fe20000000017 */
[----:B------:R-:W-:Y:S02]  /*05d0*/  FSEL R23, RZ, -23, P0 ;  /* 0xc1b80000ff177808 */ /* 0x000fe40000000000 */
[----:B------:R-:W-:Y:S02]  /*05e0*/  ISETP.GT.U32.AND P0, PT, R0, 0x7f7fffff, PT ;  /* 0x7f7fffff0000780c */ /* 0x000fe40003f04070 */
[----:B---3--:R-:W1:Y:S01]  /*05f0*/  I2F.S64 R3, R18 ;  /* 0x0000001200037312 */ /* 0x008e620000301400 */
[----:B------:R-:W-:Y:S01]  /*0600*/  I2FP.F32.S32 R20, R17 ;  /* 0x0000001100147245 */ /* 0x000fe20000201400 */
[----:B------:R-:W-:-:S04]  /*0610*/  FMUL R27, R22, R27 ;  /* 0x0000001b161b7220 */ /* 0x000fc80000400000 */
[----:B------:R-:W-:Y:S01]  /*0620*/  FFMA R20, R20, 1.1920928955078125e-07, R23 ;  /* 0x3400000014147823 */ /* 0x000fe20000000017 */
        /* <DEDUP_REMOVED lines=10> */
[----:B------:R-:W-:-:S03]  /*06d0*/  FFMA R26, R2, R20, R25 ;  /* 0x00000014021a7223 */ /* 0x000fc60000000019 */
[----:B------:R-:W-:Y:S01]  /*06e0*/  FFMA R0, R24, R0, R17 ;  /* 0x0000000018007223 */ /* 0x000fe20000000011 */
[----:B0-----:R-:W-:Y:S06]  /*06f0*/  @!P0 BRA `(.L_x_165) ;  /* 0x0000000000088947 */ /* 0x001fec0003800000 */
[----:B------:R-:W-:-:S07]  /*0700*/  MOV R18, 0x720 ;  /* 0x0000072000127802 */ /* 0x000fce0000000f00 */
[----:B------:R-:W-:Y:S05]  /*0710*/  CALL.REL.NOINC `($__internal_3_$__cuda_sm3x_div_rn_noftz_f32_slowpath) ;  /* 0x0000001000e47944 */ /* 0x000fea0003c00000 */
.L_x_165:
[----:B------:R-:W-:Y:S05]  /*0720*/  BSYNC.RECONVERGENT B2 ;  /* 0x0000000000027941 */ /* 0x000fea0003800200 */
.L_x_164:
        /* <DEDUP_REMOVED lines=17> */
[----:B------:R-:W-:Y:S01]  /*0840*/  FFMA R23, R22, R23, 0.33333182334899902344 ;  /* 0x3eaaaa7816177423 */ /* 0x000fe20000000017 */
[----:B---3--:R-:W-:Y:S01]  /*0850*/  I2F.S64 R2, R18 ;  /* 0x0000001200027312 */ /* 0x008fe20000301400 */
[----:B------:R-:W-:Y:S01]  /*0860*/  FSETP.NEU.AND P1, PT, R0, RZ, PT ;  /* 0x000000ff0000720b */ /* 0x000fe20003f2d000 */
[----:B------:R-:W-:Y:S01]  /*0870*/  BSSY.RECONVERGENT B2, `(.L_x_166) ;  /* 0x000001d000027945 */ /* 0x000fe20003800200 */
[----:B--2---:R-:W-:-:S04]  /*0880*/  IMAD R25, R5, R20, RZ ;  /* 0x0000001405197224 */ /* 0x004fc800078e02ff */
[C---:B------:R-:W-:Y:S02]  /*0890*/  IMAD R25, R4.reuse, R21, R25 ;  /* 0x0000001504197224 */ /* 0x040fe400078e0219 */
[----:B------:R-:W-:-:S05]  /*08a0*/  IMAD.WIDE.U32 R20, R4, R20, RZ ;  /* 0x0000001404147225 */ /* 0x000fca00078e00ff */
[----:B------:R-:W-:-:S06]  /*08b0*/  IADD3 R21, PT, PT, R21, R25, RZ ;  /* 0x0000001915157210 */ /* 0x000fcc0007ffe0ff */
[----:B------:R0:W1:Y:S01]  /*08c0*/  I2F.S64 R21, R20 ;  /* 0x0000001400157312 */ /* 0x0000620000301400 */
[----:B------:R-:W-:Y:S01]  /*08d0*/  FFMA R25, R22, R23, -0.5 ;  /* 0xbf00000016197423 */ /* 0x000fe20000000017 */
[----:B------:R-:W-:Y:S02]  /*08e0*/  FSEL R23, RZ, -23, P0 ;  /* 0xc1b80000ff177808 */ /* 0x000fe40000000000 */
[----:B------:R-:W-:Y:S01]  /*08f0*/  ISETP.GT.U32.AND P0, PT, R0, 0x7f7fffff, PT ;  /* 0x7f7fffff0000780c */ /* 0x000fe20003f04070 */
[----:B------:R-:W-:Y:S01]  /*0900*/  FMUL R25, R22, R25 ;  /* 0x0000001916197220 */ /* 0x000fe20000400000 */
[----:B0-----:R-:W-:Y:S02]  /*0910*/  I2FP.F32.S32 R20, R17 ;  /* 0x0000001100147245 */ /* 0x001fe40000201400 */
[----:B-1----:R-:W0:Y:S03]  /*0920*/  MUFU.RCP R24, R21 ;  /* 0x0000001500187308 */ /* 0x002e260000001000 */
[----:B------:R-:W-:Y:S01]  /*0930*/  FFMA R20, R20, 1.1920928955078125e-07, R23 ;  /* 0x3400000014147823 */ /* 0x000fe20000000017 */
[----:B------:R-:W-:Y:S01]  /*0940*/  FFMA R25, R22, R25, R22 ;  /* 0x0000001916197223 */ /* 0x000fe20000000016 */
[----:B------:R-:W-:-:S03]  /*0950*/  MOV R23, 0x7f800000 ;  /* 0x7f80000000177802 */ /* 0x000fc60000000f00 */
[----:B------:R-:W-:Y:S02]  /*0960*/  FFMA R20, R20, 0.69314718246459960938, R25 ;  /* 0x3f31721814147823 */ /* 0x000fe40000000019 */
[----:B------:R-:W-:Y:S01]  /*0970*/  @P0 FFMA R20, R0, R23, +INF ;  /* 0x7f80000000140423 */ /* 0x000fe20000000017 */
[----:B------:R-:W1:Y:S01]  /*0980*/  FCHK P0, R2, R21 ;  /* 0x0000001502007302 */ /* 0x000e620000000000 */
[----:B0-----:R-:W-:-:S04]  /*0990*/  FFMA R17, -R21, R24, 1 ;  /* 0x3f80000015117423 */ /* 0x001fc80000000118 */
[----:B------:R-:W-:Y:S01]  /*09a0*/  FFMA R17, R24, R17, R24 ;  /* 0x0000001118117223 */ /* 0x000fe20000000018 */
[----:B------:R-:W-:-:S03]  /*09b0*/  FSEL R20, R20, -INF , P1 ;  /* 0xff80000014147808 */ /* 0x000fc60000800000 */
[----:B------:R-:W-:-:S04]  /*09c0*/  FFMA R18, R2, R17, RZ ;  /* 0x0000001102127223 */ /* 0x000fc800000000ff */
[----:B------:R-:W-:Y:S01]  /*09d0*/  FFMA R0, -R21, R18, R2 ;  /* 0x0000001215007223 */ /* 0x000fe20000000102 */
[----:B------:R-:W-:-:S03]  /*09e0*/  FFMA R25, R3, R20, R26 ;  /* 0x0000001403197223 */ /* 0x000fc6000000001a */
[----:B------:R-:W-:Y:S01]  /*09f0*/  FFMA R0, R17, R0, R18 ;  /* 0x0000000011007223 */ /* 0x000fe20000000012 */
[----:B-1----:R-:W-:Y:S06]  /*0a00*/  @!P0 BRA `(.L_x_167) ;  /* 0x00000000000c8947 */ /* 0x002fec0003800000 */
[----:B------:R-:W-:Y:S02]  /*0a10*/  MOV R3, R2 ;  /* 0x0000000200037202 */ /* 0x000fe40000000f00 */
[----:B------:R-:W-:-:S07]  /*0a20*/  MOV R18, 0xa40 ;  /* 0x00000a4000127802 */ /* 0x000fce0000000f00 */
[----:B------:R-:W-:Y:S05]  /*0a30*/  CALL.REL.NOINC `($__internal_3_$__cuda_sm3x_div_rn_noftz_f32_slowpath) ;  /* 0x00000010001c7944 */ /* 0x000fea0003c00000 */
.L_x_167:
[----:B------:R-:W-:Y:S05]  /*0a40*/  BSYNC.RECONVERGENT B2 ;  /* 0x0000000000027941 */ /* 0x000fea0003800200 */
.L_x_166:
        /* <DEDUP_REMOVED lines=48> */
.L_x_169:
[----:B------:R-:W-:Y:S05]  /*0d50*/  BSYNC.RECONVERGENT B2 ;  /* 0x0000000000027941 */ /* 0x000fea0003800200 */
.L_x_168:
        /* <DEDUP_REMOVED lines=33> */
[----:B------:R-:W-:Y:S01]  /*0f70*/  FFMA R25, R3, R17, R2 ;  /* 0x0000001103197223 */ /* 0x000fe20000000002 */
[----:B------:R-:W-:Y:S06]  /*0f80*/  @P1 BRA `(.L_x_170) ;  /* 0xfffffff000c81947 */ /* 0x000fec000383ffff */
.L_x_161:
[----:B------:R-:W-:Y:S05]  /*0f90*/  BSYNC.RECONVERGENT B1 ;  /* 0x0000000000017941 */ /* 0x000fea0003800200 */
.L_x_160:
        /* <DEDUP_REMOVED lines=15> */
[-C--:B---3-5:R-:W-:Y:S02]  /*1090*/  IMAD R17, R5, R10.reuse, RZ ;  /* 0x0000000a05117224 */ /* 0x0a8fe400078e02ff */
[----:B------:R-:W-:-:S04]  /*10a0*/  IMAD.WIDE.U32 R12, R4, R10, RZ ;  /* 0x0000000a040c7225 */ /* 0x000fc800078e00ff */
[----:B------:R-:W-:-:S05]  /*10b0*/  IMAD R17, R4, R11, R17 ;  /* 0x0000000b04117224 */ /* 0x000fca00078e0211 */
[----:B------:R-:W-:-:S04]  /*10c0*/  IADD3 R13, PT, PT, R13, R17, RZ ;  /* 0x000000110d0d7210 */ /* 0x000fc80007ffe0ff */
        /* <DEDUP_REMOVED lines=13> */
.L_x_174:
[----:B------:R-:W-:Y:S05]  /*11a0*/  BSYNC.RECONVERGENT B2 ;  /* 0x0000000000027941 */ /* 0x000fea0003800200 */
.L_x_173:
        /* <DEDUP_REMOVED lines=19> */
[----:B------:R-:W-:-:S03]  /*12e0*/  FFMA R3, R6, -R7, 0.14084610342979431152 ;  /* 0x3e1039f606037423 */ /* 0x000fc60000000807 */
[----:B------:R-:W0:Y:S01]  /*12f0*/  I2F.S64 R21, R12 ;  /* 0x0000000c00157312 */ /* 0x000e220000301400 */
[----:B------:R-:W-:-:S04]  /*1300*/  FFMA R3, R6, R3, -0.12148627638816833496 ;  /* 0xbdf8cdcc06037423 */ /* 0x000fc80000000003 */
[----:B------:R-:W-:-:S04]  /*1310*/  FFMA R3, R6, R3, 0.13980610668659210205 ;  /* 0x3e0f295506037423 */ /* 0x000fc80000000003 */
[----:B------:R-:W-:-:S04]  /*1320*/  FFMA R3, R6, R3, -0.16684235632419586182 ;  /* 0xbe2ad8b906037423 */ /* 0x000fc80000000003 */
[C---:B------:R-:W-:Y:S01]  /*1330*/  FFMA R3, R6.reuse, R3, 0.20012299716472625732 ;  /* 0x3e4ced0b06037423 */ /* 0x040fe20000000003 */
[----:B0-----:R-:W0:Y:S03]  /*1340*/  MUFU.RCP R18, R21 ;  /* 0x0000001500127308 */ /* 0x001e260000001000 */
[----:B------:R-:W-:-:S04]  /*1350*/  FFMA R3, R6, R3, -0.24999669194221496582 ;  /* 0xbe7fff2206037423 */ /* 0x000fc80000000003 */
[C---:B------:R-:W-:Y:S02]  /*1360*/  FFMA R7, R6.reuse, R3, 0.33333182334899902344 ;  /* 0x3eaaaa7806077423 */ /* 0x040fe40000000003 */
[----:B---3--:R-:W1:Y:S02]  /*1370*/  I2F.S64 R3, R8 ;  /* 0x0000000800037312 */ /* 0x008e640000301400 */
[----:B------:R-:W-:Y:S01]  /*1380*/  FFMA R17, R6, R7, -0.5 ;  /* 0xbf00000006117423 */ /* 0x000fe20000000007 */
[----:B------:R-:W-:Y:S02]  /*1390*/  FSEL R7, RZ, -23, P0 ;  /* 0xc1b80000ff077808 */ /* 0x000fe40000000000 */
[----:B------:R-:W-:Y:S01]  /*13a0*/  ISETP.GT.U32.AND P0, PT, R0, 0x7f7fffff, PT ;  /* 0x7f7fffff0000780c */ /* 0x000fe20003f04070 */
[----:B------:R-:W-:Y:S01]  /*13b0*/  FMUL R17, R6, R17 ;  /* 0x0000001106117220 */ /* 0x000fe20000400000 */
[----:B0-----:R-:W-:Y:S01]  /*13c0*/  FFMA R11, -R21, R18, 1 ;  /* 0x3f800000150b7423 */ /* 0x001fe20000000112 */
[----:B------:R-:W-:-:S02]  /*13d0*/  FFMA R7, R10, 1.1920928955078125e-07, R7 ;  /* 0x340000000a077823 */ /* 0x000fc40000000007 */
[----:B------:R-:W-:Y:S01]  /*13e0*/  FFMA R6, R6, R17, R6 ;  /* 0x0000001106067223 */ /* 0x000fe20000000006 */
[----:B------:R-:W-:Y:S01]  /*13f0*/  FFMA R18, R18, R11, R18 ;  /* 0x0000000b12127223 */ /* 0x000fe20000000012 */
[----:B------:R-:W-:Y:S02]  /*1400*/  MOV R11, 0x7f800000 ;  /* 0x7f800000000b7802 */ /* 0x000fe40000000f00 */
[----:B------:R-:W-:-:S04]  /*1410*/  FFMA R6, R7, 0.69314718246459960938, R6 ;  /* 0x3f31721807067823 */ /* 0x000fc80000000006 */
[----:B------:R-:W-:Y:S01]  /*1420*/  @P0 FFMA R6, R0, R11, +INF ;  /* 0x7f80000000060423 */ /* 0x000fe2000000000b */
[----:B-1----:R-:W0:Y:S01]  /*1430*/  FCHK P0, R3, R21 ;  /* 0x0000001503007302 */ /* 0x002e220000000000 */
[----:B------:R-:W-:-:S03]  /*1440*/  FFMA R7, R3, R18, RZ ;  /* 0x0000001203077223 */ /* 0x000fc600000000ff */
[----:B------:R-:W-:Y:S01]  /*1450*/  FSEL R6, R6, -INF , P1 ;  /* 0xff80000006067808 */ /* 0x000fe20000800000 */
[----:B------:R-:W-:-:S04]  /*1460*/  FFMA R0, -R21, R7, R3 ;  /* 0x0000000715007223 */ /* 0x000fc80000000103 */
[----:B------:R-:W-:Y:S01]  /*1470*/  FFMA R0, R18, R0, R7 ;  /* 0x0000000012007223 */ /* 0x000fe20000000007 */
[----:B------:R-:W-:Y:S01]  /*1480*/  FFMA R2, R2, R6, R25 ;  /* 0x0000000602027223 */ /* 0x000fe20000000019 */
[----:B0-----:R-:W-:Y:S06]  /*1490*/  @!P0 BRA `(.L_x_176) ;  /* 0x0000000000088947 */ /* 0x001fec0003800000 */
[----:B------:R-:W-:-:S07]  /*14a0*/  MOV R18, 0x14c0 ;  /* 0x000014c000127802 */ /* 0x000fce0000000f00 */
[----:B------:R-:W-:Y:S05]  /*14b0*/  CALL.REL.NOINC `($__internal_3_$__cuda_sm3x_div_rn_noftz_f32_slowpath) ;  /* 0x00000004007c7944 */ /* 0x000fea0003c00000 */
.L_x_176:
[----:B------:R-:W-:Y:S05]  /*14c0*/  BSYNC.RECONVERGENT B2 ;  /* 0x0000000000027941 */ /* 0x000fea0003800200 */
.L_x_175:
        /* <DEDUP_REMOVED lines=28> */
[----:B------:R-:W-:-:S07]  /*1690*/  FFMA R25, R3, R0, R2 ;  /* 0x0000000003197223 */ /* 0x000fce0000000002 */
.L_x_172:
[----:B------:R-:W-:Y:S05]  /*16a0*/  BSYNC.RECONVERGENT B1 ;  /* 0x0000000000017941 */ /* 0x000fea0003800200 */
.L_x_171:
        /* <DEDUP_REMOVED lines=14> */
[-C--:B---3-5:R-:W-:Y:S02]  /*1790*/  IMAD R5, R5, R10.reuse, RZ ;  /* 0x0000000a05057224 */ /* 0x0a8fe400078e02ff */
[----:B------:R-:W-:-:S04]  /*17a0*/  IMAD.WIDE.U32 R12, R4, R10, RZ ;  /* 0x0000000a040c7225 */ /* 0x000fc800078e00ff */
        /* <DEDUP_REMOVED lines=14> */
.L_x_178:
[----:B------:R-:W-:Y:S05]  /*1890*/  BSYNC.RECONVERGENT B1 ;  /* 0x0000000000017941 */ /* 0x000fea0003800200 */
.L_x_177:
        /* <DEDUP_REMOVED lines=27> */
[----:B------:R-:W-:-:S07]  /*1a50*/  FFMA R25, R2, R0, R25 ;  /* 0x0000000002197223 */ /* 0x000fce0000000019 */
.L_x_159:
[----:B------:R-:W-:Y:S05]  /*1a60*/  BSYNC.RECONVERGENT B0 ;  /* 0x0000000000007941 */ /* 0x000fea0003800200 */
.L_x_158:
[----:B------:R-:W0:Y:S02]  /*1a70*/  LDC.64 R2, c[0x0][0x380] ;  /* 0x0000e000ff027b82 */ /* 0x000e240000000a00 */
[----:B0-----:R-:W-:-:S05]  /*1a80*/  IMAD.WIDE.U32 R16, R16, 0x4, R2 ;  /* 0x0000000410107825 */ /* 0x001fca00078e0002 */
[----:B------:R-:W-:Y:S01]  /*1a90*/  STG.E desc[UR4][R16.64], R25 ;  /* 0x0000001910007986 */ /* 0x000fe2000c101904 */
[----:B------:R-:W-:Y:S05]  /*1aa0*/  EXIT ;  /* 0x000000000000794d */ /* 0x000fea0003800000 */
        .weak           $__internal_3_$__cuda_sm3x_div_rn_noftz_f32_slowpath
        .type           $__internal_3_$__cuda_sm3x_div_rn_noftz_f32_slowpath,@function
        .size           $__internal_3_$__cuda_sm3x_div_rn_noftz_f32_slowpath,(.L_x_303 - $__internal_3_$__cuda_sm3x_div_rn_noftz_f32_slowpath)
$__internal_3_$__cuda_sm3x_div_rn_noftz_f32_slowpath:
[----:B------:R-:W-:Y:S01]  /*1ab0*/  SHF.R.U32.HI R17, RZ, 0x17, R21 ;  /* 0x00000017ff117819 */ /* 0x000fe20000011615 */
[----:B------:R-:W-:Y:S01]  /*1ac0*/  BSSY.RECONVERGENT B3, `(.L_x_179) ;  /* 0x0000064000037945 */ /* 0x000fe20003800200 */
[----:B------:R-:W-:Y:S02]  /*1ad0*/  SHF.R.U32.HI R20, RZ, 0x17, R3 ;  /* 0x00000017ff147819 */ /* 0x000fe40000011603 */
[----:B------:R-:W-:Y:S02]  /*1ae0*/  LOP3.LUT R17, R17, 0xff, RZ, 0xc0, !PT ;  /* 0x000000ff11117812 */ /* 0x000fe400078ec0ff */
[----:B------:R-:W-:Y:S02]  /*1af0*/  LOP3.LUT R20, R20, 0xff, RZ, 0xc0, !PT ;  /* 0x000000ff14147812 */ /* 0x000fe400078ec0ff */
[----:B------:R-:W-:Y:S02]  /*1b00*/  IADD3 R0, PT, PT, R17, -0x1, RZ ;  /* 0xffffffff11007810 */ /* 0x000fe40007ffe0ff */
[----:B------:R-:W-:-:S02]  /*1b10*/  IADD3 R19, PT, PT, R20, -0x1, RZ ;  /* 0xffffffff14137810 */ /* 0x000fc40007ffe0ff */
[----:B------:R-:W-:Y:S02]  /*1b20*/  ISETP.GT.U32.AND P0, PT, R0, 0xfd, PT ;  /* 0x000000fd0000780c */ /* 0x000fe40003f04070 */
[----:B------:R-:W-:Y:S02]  /*1b30*/  MOV R27, R3 ;  /* 0x00000003001b7202 */ /* 0x000fe40000000f00 */
        /* <DEDUP_REMOVED lines=19> */
[----:B------:R-:W-:Y:S02]  /*1c70*/  IADD3 R19, PT, PT, R20, -0x1, RZ ;  /* 0xffffffff14137810 */ /* 0x000fe40007ffe0ff */
[----:B------:R-:W-:Y:S02]  /*1c80*/  ISETP.GE.AND P1, PT, R0, RZ, PT ;  /* 0x000000ff0000720c */ /* 0x000fe40003f26270 */
[----:B------:R-:W-:-:S11]  /*1c90*/  ISETP.GE.AND P0, PT, R19, RZ, PT ;  /* 0x000000ff1300720c */ /* 0x000fd60003f06270 */
[----:B------:R-:W-:Y:S02]  /*1ca0*/  @!P1 FFMA R21, R21, 1.84467440737095516160e+19, RZ ;  /* 0x5f80000015159823 */ /* 0x000fe400000000ff */
[----:B------:R-:W-:Y:S01]  /*1cb0*/  @P0 MOV R19, RZ ;  /* 0x000000ff00130202 */ /* 0x000fe20000000f00 */
[----:B------:R-:W-:Y:S01]  /*1cc0*/  @!P0 FFMA R27, R3, 1.84467440737095516160e+19, RZ ;  /* 0x5f800000031b8823 */ /* 0x000fe200000000ff */
[----:B------:R-:W-:-:S04]  /*1cd0*/  @!P0 MOV R19, 0xffffffc0 ;  /* 0xffffffc000138802 */ /* 0x000fc80000000f00 */
[----:B------:R-:W-:-:S07]  /*1ce0*/  @!P1 IADD3 R19, PT, PT, R19, 0x40, RZ ;  /* 0x0000004013139810 */ /* 0x000fce0007ffe0ff */
.L_x_180:
        /* <DEDUP_REMOVED lines=51> */
.L_x_187:
[----:B------:R-:W-:-:S04]  /*2020*/  LOP3.LUT R0, R0, 0x80000000, RZ, 0xc0, !PT ;  /* 0x8000000000007812 */ /* 0x000fc800078ec0ff */
[----:B------:R-:W-:Y:S01]  /*2030*/  LOP3.LUT R0, R0, 0x7f800000, RZ, 0xfc, !PT ;  /* 0x7f80000000007812 */ /* 0x000fe200078efcff */
[----:B------:R-:W-:Y:S06]  /*2040*/  BRA `(.L_x_188) ;  /* 0x0000000000047947 */ /* 0x000fec0003800000 */
.L_x_186:
[----:B------:R-:W-:-:S07]  /*2050*/  LEA R0, R19, R0, 0x17 ;  /* 0x0000000013007211 */ /* 0x000fce00078eb8ff */
.L_x_188:
[----:B------:R-:W-:Y:S05]  /*2060*/  BSYNC.RECONVERGENT B4 ;  /* 0x0000000000047941 */ /* 0x000fea0003800200 */
.L_x_185:
[----:B------:R-:W-:Y:S05]  /*2070*/  BRA `(.L_x_189) ;  /* 0x0000000000207947 */ /* 0x000fea0003800000 */
.L_x_184:
[----:B------:R-:W-:-:S04]  /*2080*/  LOP3.LUT R21, R21, 0x80000000, R27, 0x48, !PT ;  /* 0x8000000015157812 */ /* 0x000fc800078e481b */
[----:B------:R-:W-:Y:S01]  /*2090*/  LOP3.LUT R0, R21, 0x7f800000, RZ, 0xfc, !PT ;  /* 0x7f80000015007812 */ /* 0x000fe200078efcff */
[----:B------:R-:W-:Y:S06]  /*20a0*/  BRA `(.L_x_189) ;  /* 0x0000000000147947 */ /* 0x000fec0003800000 */
.L_x_183:
[----:B------:R-:W-:Y:S01]  /*20b0*/  LOP3.LUT R0, R21, 0x80000000, R27, 0x48, !PT ;  /* 0x8000000015007812 */ /* 0x000fe200078e481b */
[----:B------:R-:W-:Y:S06]  /*20c0*/  BRA `(.L_x_189) ;  /* 0x00000000000c7947 */ /* 0x000fec0003800000 */
.L_x_182:
[----:B------:R-:W0:Y:S01]  /*20d0*/  MUFU.RSQ R0, -QNAN ;  /* 0xffc0000000007908 */ /* 0x000e220000001400 */
[----:B------:R-:W-:Y:S05]  /*20e0*/  BRA `(.L_x_189) ;  /* 0x0000000000047947 */ /* 0x000fea0003800000 */
.L_x_181:
[----:B------:R-:W-:-:S07]  /*20f0*/  FADD.FTZ R0, R3, R21 ;  /* 0x0000001503007221 */ /* 0x000fce0000010000 */
.L_x_189:
[----:B------:R-:W-:Y:S05]  /*2100*/  BSYNC.RECONVERGENT B3 ;  /* 0x0000000000037941 */ /* 0x000fea0003800200 */
.L_x_179:
[----:B------:R-:W-:-:S04]  /*2110*/  HFMA2 R19, -RZ, RZ, 0, 0 ;  /* 0x00000000ff137431 */ /* 0x000fc800000001ff */
[----:B0-----:R-:W-:Y:S05]  /*2120*/  RET.REL.NODEC R18 `(_Z15calculate_dS_inIjlEvPfPjPT_PT0_S5_S5_j) ;  /* 0xffffffdc12b47950 */ /* 0x001fea0003c3ffff */
.L_x_190:
        /* <DEDUP_REMOVED lines=13> */
.L_x_303:


//--------------------- .text._Z16calculate_dS_outIjlEvPfPjPT_PT0_S5_S5_j --------------------------
	.section	.text._Z16calculate_dS_outIjlEvPfPjPT_PT0_S5_S5_j,"ax",@progbits
	.align	128
        .global         _Z16calculate_dS_outIjlEvPfPjPT_PT0_S5_S5_j
        .type           _Z16calculate_dS_outIjlEvPfPjPT_PT0_S5_S5_j,@function
        .size           _Z16calculate_dS_outIjlEvPfPjPT_PT0_S5_S5_j,(.L_x_304 - _Z16calculate_dS_outIjlEvPfPjPT_PT0_S5_S5_j)
        .other          _Z16calculate_dS_outIjlEvPfPjPT_PT0_S5_S5_j,@"STO_CUDA_ENTRY STV_DEFAULT"
_Z16calculate_dS_outIjlEvPfPjPT_PT0_S5_S5_j:
.text._Z16calculate_dS_outIjlEvPfPjPT_PT0_S5_S5_j:
        /* <DEDUP_REMOVED lines=43> */
.L_x_203:
        /* <DEDUP_REMOVED lines=21> */
[----:B------:R-:W-:Y:S05]  /*0400*/  CALL.REL.NOINC `($__internal_4_$__cuda_sm3x_div_rn_noftz_f32_slowpath) ;  /* 0x0000001400a87944 */ /* 0x000fea0003c00000 */
.L_x_196:
[----:B------:R-:W-:Y:S05]  /*0410*/  BSYNC.RECONVERGENT B2 ;  /* 0x0000000000027941 */ /* 0x000fea0003800200 */
.L_x_195:
        /* <DEDUP_REMOVED lines=47> */
[----:B------:R-:W-:Y:S05]  /*0710*/  CALL.REL.NOINC `($__internal_4_$__cuda_sm3x_div_rn_noftz_f32_slowpath) ;  /* 0x0000001000e47944 */ /* 0x000fea0003c00000 */
.L_x_198:
[----:B------:R-:W-:Y:S05]  /*0720*/  BSYNC.RECONVERGENT B2 ;  /* 0x0000000000027941 */ /* 0x000fea0003800200 */
.L_x_197:
        /* <DEDUP_REMOVED lines=22> */
[----:B------:R-:W-:Y:S02]  /*0890*/  IMAD R25, R5, R20, R21 ;  /* 0x0000001405197224 */ /* 0x000fe400078e0215 */
        /* <DEDUP_REMOVED lines=25> */
[----:B------:R-:W-:Y:S05]  /*0a30*/  CALL.REL.NOINC `($__internal_4_$__cuda_sm3x_div_rn_noftz_f32_slowpath) ;  /* 0x00000010001c7944 */ /* 0x000fea0003c00000 */
.L_x_200:
[----:B------:R-:W-:Y:S05]  /*0a40*/  BSYNC.RECONVERGENT B2 ;  /* 0x0000000000027941 */ /* 0x000fea0003800200 */
.L_x_199:
        /* <DEDUP_REMOVED lines=48> */
.L_x_202:
[----:B------:R-:W-:Y:S05]  /*0d50*/  BSYNC.RECONVERGENT B2 ;  /* 0x0000000000027941 */ /* 0x000fea0003800200 */
.L_x_201:
        /* <DEDUP_REMOVED lines=35> */
.L_x_194:
[----:B------:R-:W-:Y:S05]  /*0f90*/  BSYNC.RECONVERGENT B1 ;  /* 0x0000000000017941 */ /* 0x000fea0003800200 */
.L_x_193:
        /* <DEDUP_REMOVED lines=32> */
.L_x_207:
[----:B------:R-:W-:Y:S05]  /*11a0*/  BSYNC.RECONVERGENT B2 ;  /* 0x0000000000027941 */ /* 0x000fea0003800200 */
.L_x_206:
        /* <DEDUP_REMOVED lines=9> */
[----:B------:R-:W-:Y:S01]  /*1240*/  FSETP.NEU.AND P1, PT, R0, RZ, PT ;  /* 0x000000ff0000720b */ /* 0x000fe20003f2d000 */
[----:B------:R-:W-:Y:S01]  /*1250*/  BSSY.RECONVERGENT B2, `(.L_x_208) ;  /* 0x0000027000027945 */ /* 0x000fe20003800200 */
[----:B--2---:R-:W-:Y:S01]  /*1260*/  IMAD R13, R11, R4, RZ ;  /* 0x000000040b0d7224 */ /* 0x004fe200078e02ff */
[----:B------:R-:W-:-:S03]  /*1270*/  LOP3.LUT R11, R3, 0xff800000, RZ, 0xc0, !PT ;  /* 0xff800000030b7812 */ /* 0x000fc600078ec0ff */
[----:B------:R-:W-:Y:S01]  /*1280*/  IMAD R3, R5, R10, R13 ;  /* 0x0000000a05037224 */ /* 0x000fe200078e020d */
[----:B------:R-:W-:Y:S01]  /*1290*/  IADD3 R6, PT, PT, R0, -R11, RZ ;  /* 0x8000000b00067210 */ /* 0x000fe20007ffe0ff */
[----:B------:R-:W-:-:S04]  /*12a0*/  IMAD.WIDE.U32 R12, R10, R4, RZ ;  /* 0x000000040a0c7225 */ /* 0x000fc800078e00ff */
[----:B------:R-:W-:Y:S01]  /*12b0*/  FADD R6, R6, -1 ;  /* 0xbf80000006067421 */ /* 0x000fe20000000000 */
[----:B------:R-:W-:-:S03]  /*12c0*/  IADD3 R13, PT, PT, R13, R3, RZ ;  /* 0x000000030d0d7210 */ /* 0x000fc60007ffe0ff */
[C---:B------:R-:W-:Y:S01]  /*12d0*/  FFMA R3, R6.reuse, -R7, 0.14084610342979431152 ;  /* 0x3e1039f606037423 */ /* 0x040fe20000000807 */
[----:B------:R-:W0:Y:S03]  /*12e0*/  I2F.S64 R21, R12 ;  /* 0x0000000c00157312 */ /* 0x000e260000301400 */
        /* <DEDUP_REMOVED lines=10> */
[----:B------:R-:W-:Y:S02]  /*1390*/  ISETP.GT.U32.AND P0, PT, R0, 0x7f7fffff, PT ;  /* 0x7f7fffff0000780c */ /* 0x000fe40003f04070 */
[----:B------:R-:W-:Y:S01]  /*13a0*/  I2FP.F32.S32 R10, R11 ;  /* 0x0000000b000a7245 */ /* 0x000fe20000201400 */
[----:B0-----:R-:W-:Y:S01]  /*13b0*/  FFMA R11, -R21, R18, 1 ;  /* 0x3f800000150b7423 */ /* 0x001fe20000000112 */
[----:B------:R-:W-:-:S03]  /*13c0*/  FMUL R17, R6, R17 ;  /* 0x0000001106117220 */ /* 0x000fc60000400000 */
[----:B------:R-:W-:Y:S01]  /*13d0*/  FFMA R18, R18, R11, R18 ;  /* 0x0000000b12127223 */ /* 0x000fe20000000012 */
[----:B------:R-:W-:Y:S01]  /*13e0*/  FFMA R7, R10, 1.1920928955078125e-07, R7 ;  /* 0x340000000a077823 */ /* 0x000fe20000000007 */
[----:B------:R-:W-:Y:S01]  /*13f0*/  FFMA R6, R6, R17, R6 ;  /* 0x0000001106067223 */ /* 0x000fe20000000006 */
[----:B------:R-:W-:-:S03]  /*1400*/  MOV R11, 0x7f800000 ;  /* 0x7f800000000b7802 */ /* 0x000fc60000000f00 */
[----:B------:R-:W-:Y:S02]  /*1410*/  FFMA R6, R7, 0.69314718246459960938, R6 ;  /* 0x3f31721807067823 */ /* 0x000fe40000000006 */
        /* <DEDUP_REMOVED lines=9> */
[----:B------:R-:W-:Y:S05]  /*14b0*/  CALL.REL.NOINC `($__internal_4_$__cuda_sm3x_div_rn_noftz_f32_slowpath) ;  /* 0x00000004007c7944 */ /* 0x000fea0003c00000 */
.L_x_209:
[----:B------:R-:W-:Y:S05]  /*14c0*/  BSYNC.RECONVERGENT B2 ;  /* 0x0000000000027941 */ /* 0x000fea0003800200 */
.L_x_208:
        /* <DEDUP_REMOVED lines=29> */
.L_x_205:
[----:B------:R-:W-:Y:S05]  /*16a0*/  BSYNC.RECONVERGENT B1 ;  /* 0x0000000000017941 */ /* 0x000fea0003800200 */
.L_x_204:
        /* <DEDUP_REMOVED lines=30> */
.L_x_211:
[----:B------:R-:W-:Y:S05]  /*1890*/  BSYNC.RECONVERGENT B1 ;  /* 0x0000000000017941 */ /* 0x000fea0003800200 */
.L_x_210:
        /* <DEDUP_REMOVED lines=28> */
.L_x_192:
[----:B------:R-:W-:Y:S05]  /*1a60*/  BSYNC.RECONVERGENT B0 ;  /* 0x0000000000007941 */ /* 0x000fea0003800200 */
.L_x_191:
[----:B------:R-:W0:Y:S02]  /*1a70*/  LDC.64 R2, c[0x0][0x380] ;  /* 0x0000e000ff027b82 */ /* 0x000e240000000a00 */
[----:B0-----:R-:W-:-:S05]  /*1a80*/  IMAD.WIDE.U32 R16, R16, 0x4, R2 ;  /* 0x0000000410107825 */ /* 0x001fca00078e0002 */
[----:B------:R-:W-:Y:S01]  /*1a90*/  STG.E desc[UR4][R16.64], R25 ;  /* 0x0000001910007986 */ /* 0x000fe2000c101904 */
[----:B------:R-:W-:Y:S05]  /*1aa0*/  EXIT ;  /* 0x000000000000794d */ /* 0x000fea0003800000 */
        .weak           $__internal_4_$__cuda_sm3x_div_rn_noftz_f32_slowpath
        .type           $__internal_4_$__cuda_sm3x_div_rn_noftz_f32_slowpath,@function
        .size           $__internal_4_$__cuda_sm3x_div_rn_noftz_f32_slowpath,(.L_x_304 - $__internal_4_$__cuda_sm3x_div_rn_noftz_f32_slowpath)
$__internal_4_$__cuda_sm3x_div_rn_noftz_f32_slowpath:
        /* <DEDUP_REMOVED lines=36> */
.L_x_213:
        /* <DEDUP_REMOVED lines=51> */
.L_x_220:
[----:B------:R-:W-:-:S04]  /*2020*/  LOP3.LUT R0, R0, 0x80000000, RZ, 0xc0, !PT ;  /* 0x8000000000007812 */ /* 0x000fc800078ec0ff */
[----:B------:R-:W-:Y:S01]  /*2030*/  LOP3.LUT R0, R0, 0x7f800000, RZ, 0xfc, !PT ;  /* 0x7f80000000007812 */ /* 0x000fe200078efcff */
[----:B------:R-:W-:Y:S06]  /*2040*/  BRA `(.L_x_221) ;  /* 0x0000000000047947 */ /* 0x000fec0003800000 */
.L_x_219:
[----:B------:R-:W-:-:S07]  /*2050*/  LEA R0, R19, R0, 0x17 ;  /* 0x0000000013007211 */ /* 0x000fce00078eb8ff */
.L_x_221:
[----:B------:R-:W-:Y:S05]  /*2060*/  BSYNC.RECONVERGENT B4 ;  /* 0x0000000000047941 */ /* 0x000fea0003800200 */
.L_x_218:
[----:B------:R-:W-:Y:S05]  /*2070*/  BRA `(.L_x_222) ;  /* 0x0000000000207947 */ /* 0x000fea0003800000 */
.L_x_217:
[----:B------:R-:W-:-:S04]  /*2080*/  LOP3.LUT R21, R21, 0x80000000, R27, 0x48, !PT ;  /* 0x8000000015157812 */ /* 0x000fc800078e481b */
[----:B------:R-:W-:Y:S01]  /*2090*/  LOP3.LUT R0, R21, 0x7f800000, RZ, 0xfc, !PT ;  /* 0x7f80000015007812 */ /* 0x000fe200078efcff */
[----:B------:R-:W-:Y:S06]  /*20a0*/  BRA `(.L_x_222) ;  /* 0x0000000000147947 */ /* 0x000fec0003800000 */
.L_x_216:
[----:B------:R-:W-:Y:S01]  /*20b0*/  LOP3.LUT R0, R21, 0x80000000, R27, 0x48, !PT ;  /* 0x8000000015007812 */ /* 0x000fe200078e481b */
[----:B------:R-:W-:Y:S06]  /*20c0*/  BRA `(.L_x_222) ;  /* 0x00000000000c7947 */ /* 0x000fec0003800000 */
.L_x_215:
[----:B------:R-:W0:Y:S01]  /*20d0*/  MUFU.RSQ R0, -QNAN ;  /* 0xffc0000000007908 */ /* 0x000e220000001400 */
[----:B------:R-:W-:Y:S05]  /*20e0*/  BRA `(.L_x_222) ;  /* 0x0000000000047947 */ /* 0x000fea0003800000 */
.L_x_214:
[----:B------:R-:W-:-:S07]  /*20f0*/  FADD.FTZ R0, R3, R21 ;  /* 0x0000001503007221 */ /* 0x000fce0000010000 */
.L_x_222:
[----:B------:R-:W-:Y:S05]  /*2100*/  BSYNC.RECONVERGENT B3 ;  /* 0x0000000000037941 */ /* 0x000fea0003800200 */
.L_x_212:
[----:B------:R-:W-:-:S04]  /*2110*/  HFMA2 R19, -RZ, RZ, 0, 0 ;  /* 0x00000000ff137431 */ /* 0x000fc800000001ff */
[----:B0-----:R-:W-:Y:S05]  /*2120*/  RET.REL.NODEC R18 `(_Z16calculate_dS_outIjlEvPfPjPT_PT0_S5_S5_j) ;  /* 0xffffffdc12b47950 */ /* 0x001fea0003c3ffff */
.L_x_223:
        /* <DEDUP_REMOVED lines=13> */
.L_x_304:


//--------------------- .text._Z7proposeIjlEvPT_S1_S1_S1_PfS2_PT0_j --------------------------
	.section	.text._Z7proposeIjlEvPT_S1_S1_S1_PfS2_PT0_j,"ax",@progbits
	.align	128
        .global         _Z7proposeIjlEvPT_S1_S1_S1_PfS2_PT0_j
        .type           _Z7proposeIjlEvPT_S1_S1_S1_PfS2_PT0_j,@function
        .size           _Z7proposeIjlEvPT_S1_S1_S1_PfS2_PT0_j,(.L_x_312 - _Z7proposeIjlEvPT_S1_S1_S1_PfS2_PT0_j)
        .other          _Z7proposeIjlEvPT_S1_S1_S1_PfS2_PT0_j,@"STO_CUDA_ENTRY STV_DEFAULT"
_Z7proposeIjlEvPT_S1_S1_S1_PfS2_PT0_j:
.text._Z7proposeIjlEvPT_S1_S1_S1_PfS2_PT0_j:
        /* <DEDUP_REMOVED lines=9> */
[----:B------:R-:W1:Y:S01]  /*0090*/  LDCU.64 UR4, c[0x0][0x358] ;  /* 0x00006b00ff0477ac */ /* 0x000e620008000a00 */
[----:B0-----:R-:W-:-:S06]  /*00a0*/  IMAD.WIDE.U32 R4, R0, 0x8, R2 ;  /* 0x0000000800047825 */ /* 0x001fcc00078e0002 */
[----:B-1----:R-:W2:Y:S02]  /*00b0*/  LDG.E.64 R4, desc[UR4][R4.64] ;  /* 0x0000000404047981 */ /* 0x002ea4000c1e1b00 */
[----:B--2---:R-:W-:-:S04]  /*00c0*/  ISETP.GE.U32.AND P0, PT, R4, 0x1, PT ;  /* 0x000000010400780c */ /* 0x004fc80003f06070 */
[----:B------:R-:W-:-:S13]  /*00d0*/  ISETP.GE.AND.EX P0, PT, R5, RZ, PT, P0 ;  /* 0x000000ff0500720c */ /* 0x000fda0003f06300 */
[----:B------:R-:W-:Y:S05]  /*00e0*/  @!P0 BRA `(.L_x_224) ;  /* 0x0000000000948947 */ /* 0x000fea0003800000 */
[----:B------:R-:W0:Y:S08]  /*00f0*/  LDC.64 R4, c[0x0][0x388] ;  /* 0x0000e200ff047b82 */ /* 0x000e300000000a00 */
[----:B------:R-:W1:Y:S08]  /*0100*/  LDC.64 R6, c[0x0][0x3a0] ;  /* 0x0000e800ff067b82 */ /* 0x000e700000000a00 */
[----:B------:R-:W2:Y:S01]  /*0110*/  LDC.64 R8, c[0x0][0x3a8] ;  /* 0x0000ea00ff087b82 */ /* 0x000ea20000000a00 */
[----:B0-----:R-:W-:-:S06]  /*0120*/  IMAD.WIDE.U32 R4, R0, 0x4, R4 ;  /* 0x0000000400047825 */ /* 0x001fcc00078e0004 */
[----:B------:R-:W2:Y:S01]  /*0130*/  LDG.E R5, desc[UR4][R4.64] ;  /* 0x0000000404057981 */ /* 0x000ea2000c1e1900 */
[----:B-1----:R-:W-:-:S06]  /*0140*/  IMAD.WIDE.U32 R6, R0, 0x4, R6 ;  /* 0x0000000400067825 */ /* 0x002fcc00078e0006 */
[----:B------:R-:W3:Y:S01]  /*0150*/  LDG.E R6, desc[UR4][R6.64] ;  /* 0x0000000406067981 */ /* 0x000ee2000c1e1900 */
[----:B--2---:R-:W-:-:S06]  /*0160*/  IMAD.WIDE.U32 R8, R5, 0x4, R8 ;  /* 0x0000000405087825 */ /* 0x004fcc00078e0008 */
[----:B------:R-:W3:Y:S02]  /*0170*/  LDG.E R9, desc[UR4][R8.64] ;  /* 0x0000000408097981 */ /* 0x000ee4000c1e1900 */
[----:B---3--:R-:W-:-:S13]  /*0180*/  FSETP.GTU.AND P0, PT, R6, R9, PT ;  /* 0x000000090600720b */ /* 0x008fda0003f0c000 */
[----:B------:R-:W-:Y:S05]  /*0190*/  @P0 BRA `(.L_x_225) ;  /* 0x00000000001c0947 */ /* 0x000fea0003800000 */
[----:B------:R-:W0:Y:S08]  /*01a0*/  LDC.64 R2, c[0x0][0x380] ;  /* 0x0000e000ff027b82 */ /* 0x000e300000000a00 */
[----:B------:R-:W1:Y:S01]  /*01b0*/  LDC.64 R4, c[0x0][0x398] ;  /* 0x0000e600ff047b82 */ /* 0x000e620000000a00 */
[----:B0-----:R-:W-:-:S06]  /*01c0*/  IMAD.WIDE.U32 R2, R0, 0x4, R2 ;  /* 0x0000000400027825 */ /* 0x001fcc00078e0002 */
[----:B------:R-:W2:Y:S01]  /*01d0*/  LDG.E R3, desc[UR4][R2.64] ;  /* 0x0000000402037981 */ /* 0x000ea2000c1e1900 */
[----:B-1----:R-:W-:-:S05]  /*01e0*/  IMAD.WIDE.U32 R4, R0, 0x4, R4 ;  /* 0x0000000400047825 */ /* 0x002fca00078e0004 */
[----:B--2---:R-:W-:Y:S01]  /*01f0*/  STG.E desc[UR4][R4.64], R3 ;  /* 0x0000000304007986 */ /* 0x004fe2000c101904 */
[----:B------:R-:W-:Y:S05]  /*0200*/  EXIT ;  /* 0x000000000000794d */ /* 0x000fea0003800000 */
.L_x_225:
[----:B------:R-:W0:Y:S02]  /*0210*/  LDC.64 R4, c[0x0][0x390] ;  /* 0x0000e400ff047b82 */ /* 0x000e240000000a00 */
[----:B0-----:R-:W-:-:S06]  /*0220*/  IMAD.WIDE.U32 R4, R0, 0x4, R4 ;  /* 0x0000000400047825 */ /* 0x001fcc00078e0004 */
[----:B------:R-:W2:Y:S02]  /*0230*/  LDG.E R5, desc[UR4][R4.64] ;  /* 0x0000000404057981 */ /* 0x000ea4000c1e1900 */
[----:B--2---:R-:W-:-:S06]  /*0240*/  IMAD.WIDE.U32 R2, R5, 0x8, R2 ;  /* 0x0000000805027825 */ /* 0x004fcc00078e0002 */
[----:B------:R-:W2:Y:S02]  /*0250*/  LDG.E.64 R2, desc[UR4][R2.64] ;  /* 0x0000000402027981 */ /* 0x000ea4000c1e1b00 */
[----:B--2---:R-:W-:-:S04]  /*0260*/  ISETP.NE.U32.AND P0, PT, R2, RZ, PT ;  /* 0x000000ff0200720c */ /* 0x004fc80003f05070 */
[----:B------:R-:W-:-:S13]  /*0270*/  ISETP.NE.AND.EX P0, PT, R3, RZ, PT, P0 ;  /* 0x000000ff0300720c */ /* 0x000fda0003f05300 */
        /* <DEDUP_REMOVED lines=8> */
.L_x_226:
[----:B------:R-:W0:Y:S02]  /*0300*/  LDC.64 R2, c[0x0][0x398] ;  /* 0x0000e600ff027b82 */ /* 0x000e240000000a00 */
[----:B0-----:R-:W-:-:S05]  /*0310*/  IMAD.WIDE.U32 R2, R0, 0x4, R2 ;  /* 0x0000000400027825 */ /* 0x001fca00078e0002 */
[----:B------:R-:W-:Y:S01]  /*0320*/  STG.E desc[UR4][R2.64], R5 ;  /* 0x0000000502007986 */ /* 0x000fe2000c101904 */
[----:B------:R-:W-:Y:S05]  /*0330*/  EXIT ;  /* 0x000000000000794d */ /* 0x000fea0003800000 */
.L_x_224:
[----:B------:R-:W0:Y:S08]  /*0340*/  LDC.64 R2, c[0x0][0x380] ;  /* 0x0000e000ff027b82 */ /* 0x000e300000000a00 */
[----:B------:R-:W1:Y:S01]  /*0350*/  LDC.64 R4, c[0x0][0x398] ;  /* 0x0000e600ff047b82 */ /* 0x000e620000000a00 */
[----:B0-----:R-:W-:-:S06]  /*0360*/  IMAD.WIDE.U32 R2, R0, 0x4, R2 ;  /* 0x0000000400027825 */ /* 0x001fcc00078e0002 */
[----:B------:R-:W2:Y:S01]  /*0370*/  LDG.E R3, desc[UR4][R2.64] ;  /* 0x0000000402037981 */ /* 0x000ea2000c1e1900 */
[----:B-1----:R-:W-:-:S05]  /*0380*/  IMAD.WIDE.U32 R4, R0, 0x4, R4 ;  /* 0x0000000400047825 */ /* 0x002fca00078e0004 */
[----:B--2---:R-:W-:Y:S01]  /*0390*/  STG.E desc[UR4][R4.64], R3 ;  /* 0x0000000304007986 */ /* 0x004fe2000c101904 */
[----:B------:R-:W-:Y:S05]  /*03a0*/  EXIT ;  /* 0x000000000000794d */ /* 0x000fea0003800000 */
.L_x_227:
        /* <DEDUP_REMOVED lines=13> */
.L_x_312:


//--------------------- .text._Z25calculate_acceptance_probIjlEvPfPT0_j --------------------------
	.section	.text._Z25calculate_acceptance_probIjlEvPfPT0_j,"ax",@progbits
	.align	128
        .global         _Z25calculate_acceptance_probIjlEvPfPT0_j
        .type           _Z25calculate_acceptance_probIjlEvPfPT0_j,@function
        .size           _Z25calculate_acceptance_probIjlEvPfPT0_j,(.L_x_305 - _Z25calculate_acceptance_probIjlEvPfPT0_j)
        .other          _Z25calculate_acceptance_probIjlEvPfPT0_j,@"STO_CUDA_ENTRY STV_DEFAULT"
_Z25calculate_acceptance_probIjlEvPfPT0_j:
.text._Z25calculate_acceptance_probIjlEvPfPT0_j:
        /* <DEDUP_REMOVED lines=11> */
[----:B-1----:R-:W2:Y:S01]  /*00b0*/  LDG.E.64 R4, desc[UR4][R4.64] ;  /* 0x0000000404047981 */ /* 0x002ea2000c1e1b00 */
[----:B------:R-:W-:Y:S01]  /*00c0*/  I2FP.F32.U32 R0, UR6 ;  /* 0x0000000600007c45 */ /* 0x000fe20008201000 */
[----:B------:R-:W-:Y:S01]  /*00d0*/  BSSY.RECONVERGENT B0, `(.L_x_228) ;  /* 0x000000f000007945 */ /* 0x000fe20003800200 */
[----:B--2---:R-:W-:-:S05]  /*00e0*/  IADD3 R6, P0, PT, R4, UR6, RZ ;  /* 0x0000000604067c10 */ /* 0x004fca000ff1e0ff */
[----:B------:R-:W-:-:S04]  /*00f0*/  IMAD.X R7, RZ, RZ, R5, P0 ;  /* 0x000000ffff077224 */ /* 0x000fc800000e0605 */
        /* <DEDUP_REMOVED lines=10> */
[----:B------:R-:W-:Y:S05]  /*01a0*/  CALL.REL.NOINC `($__internal_5_$__cuda_sm3x_div_rn_noftz_f32_slowpath) ;  /* 0x0000000000187944 */ /* 0x000fea0003c00000 */
[----:B------:R-:W-:-:S07]  /*01b0*/  IMAD.MOV.U32 R9, RZ, RZ, R0 ;  /* 0x000000ffff097224 */ /* 0x000fce00078e0000 */
.L_x_229:
[----:B------:R-:W-:Y:S05]  /*01c0*/  BSYNC.RECONVERGENT B0 ;  /* 0x0000000000007941 */ /* 0x000fea0003800200 */
.L_x_228:
[----:B------:R-:W0:Y:S02]  /*01d0*/  LDC.64 R4, c[0x0][0x380] ;  /* 0x0000e000ff047b82 */ /* 0x000e240000000a00 */
[----:B0-----:R-:W-:-:S05]  /*01e0*/  IMAD.WIDE.U32 R2, R2, 0x4, R4 ;  /* 0x0000000402027825 */ /* 0x001fca00078e0004 */
[----:B------:R-:W-:Y:S01]  /*01f0*/  STG.E desc[UR4][R2.64], R9 ;  /* 0x0000000902007986 */ /* 0x000fe2000c101904 */
[----:B------:R-:W-:Y:S05]  /*0200*/  EXIT ;  /* 0x000000000000794d */ /* 0x000fea0003800000 */
        .weak           $__internal_5_$__cuda_sm3x_div_rn_noftz_f32_slowpath
        .type           $__internal_5_$__cuda_sm3x_div_rn_noftz_f32_slowpath,@function
        .size           $__internal_5_$__cuda_sm3x_div_rn_noftz_f32_slowpath,(.L_x_305 - $__internal_5_$__cuda_sm3x_div_rn_noftz_f32_slowpath)
$__internal_5_$__cuda_sm3x_div_rn_noftz_f32_slowpath:
[--C-:B------:R-:W-:Y:S01]  /*0210*/  SHF.R.U32.HI R6, RZ, 0x17, R3.reuse ;  /* 0x00000017ff067819 */ /* 0x100fe20000011603 */
[----:B------:R-:W-:Y:S01]  /*0220*/  BSSY.RECONVERGENT B1, `(.L_x_230) ;  /* 0x0000064000017945 */ /* 0x000fe20003800200 */
[--C-:B------:R-:W-:Y:S01]  /*0230*/  SHF.R.U32.HI R5, RZ, 0x17, R0.reuse ;  /* 0x00000017ff057819 */ /* 0x100fe20000011600 */
[----:B------:R-:W-:Y:S01]  /*0240*/  IMAD.MOV.U32 R7, RZ, RZ, R0 ;  /* 0x000000ffff077224 */ /* 0x000fe200078e0000 */
[----:B------:R-:W-:Y:S01]  /*0250*/  LOP3.LUT R6, R6, 0xff, RZ, 0xc0, !PT ;  /* 0x000000ff06067812 */ /* 0x000fe200078ec0ff */
[----:B------:R-:W-:Y:S01]  /*0260*/  IMAD.MOV.U32 R8, RZ, RZ, R3 ;  /* 0x000000ffff087224 */ /* 0x000fe200078e0003 */
[----:B------:R-:W-:-:S03]  /*0270*/  LOP3.LUT R5, R5, 0xff, RZ, 0xc0, !PT ;  /* 0x000000ff05057812 */ /* 0x000fc600078ec0ff */
[----:B------:R-:W-:Y:S02]  /*0280*/  VIADD R11, R6, 0xffffffff ;  /* 0xffffffff060b7836 */ /* 0x000fe40000000000 */
[----:B------:R-:W-:-:S03]  /*0290*/  VIADD R10, R5, 0xffffffff ;  /* 0xffffffff050a7836 */ /* 0x000fc60000000000 */
[----:B------:R-:W-:-:S04]  /*02a0*/  ISETP.GT.U32.AND P0, PT, R11, 0xfd, PT ;  /* 0x000000fd0b00780c */ /* 0x000fc80003f04070 */
[----:B------:R-:W-:-:S13]  /*02b0*/  ISETP.GT.U32.OR P0, PT, R10, 0xfd, P0 ;  /* 0x000000fd0a00780c */ /* 0x000fda0000704470 */
[----:B------:R-:W-:Y:S01]  /*02c0*/  @!P0 IMAD.MOV.U32 R9, RZ, RZ, RZ ;  /* 0x000000ffff098224 */ /* 0x000fe200078e00ff */
[----:B------:R-:W-:Y:S06]  /*02d0*/  @!P0 BRA `(.L_x_231) ;  /* 0x00000000005c8947 */ /* 0x000fec0003800000 */
[----:B------:R-:W-:Y:S02]  /*02e0*/  FSETP.GTU.FTZ.AND P0, PT, |R0|, +INF , PT ;  /* 0x7f8000000000780b */ /* 0x000fe40003f1c200 */
[----:B------:R-:W-:-:S04]  /*02f0*/  FSETP.GTU.FTZ.AND P1, PT, |R3|, +INF , PT ;  /* 0x7f8000000300780b */ /* 0x000fc80003f3c200 */
[----:B------:R-:W-:-:S13]  /*0300*/  PLOP3.LUT P0, PT, P0, P1, PT, 0xf8, 0x8f ;  /* 0x00000000008f781c */ /* 0x000fda0000703f70 */
[----:B------:R-:W-:Y:S05]  /*0310*/  @P0 BRA `(.L_x_232) ;  /* 0x00000004004c0947 */ /* 0x000fea0003800000 */
[----:B------:R-:W-:-:S13]  /*0320*/  LOP3.LUT P0, RZ, R8, 0x7fffffff, R7, 0xc8, !PT ;  /* 0x7fffffff08ff7812 */ /* 0x000fda000780c807 */
[----:B------:R-:W-:Y:S05]  /*0330*/  @!P0 BRA `(.L_x_233) ;  /* 0x00000004003c8947 */ /* 0x000fea0003800000 */
[C---:B------:R-:W-:Y:S02]  /*0340*/  FSETP.NEU.FTZ.AND P2, PT, |R0|.reuse, +INF , PT ;  /* 0x7f8000000000780b */ /* 0x040fe40003f5d200 */
        /* <DEDUP_REMOVED lines=11> */
[----:B------:R-:W-:Y:S02]  /*0400*/  @P0 IMAD.MOV.U32 R9, RZ, RZ, RZ ;  /* 0x000000ffff090224 */ /* 0x000fe400078e00ff */
[----:B------:R-:W-:Y:S01]  /*0410*/  @!P0 FFMA R7, R0, 1.84467440737095516160e+19, RZ ;  /* 0x5f80000000078823 */ /* 0x000fe200000000ff */
[----:B------:R-:W-:Y:S02]  /*0420*/  @!P0 IMAD.MOV.U32 R9, RZ, RZ, -0x40 ;  /* 0xffffffc0ff098424 */ /* 0x000fe400078e00ff */
[----:B------:R-:W-:Y:S02]  /*0430*/  @!P1 FFMA R8, R3, 1.84467440737095516160e+19, RZ ;  /* 0x5f80000003089823 */ /* 0x000fe400000000ff */
[----:B------:R-:W-:-:S07]  /*0440*/  @!P1 VIADD R9, R9, 0x40 ;  /* 0x0000004009099836 */ /* 0x000fce0000000000 */
.L_x_231:
[----:B------:R-:W-:Y:S01]  /*0450*/  LEA R3, R6, 0xc0800000, 0x17 ;  /* 0xc080000006037811 */ /* 0x000fe200078eb8ff */
[----:B------:R-:W-:Y:S01]  /*0460*/  VIADD R5, R5, 0xffffff81 ;  /* 0xffffff8105057836 */ /* 0x000fe20000000000 */
[----:B------:R-:W-:Y:S03]  /*0470*/  BSSY.RECONVERGENT B2, `(.L_x_236) ;  /* 0x0000035000027945 */ /* 0x000fe60003800200 */
[----:B------:R-:W-:Y:S01]  /*0480*/  IMAD.IADD R3, R8, 0x1, -R3 ;  /* 0x0000000108037824 */ /* 0x000fe200078e0a03 */
[C---:B------:R-:W-:Y:S01]  /*0490*/  IADD3 R6, PT, PT, R5.reuse, 0x7f, -R6 ;  /* 0x0000007f05067810 */ /* 0x040fe20007ffe806 */
[----:B------:R-:W-:Y:S02]  /*04a0*/  IMAD R0, R5, -0x800000, R7 ;  /* 0xff80000005007824 */ /* 0x000fe400078e0207 */
[----:B------:R-:W0:Y:S01]  /*04b0*/  MUFU.RCP R8, R3 ;  /* 0x0000000300087308 */ /* 0x000e220000001000 */
[----:B------:R-:W-:Y:S01]  /*04c0*/  FADD.FTZ R11, -R3, -RZ ;  /* 0x800000ff030b7221 */ /* 0x000fe20000010100 */
[----:B------:R-:W-:-:S03]  /*04d0*/  IMAD.IADD R6, R6, 0x1, R9 ;  /* 0x0000000106067824 */ /* 0x000fc600078e0209 */
        /* <DEDUP_REMOVED lines=8> */
[----:B------:R-:W-:-:S05]  /*0560*/  LOP3.LUT R3, R3, 0xff, RZ, 0xc0, !PT ;  /* 0x000000ff03037812 */ /* 0x000fca00078ec0ff */
[----:B------:R-:W-:-:S04]  /*0570*/  IMAD.IADD R9, R3, 0x1, R6 ;  /* 0x0000000103097824 */ /* 0x000fc800078e0206 */
        /* <DEDUP_REMOVED lines=11> */
[CCC-:B------:R-:W-:Y:S01]  /*0630*/  FFMA.RM R6, R10.reuse, R8.reuse, R7.reuse ;  /* 0x000000080a067223 */ /* 0x1c0fe20000004007 */
[C---:B------:R-:W-:Y:S02]  /*0640*/  ISETP.NE.AND P2, PT, R9.reuse, RZ, PT ;  /* 0x000000ff0900720c */ /* 0x040fe40003f45270 */
[----:B------:R-:W-:Y:S02]  /*0650*/  ISETP.NE.AND P1, PT, R9, RZ, PT ;  /* 0x000000ff0900720c */ /* 0x000fe40003f25270 */
[----:B------:R-:W-:Y:S01]  /*0660*/  LOP3.LUT R5, R3, 0x7fffff, RZ, 0xc0, !PT ;  /* 0x007fffff03057812 */ /* 0x000fe200078ec0ff */
[----:B------:R-:W-:Y:S01]  /*0670*/  FFMA.RP R3, R10, R8, R7 ;  /* 0x000000080a037223 */ /* 0x000fe20000008007 */
[----:B------:R-:W-:Y:S02]  /*0680*/  VIADD R8, R9, 0x20 ;  /* 0x0000002009087836 */ /* 0x000fe40000000000 */
[----:B------:R-:W-:Y:S01]  /*0690*/  LOP3.LUT R5, R5, 0x800000, RZ, 0xfc, !PT ;  /* 0x0080000005057812 */ /* 0x000fe200078efcff */
[----:B------:R-:W-:Y:S01]  /*06a0*/  IMAD.MOV R7, RZ, RZ, -R9 ;  /* 0x000000ffff077224 */ /* 0x000fe200078e0a09 */
[----:B------:R-:W-:-:S02]  /*06b0*/  FSETP.NEU.FTZ.AND P0, PT, R3, R6, PT ;  /* 0x000000060300720b */ /* 0x000fc40003f1d000 */
[----:B------:R-:W-:Y:S02]  /*06c0*/  SHF.L.U32 R8, R5, R8, RZ ;  /* 0x0000000805087219 */ /* 0x000fe400000006ff */
[----:B------:R-:W-:Y:S02]  /*06d0*/  SEL R6, R7, RZ, P2 ;  /* 0x000000ff07067207 */ /* 0x000fe40001000000 */
[----:B------:R-:W-:Y:S02]  /*06e0*/  ISETP.NE.AND P1, PT, R8, RZ, P1 ;  /* 0x000000ff0800720c */ /* 0x000fe40000f25270 */
[----:B------:R-:W-:Y:S02]  /*06f0*/  SHF.R.U32.HI R6, RZ, R6, R5 ;  /* 0x00000006ff067219 */ /* 0x000fe40000011605 */
[----:B------:R-:W-:Y:S02]  /*0700*/  PLOP3.LUT P0, PT, P0, P1, PT, 0xf8, 0x8f ;  /* 0x00000000008f781c */ /* 0x000fe40000703f70 */
[----:B------:R-:W-:-:S02]  /*0710*/  SHF.R.U32.HI R8, RZ, 0x1, R6 ;  /* 0x00000001ff087819 */ /* 0x000fc40000011606 */
[----:B------:R-:W-:-:S04]  /*0720*/  SEL R3, RZ, 0x1, !P0 ;  /* 0x00000001ff037807 */ /* 0x000fc80004000000 */
[----:B------:R-:W-:-:S04]  /*0730*/  LOP3.LUT R3, R3, 0x1, R8, 0xf8, !PT ;  /* 0x0000000103037812 */ /* 0x000fc800078ef808 */
[----:B------:R-:W-:-:S05]  /*0740*/  LOP3.LUT R3, R3, R6, RZ, 0xc0, !PT ;  /* 0x0000000603037212 */ /* 0x000fca00078ec0ff */
[----:B------:R-:W-:-:S05]  /*0750*/  IMAD.IADD R3, R8, 0x1, R3 ;  /* 0x0000000108037824 */ /* 0x000fca00078e0203 */
[----:B------:R-:W-:Y:S01]  /*0760*/  LOP3.LUT R0, R3, R0, RZ, 0xfc, !PT ;  /* 0x0000000003007212 */ /* 0x000fe200078efcff */
[----:B------:R-:W-:Y:S06]  /*0770*/  BRA `(.L_x_239) ;  /* 0x0000000000107947 */ /* 0x000fec0003800000 */
.L_x_238:
[----:B------:R-:W-:-:S04]  /*0780*/  LOP3.LUT R0, R0, 0x80000000, RZ, 0xc0, !PT ;  /* 0x8000000000007812 */ /* 0x000fc800078ec0ff */
[----:B------:R-:W-:Y:S01]  /*0790*/  LOP3.LUT R0, R0, 0x7f800000, RZ, 0xfc, !PT ;  /* 0x7f80000000007812 */ /* 0x000fe200078efcff */
[----:B------:R-:W-:Y:S06]  /*07a0*/  BRA `(.L_x_239) ;  /* 0x0000000000047947 */ /* 0x000fec0003800000 */
.L_x_237:
[----:B------:R-:W-:-:S07]  /*07b0*/  IMAD R0, R6, 0x800000, R0 ;  /* 0x0080000006007824 */ /* 0x000fce00078e0200 */
.L_x_239:
[----:B------:R-:W-:Y:S05]  /*07c0*/  BSYNC.RECONVERGENT B2 ;  /* 0x0000000000027941 */ /* 0x000fea0003800200 */
.L_x_236:
[----:B------:R-:W-:Y:S05]  /*07d0*/  BRA `(.L_x_240) ;  /* 0x0000000000207947 */ /* 0x000fea0003800000 */
.L_x_235:
[----:B------:R-:W-:-:S04]  /*07e0*/  LOP3.LUT R0, R8, 0x80000000, R7, 0x48, !PT ;  /* 0x8000000008007812 */ /* 0x000fc800078e4807 */
[----:B------:R-:W-:Y:S01]  /*07f0*/  LOP3.LUT R0, R0, 0x7f800000, RZ, 0xfc, !PT ;  /* 0x7f80000000007812 */ /* 0x000fe200078efcff */
[----:B------:R-:W-:Y:S06]  /*0800*/  BRA `(.L_x_240) ;  /* 0x0000000000147947 */ /* 0x000fec0003800000 */
.L_x_234:
[----:B------:R-:W-:Y:S01]  /*0810*/  LOP3.LUT R0, R8, 0x80000000, R7, 0x48, !PT ;  /* 0x8000000008007812 */ /* 0x000fe200078e4807 */
[----:B------:R-:W-:Y:S06]  /*0820*/  BRA `(.L_x_240) ;  /* 0x00000000000c7947 */ /* 0x000fec0003800000 */
.L_x_233:
[----:B------:R-:W0:Y:S01]  /*0830*/  MUFU.RSQ R0, -QNAN ;  /* 0xffc0000000007908 */ /* 0x000e220000001400 */
[----:B------:R-:W-:Y:S05]  /*0840*/  BRA `(.L_x_240) ;  /* 0x0000000000047947 */ /* 0x000fea0003800000 */
.L_x_232:
[----:B------:R-:W-:-:S07]  /*0850*/  FADD.FTZ R0, R0, R3 ;  /* 0x0000000300007221 */ /* 0x000fce0000010000 */
.L_x_240:
[----:B------:R-:W-:Y:S05]  /*0860*/  BSYNC.RECONVERGENT B1 ;  /* 0x0000000000017941 */ /* 0x000fea0003800200 */
.L_x_230:
[----:B------:R-:W-:-:S04]  /*0870*/  IMAD.MOV.U32 R5, RZ, RZ, 0x0 ;  /* 0x00000000ff057424 */ /* 0x000fc800078e00ff */
[----:B0-----:R-:W-:Y:S05]  /*0880*/  RET.REL.NODEC R4 `(_Z25calculate_acceptance_probIjlEvPfPT0_j) ;  /* 0xfffffff404dc7950 */ /* 0x001fea0003c3ffff */
.L_x_241:
        /* <DEDUP_REMOVED lines=15> */
.L_x_305:


//--------------------- .text._Z16sample_neighborsIjlEvPT_PjS1_PT0_S2_S1_S4_S4_j --------------------------
	.section	.text._Z16sample_neighborsIjlEvPT_PjS1_PT0_S2_S1_S4_S4_j,"ax",@progbits
	.align	128
        .global         _Z16sample_neighborsIjlEvPT_PjS1_PT0_S2_S1_S4_S4_j
        .type           _Z16sample_neighborsIjlEvPT_PjS1_PT0_S2_S1_S4_S4_j,@function
        .size           _Z16sample_neighborsIjlEvPT_PjS1_PT0_S2_S1_S4_S4_j,(.L_x_306 - _Z16sample_neighborsIjlEvPT_PjS1_PT0_S2_S1_S4_S4_j)
        .other          _Z16sample_neighborsIjlEvPT_PjS1_PT0_S2_S1_S4_S4_j,@"STO_CUDA_ENTRY STV_DEFAULT"
_Z16sample_neighborsIjlEvPT_PjS1_PT0_S2_S1_S4_S4_j:
.text._Z16sample_neighborsIjlEvPT_PjS1_PT0_S2_S1_S4_S4_j:
[----:B------:R-:W0:Y:S01]  /*0000*/  LDC R1, c[0x0][0x37c] ;  /* 0x0000df00ff017b82 */ /* 0x000e220000000800 */
[----:B------:R-:W1:Y:S07]  /*0010*/  S2R R3, SR_TID.X ;  /* 0x0000000000037919 */ /* 0x000e6e0000002100 */
[----:B------:R-:W1:Y:S01]  /*0020*/  S2UR UR4, SR_CTAID.X ;  /* 0x00000000000479c3 */ /* 0x000e620000002500 */
[----:B------:R-:W2:Y:S01]  /*0030*/  LDCU UR5, c[0x0][0x3c0] ;  /* 0x00007800ff0577ac */ /* 0x000ea20008000800 */
[----:B0-----:R-:W-:-:S06]  /*0040*/  VIADD R1, R1, 0xffffffd0 ;  /* 0xffffffd001017836 */ /* 0x001fcc0000000000 */
[----:B------:R-:W1:Y:S02]  /*0050*/  LDC R0, c[0x0][0x360] ;  /* 0x0000d800ff007b82 */ /* 0x000e640000000800 */
[----:B-1----:R-:W-:-:S05]  /*0060*/  IMAD R0, R0, UR4, R3 ;  /* 0x0000000400007c24 */ /* 0x002fca000f8e0203 */
[----:B--2---:R-:W-:-:S13]  /*0070*/  ISETP.GE.U32.AND P0, PT, R0, UR5, PT ;  /* 0x0000000500007c0c */ /* 0x004fda000bf06070 */
[----:B------:R-:W-:Y:S05]  /*0080*/  @P0 EXIT ;  /* 0x000000000000094d */ /* 0x000fea0003800000 */
[----:B------:R-:W0:Y:S02]  /*0090*/  LDCU UR4, c[0x0][0x3c0] ;  /* 0x00007800ff0477ac */ /* 0x000e240008000800 */
[----:B0-----:R-:W-:Y:S01]  /*00a0*/  IMAD.U32 R8, RZ, RZ, UR4 ;  /* 0x00000004ff087e24 */ /* 0x001fe2000f8e00ff */
[----:B------:R-:W-:-:S06]  /*00b0*/  CS2R R2, SR_CLOCKLO ;  /* 0x0000000000027805 */ /* 0x000fcc0000015000 */
[----:B------:R-:W-:Y:S01]  /*00c0*/  LOP3.LUT R3, R3, 0xf7dcefdd, RZ, 0x3c, !PT ;  /* 0xf7dcefdd03037812 */ /* 0x000fe200078e3cff */
[----:B------:R-:W0:Y:S01]  /*00d0*/  LDCU.64 UR6, c[0x0][0x358] ;  /* 0x00006b00ff0677ac */ /* 0x000e220008000a00 */
[----:B------:R-:W-:Y:S01]  /*00e0*/  LOP3.LUT R2, R2, 0xaad26b49, RZ, 0x3c, !PT ;  /* 0xaad26b4902027812 */ /* 0x000fe200078e3cff */
[----:B------:R-:W-:Y:S01]  /*00f0*/  BSSY.RECONVERGENT B0, `(.L_x_242) ;  /* 0x000025a000007945 */ /* 0x000fe20003800200 */
[----:B------:R-:W-:Y:S01]  /*0100*/  ISETP.NE.AND P0, PT, R0, RZ, PT ;  /* 0x000000ff0000720c */ /* 0x000fe20003f05270 */
[----:B------:R-:W-:Y:S02]  /*0110*/  IMAD R4, R3, -0x658354e5, RZ ;  /* 0x9a7cab1b03047824 */ /* 0x000fe400078e02ff */
[----:B------:R-:W-:Y:S02]  /*0120*/  IMAD R3, R2, 0x4182bed5, RZ ;  /* 0x4182bed502037824 */ /* 0x000fe400078e02ff */
[----:B------:R-:W-:Y:S02]  /*0130*/  VIADD R7, R4, 0x1f123bb5 ;  /* 0x1f123bb504077836 */ /* 0x000fe40000000000 */
[C---:B------:R-:W-:Y:S01]  /*0140*/  VIADD R5, R3.reuse, 0x583f19 ;  /* 0x00583f1903057836 */ /* 0x040fe20000000000 */
[----:B------:R-:W-:-:S02]  /*0150*/  IADD3 R2, PT, PT, R3, 0x64f0c9, R4 ;  /* 0x0064f0c903027810 */ /* 0x000fc40007ffe004 */
[C---:B------:R-:W-:Y:S01]  /*0160*/  LOP3.LUT R6, R3.reuse, 0x159a55e5, RZ, 0x3c, !PT ;  /* 0x159a55e503067812 */ /* 0x040fe200078e3cff */
[----:B------:R-:W-:Y:S01]  /*0170*/  VIADD R3, R3, 0x75bcd15 ;  /* 0x075bcd1503037836 */ /* 0x000fe20000000000 */
[----:B------:R-:W-:-:S03]  /*0180*/  LOP3.LUT R4, R4, 0x5491333, RZ, 0x3c, !PT ;  /* 0x0549133304047812 */ /* 0x000fc600078e3cff */
[----:B------:R1:W-:Y:S04]  /*0190*/  STL.64 [R1+0x8], R6 ;  /* 0x0000080601007387 */ /* 0x0003e80000100a00 */
[----:B------:R1:W-:Y:S04]  /*01a0*/  STL.64 [R1], R2 ;  /* 0x0000000201007387 */ /* 0x0003e80000100a00 */
[----:B------:R1:W-:Y:S01]  /*01b0*/  STL.64 [R1+0x10], R4 ;  /* 0x0000100401007387 */ /* 0x0003e20000100a00 */
[----:B0-----:R-:W-:Y:S05]  /*01c0*/  @!P0 BRA `(.L_x_243) ;  /* 0x0000002400308947 */ /* 0x001fea0003800000 */
[----:B------:R-:W-:Y:S02]  /*01d0*/  IMAD.MOV.U32 R13, RZ, RZ, RZ ;  /* 0x000000ffff0d7224 */ /* 0x000fe400078e00ff */
[----:B------:R-:W-:Y:S02]  /*01e0*/  IMAD.MOV.U32 R12, RZ, RZ, R0 ;  /* 0x000000ffff0c7224 */ /* 0x000fe400078e0000 */
[----:B------:R-:W-:-:S07]  /*01f0*/  IMAD.MOV.U32 R9, RZ, RZ, RZ ;  /* 0x000000ffff097224 */ /* 0x000fce00078e00ff */
.L_x_252:
[----:B------:R-:W-:Y:S01]  /*0200*/  LOP3.LUT R21, R12, 0x3, RZ, 0xc0, !PT ;  /* 0x000000030c157812 */ /* 0x000fe200078ec0ff */
[----:B------:R-:W-:Y:S03]  /*0210*/  BSSY.RECONVERGENT B1, `(.L_x_244) ;  /* 0x0000241000017945 */ /* 0x000fe60003800200 */
[----:B------:R-:W-:-:S04]  /*0220*/  ISETP.NE.U32.AND P0, PT, R21, RZ, PT ;  /* 0x000000ff1500720c */ /* 0x000fc80003f05070 */
[----:B------:R-:W-:-:S13]  /*0230*/  ISETP.NE.AND.EX P0, PT, RZ, RZ, PT, P0 ;  /* 0x000000ffff00720c */ /* 0x000fda0003f05300 */
[----:B0-2---:R-:W-:Y:S05]  /*0240*/  @!P0 BRA `(.L_x_245) ;  /* 0x0000002000f48947 */ /* 0x005fea0003800000 */
[----:B------:R-:W0:Y:S01]  /*0250*/  LDC.64 R10, c[0x4][RZ] ;  /* 0x01000000ff0a7b82 */ /* 0x000e220000000a00 */
[----:B------:R-:W-:Y:S01]  /*0260*/  IMAD.MOV.U32 R16, RZ, RZ, RZ ;  /* 0x000000ffff107224 */ /* 0x000fe200078e00ff */
[----:B-1----:R-:W-:Y:S02]  /*0270*/  CS2R R4, SRZ ;  /* 0x0000000000047805 */ /* 0x002fe4000001ff00 */
[----:B------:R-:W-:Y:S01]  /*0280*/  CS2R R6, SRZ ;  /* 0x0000000000067805 */ /* 0x000fe2000001ff00 */
[----:B------:R-:W-:Y:S02]  /*0290*/  IMAD.MOV.U32 R3, RZ, RZ, RZ ;  /* 0x000000ffff037224 */ /* 0x000fe400078e00ff */
[----:B0-----:R-:W-:-:S07]  /*02a0*/  IMAD.WIDE.U32 R10, R13, 0xc80, R10 ;  /* 0x00000c800d0a7825 */ /* 0x001fce00078e000a */
.L_x_247:
[----:B------:R-:W-:-:S06]  /*02b0*/  IMAD R17, R16, 0x4, R1 ;  /* 0x0000000410117824 */ /* 0x000fcc00078e0201 */
[----:B------:R-:W5:Y:S01]  /*02c0*/  LDL R17, [R17+0x4] ;  /* 0x0000040011117983 */ /* 0x000f620000100800 */
[----:B------:R-:W-:Y:S01]  /*02d0*/  IMAD.SHL.U32 R18, R16, 0x20, RZ ;  /* 0x0000002010127824 */ /* 0x000fe200078e00ff */
[----:B------:R-:W-:-:S06]  /*02e0*/  UMOV UR4, URZ ;  /* 0x000000ff00047c82 */ /* 0x000fcc0008000000 */
.L_x_246:
[----:B-----5:R-:W-:Y:S01]  /*02f0*/  SHF.R.U32.HI R24, RZ, UR4, R17 ;  /* 0x00000004ff187c19 */ /* 0x020fe20008011611 */
[----:B------:R-:W-:-:S03]  /*0300*/  VIADD R14, R18, UR4 ;  /* 0x00000004120e7c36 */ /* 0x000fc60008000000 */
[----:B------:R-:W-:-:S04]  /*0310*/  LOP3.LUT R15, R24, 0x1, RZ, 0xc0, !PT ;  /* 0x00000001180f7812 */ /* 0x000fc800078ec0ff */
[----:B------:R-:W-:Y:S01]  /*0320*/  ISETP.NE.U32.AND P0, PT, R15, 0x1, PT ;  /* 0x000000010f00780c */ /* 0x000fe20003f05070 */
[----:B------:R-:W-:-:S03]  /*0330*/  IMAD R15, R14, 0x5, RZ ;  /* 0x000000050e0f7824 */ /* 0x000fc600078e02ff */
[----:B------:R-:W-:Y:S01]  /*0340*/  R2P PR, R24, 0x7e ;  /* 0x0000007e18007804 */ /* 0x000fe20000000000 */
[----:B------:R-:W-:-:S08]  /*0350*/  IMAD.WIDE.U32 R14, R15, 0x4, R10 ;  /* 0x000000040f0e7825 */ /* 0x000fd000078e000a */
[----:B------:R-:W2:Y:S04]  /*0360*/  @!P0 LDG.E R22, desc[UR6][R14.64+0x10] ;  /* 0x000010060e168981 */ /* 0x000ea8000c1e1900 */
[----:B------:R-:W3:Y:S04]  /*0370*/  @P1 LDG.E R26, desc[UR6][R14.64+0x24] ;  /* 0x000024060e1a1981 */ /* 0x000ee8000c1e1900 */
[----:B------:R-:W4:Y:S04]  /*0380*/  @P2 LDG.E R28, desc[UR6][R14.64+0x38] ;  /* 0x000038060e1c2981 */ /* 0x000f28000c1e1900 */
[----:B------:R-:W4:Y:S04]  /*0390*/  @!P0 LDG.E R20, desc[UR6][R14.64] ;  /* 0x000000060e148981 */ /* 0x000f28000c1e1900 */
[----:B------:R-:W4:Y:S04]  /*03a0*/  @P3 LDG.E R19, desc[UR6][R14.64+0x4c] ;  /* 0x00004c060e133981 */ /* 0x000f28000c1e1900 */
[----:B------:R-:W4:Y:S04]  /*03b0*/  @!P0 LDG.E R23, desc[UR6][R14.64+0xc] ;  /* 0x00000c060e178981 */ /* 0x000f28000c1e1900 */
[----:B------:R-:W4:Y:S01]  /*03c0*/  @P4 LDG.E R25, desc[UR6][R14.64+0x54] ;  /* 0x000054060e194981 */ /* 0x000f22000c1e1900 */
[----:B--2---:R-:W-:-:S03]  /*03d0*/  @!P0 LOP3.LUT R5, R5, R22, RZ, 0x3c, !PT ;  /* 0x0000001605058212 */ /* 0x004fc600078e3cff */
[----:B------:R-:W2:Y:S01]  /*03e0*/  @P4 LDG.E R22, desc[UR6][R14.64+0x60] ;  /* 0x000060060e164981 */ /* 0x000ea2000c1e1900 */
[----:B---3--:R-:W-:-:S03]  /*03f0*/  @P1 LOP3.LUT R5, R5, R26, RZ, 0x3c, !PT ;  /* 0x0000001a05051212 */ /* 0x008fc600078e3cff */
[----:B------:R-:W3:Y:S01]  /*0400*/  @P5 LDG.E R26, desc[UR6][R14.64+0x74] ;  /* 0x000074060e1a5981 */ /* 0x000ee2000c1e1900 */
[----:B----4-:R-:W-:Y:S02]  /*0410*/  @P2 LOP3.LUT R5, R5, R28, RZ, 0x3c, !PT ;  /* 0x0000001c05052212 */ /* 0x010fe400078e3cff */
[----:B------:R-:W-:Y:S02]  /*0420*/  @!P0 LOP3.LUT R3, R3, R20, RZ, 0x3c, !PT ;  /* 0x0000001403038212 */ /* 0x000fe400078e3cff */
[----:B------:R-:W4:Y:S01]  /*0430*/  @!P0 LDG.E R20, desc[UR6][R14.64+0x8] ;  /* 0x000008060e148981 */ /* 0x000f22000c1e1900 */
[----:B------:R-:W-:-:S03]  /*0440*/  @P3 LOP3.LUT R5, R5, R19, RZ, 0x3c, !PT ;  /* 0x0000001305053212 */ /* 0x000fc600078e3cff */
[----:B------:R-:W3:Y:S01]  /*0450*/  @!P0 LDG.E R19, desc[UR6][R14.64+0x4] ;  /* 0x000004060e138981 */ /* 0x000ee2000c1e1900 */
[----:B------:R-:W-:-:S03]  /*0460*/  @!P0 LOP3.LUT R4, R4, R23, RZ, 0x3c, !PT ;  /* 0x0000001704048212 */ /* 0x000fc600078e3cff */
[----:B------:R-:W3:Y:S01]  /*0470*/  @P1 LDG.E R23, desc[UR6][R14.64+0x20] ;  /* 0x000020060e171981 */ /* 0x000ee2000c1e1900 */
[----:B--2---:R-:W-:-:S03]  /*0480*/  @P4 LOP3.LUT R5, R5, R22, RZ, 0x3c, !PT ;  /* 0x0000001605054212 */ /* 0x004fc600078e3cff */
[----:B------:R-:W2:Y:S01]  /*0490*/  @P1 LDG.E R22, desc[UR6][R14.64+0x1c] ;  /* 0x00001c060e161981 */ /* 0x000ea2000c1e1900 */
[----:B----4-:R-:W-:-:S03]  /*04a0*/  @!P0 LOP3.LUT R7, R7, R20, RZ, 0x3c, !PT ;  /* 0x0000001407078212 */ /* 0x010fc600078e3cff */
[----:B------:R-:W4:Y:S01]  /*04b0*/  @P1 LDG.E R20, desc[UR6][R14.64+0x14] ;  /* 0x000014060e141981 */ /* 0x000f22000c1e1900 */
[----:B---3--:R-:W-:-:S03]  /*04c0*/  @!P0 LOP3.LUT R6, R6, R19, RZ, 0x3c, !PT ;  /* 0x0000001306068212 */ /* 0x008fc600078e3cff */
[----:B------:R-:W3:Y:S01]  /*04d0*/  @P1 LDG.E R19, desc[UR6][R14.64+0x18] ;  /* 0x000018060e131981 */ /* 0x000ee2000c1e1900 */
[----:B------:R-:W-:-:S03]  /*04e0*/  @P5 LOP3.LUT R5, R5, R26, RZ, 0x3c, !PT ;  /* 0x0000001a05055212 */ /* 0x000fc600078e3cff */
[----:B------:R-:W3:Y:S01]  /*04f0*/  @P6 LDG.E R26, desc[UR6][R14.64+0x88] ;  /* 0x000088060e1a6981 */ /* 0x000ee2000c1e1900 */
[----:B------:R-:W-:-:S03]  /*0500*/  @P1 LOP3.LUT R4, R4, R23, RZ, 0x3c, !PT ;  /* 0x0000001704041212 */ /* 0x000fc600078e3cff */
[----:B------:R-:W3:Y:S01]  /*0510*/  @P2 LDG.E R23, desc[UR6][R14.64+0x34] ;  /* 0x000034060e172981 */ /* 0x000ee2000c1e1900 */
[----:B--2---:R-:W-:-:S03]  /*0520*/  @P1 LOP3.LUT R7, R7, R22, RZ, 0x3c, !PT ;  /* 0x0000001607071212 */ /* 0x004fc600078e3cff */
[----:B------:R-:W2:Y:S01]  /*0530*/  @P2 LDG.E R22, desc[UR6][R14.64+0x30] ;  /* 0x000030060e162981 */ /* 0x000ea2000c1e1900 */
[----:B----4-:R-:W-:-:S03]  /*0540*/  @P1 LOP3.LUT R3, R3, R20, RZ, 0x3c, !PT ;  /* 0x0000001403031212 */ /* 0x010fc600078e3cff */
[----:B------:R-:W4:Y:S01]  /*0550*/  @P2 LDG.E R20, desc[UR6][R14.64+0x28] ;  /* 0x000028060e142981 */ /* 0x000f22000c1e1900 */
[----:B---3--:R-:W-:-:S03]  /*0560*/  @P1 LOP3.LUT R6, R6, R19, RZ, 0x3c, !PT ;  /* 0x0000001306061212 */ /* 0x008fc600078e3cff */
        /* <DEDUP_REMOVED lines=21> */
[----:B------:R-:W-:Y:S02]  /*06c0*/  @P4 LOP3.LUT R6, R6, R25, RZ, 0x3c, !PT ;  /* 0x0000001906064212 */ /* 0x000fe400078e3cff */
[----:B------:R-:W-:Y:S01]  /*06d0*/  LOP3.LUT P0, RZ, R24, 0x80, RZ, 0xc0, !PT ;  /* 0x0000008018ff7812 */ /* 0x000fe2000780c0ff */
        /* <DEDUP_REMOVED lines=20> */
[----:B------:R-:W-:Y:S02]  /*0820*/  @P0 LOP3.LUT R5, R5, R26, RZ, 0x3c, !PT ;  /* 0x0000001a05050212 */ /* 0x000fe400078e3cff */
[----:B------:R-:W-:Y:S02]  /*0830*/  @P0 LOP3.LUT R4, R4, R23, RZ, 0x3c, !PT ;  /* 0x0000001704040212 */ /* 0x000fe400078e3cff */
[----:B--2---:R-:W-:Y:S02]  /*0840*/  @P0 LOP3.LUT R7, R7, R22, RZ, 0x3c, !PT ;  /* 0x0000001607070212 */ /* 0x004fe400078e3cff */
[----:B----4-:R-:W-:Y:S02]  /*0850*/  @P0 LOP3.LUT R3, R3, R20, RZ, 0x3c, !PT ;  /* 0x0000001403030212 */ /* 0x010fe400078e3cff */
[----:B---3--:R-:W-:-:S02]  /*0860*/  @P0 LOP3.LUT R6, R6, R19, RZ, 0x3c, !PT ;  /* 0x0000001306060212 */ /* 0x008fc400078e3cff */
[----:B------:R-:W-:-:S13]  /*0870*/  R2P PR, R24.B1, 0x7f ;  /* 0x0000007f18007804 */ /* 0x000fda0000001000 */
[----:B------:R-:W2:Y:S04]  /*0880*/  @P0 LDG.E R20, desc[UR6][R14.64+0xa0] ;  /* 0x0000a0060e140981 */ /* 0x000ea8000c1e1900 */
[----:B------:R-:W3:Y:S04]  /*0890*/  @P0 LDG.E R22, desc[UR6][R14.64+0xa8] ;  /* 0x0000a8060e160981 */ /* 0x000ee8000c1e1900 */
[----:B------:R-:W4:Y:S04]  /*08a0*/  @P0 LDG.E R19, desc[UR6][R14.64+0xa4] ;  /* 0x0000a4060e130981 */ /* 0x000f28000c1e1900 */
[----:B------:R-:W4:Y:S04]  /*08b0*/  @P0 LDG.E R23, desc[UR6][R14.64+0xac] ;  /* 0x0000ac060e170981 */ /* 0x000f28000c1e1900 */
[----:B------:R-:W4:Y:S04]  /*08c0*/  @P1 LDG.E R26, desc[UR6][R14.64+0xbc] ;  /* 0x0000bc060e1a1981 */ /* 0x000f28000c1e1900 */
[----:B------:R-:W4:Y:S01]  /*08d0*/  @P1 LDG.E R25, desc[UR6][R14.64+0xb8] ;  /* 0x0000b8060e191981 */ /* 0x000f22000c1e1900 */
[----:B--2---:R-:W-:-:S03]  /*08e0*/  @P0 LOP3.LUT R3, R3, R20, RZ, 0x3c, !PT ;  /* 0x0000001403030212 */ /* 0x004fc600078e3cff */
[----:B------:R-:W2:Y:S01]  /*08f0*/  @P0 LDG.E R20, desc[UR6][R14.64+0xb0] ;  /* 0x0000b0060e140981 */ /* 0x000ea2000c1e1900 */
[----:B---3--:R-:W-:-:S03]  /*0900*/  @P0 LOP3.LUT R7, R7, R22, RZ, 0x3c, !PT ;  /* 0x0000001607070212 */ /* 0x008fc600078e3cff */
[----:B------:R-:W3:Y:S01]  /*0910*/  @P1 LDG.E R22, desc[UR6][R14.64+0xb4] ;  /* 0x0000b4060e161981 */ /* 0x000ee2000c1e1900 */
[----:B----4-:R-:W-:-:S03]  /*0920*/  @P0 LOP3.LUT R6, R6, R19, RZ, 0x3c, !PT ;  /* 0x0000001306060212 */ /* 0x010fc600078e3cff */
[----:B------:R-:W4:Y:S01]  /*0930*/  @P1 LDG.E R19, desc[UR6][R14.64+0xc0] ;  /* 0x0000c0060e131981 */ /* 0x000f22000c1e1900 */
[----:B------:R-:W-:-:S03]  /*0940*/  @P0 LOP3.LUT R4, R4, R23, RZ, 0x3c, !PT ;  /* 0x0000001704040212 */ /* 0x000fc600078e3cff */
[----:B------:R-:W4:Y:S01]  /*0950*/  @P2 LDG.E R23, desc[UR6][R14.64+0xcc] ;  /* 0x0000cc060e172981 */ /* 0x000f22000c1e1900 */
[----:B------:R-:W-:-:S03]  /*0960*/  @P1 LOP3.LUT R7, R7, R26, RZ, 0x3c, !PT ;  /* 0x0000001a07071212 */ /* 0x000fc600078e3cff */
[----:B------:R-:W4:Y:S01]  /*0970*/  @P2 LDG.E R26, desc[UR6][R14.64+0xd0] ;  /* 0x0000d0060e1a2981 */ /* 0x000f22000c1e1900 */
[----:B--2---:R-:W-:Y:S02]  /*0980*/  @P0 LOP3.LUT R5, R5, R20, RZ, 0x3c, !PT ;  /* 0x0000001405050212 */ /* 0x004fe400078e3cff */
[----:B------:R-:W-:Y:S01]  /*0990*/  LOP3.LUT P0, RZ, R24, 0x8000, RZ, 0xc0, !PT ;  /* 0x0000800018ff7812 */ /* 0x000fe2000780c0ff */
[----:B------:R-:W2:Y:S01]  /*09a0*/  @P2 LDG.E R20, desc[UR6][R14.64+0xd8] ;  /* 0x0000d8060e142981 */ /* 0x000ea2000c1e1900 */
[----:B---3--:R-:W-:-:S03]  /*09b0*/  @P1 LOP3.LUT R3, R3, R22, RZ, 0x3c, !PT ;  /* 0x0000001603031212 */ /* 0x008fc600078e3cff */
[----:B------:R-:W3:Y:S04]  /*09c0*/  @P1 LDG.E R22, desc[UR6][R14.64+0xc4] ;  /* 0x0000c4060e161981 */ /* 0x000ee8000c1e1900 */
[----:B------:R-:W2:Y:S01]  /*09d0*/  @P2 LDG.E R24, desc[UR6][R14.64+0xc8] ;  /* 0x0000c8060e182981 */ /* 0x000ea2000c1e1900 */
[----:B------:R-:W-:Y:S02]  /*09e0*/  @P1 LOP3.LUT R6, R6, R25, RZ, 0x3c, !PT ;  /* 0x0000001906061212 */ /* 0x000fe400078e3cff */
[----:B----4-:R-:W-:Y:S01]  /*09f0*/  @P1 LOP3.LUT R4, R4, R19, RZ, 0x3c, !PT ;  /* 0x0000001304041212 */ /* 0x010fe200078e3cff */
[----:B------:R-:W4:Y:S01]  /*0a00*/  @P2 LDG.E R25, desc[UR6][R14.64+0xd4] ;  /* 0x0000d4060e192981 */ /* 0x000f22000c1e1900 */
[----:B------:R-:W-:-:S03]  /*0a10*/  @P2 LOP3.LUT R6, R6, R23, RZ, 0x3c, !PT ;  /* 0x0000001706062212 */ /* 0x000fc600078e3cff */
[----:B------:R-:W4:Y:S01]  /*0a20*/  @P3 LDG.E R19, desc[UR6][R14.64+0xe0] ;  /* 0x0000e0060e133981 */ /* 0x000f22000c1e1900 */
[----:B------:R-:W-:-:S03]  /*0a30*/  @P2 LOP3.LUT R7, R7, R26, RZ, 0x3c, !PT ;  /* 0x0000001a07072212 */ /* 0x000fc600078e3cff */
[----:B------:R-:W4:Y:S04]  /*0a40*/  @P3 LDG.E R23, desc[UR6][R14.64+0xe8] ;  /* 0x0000e8060e173981 */ /* 0x000f28000c1e1900 */
[----:B------:R-:W4:Y:S01]  /*0a50*/  @P3 LDG.E R26, desc[UR6][R14.64+0xec] ;  /* 0x0000ec060e1a3981 */ /* 0x000f22000c1e1900 */
[----:B---3--:R-:W-:-:S03]  /*0a60*/  @P1 LOP3.LUT R5, R5, R22, RZ, 0x3c, !PT ;  /* 0x0000001605051212 */ /* 0x008fc600078e3cff */
[----:B------:R-:W3:Y:S01]  /*0a70*/  @P3 LDG.E R22, desc[UR6][R14.64+0xdc] ;  /* 0x0000dc060e163981 */ /* 0x000ee2000c1e1900 */
[----:B--2---:R-:W-:-:S03]  /*0a80*/  @P2 LOP3.LUT R3, R3, R24, RZ, 0x3c, !PT ;  /* 0x0000001803032212 */ /* 0x004fc600078e3cff */
[----:B------:R-:W2:Y:S01]  /*0a90*/  @P3 LDG.E R24, desc[UR6][R14.64+0xe4] ;  /* 0x0000e4060e183981 */ /* 0x000ea2000c1e1900 */
[----:B------:R-:W-:Y:S02]  /*0aa0*/  @P2 LOP3.LUT R5, R5, R20, RZ, 0x3c, !PT ;  /* 0x0000001405052212 */ /* 0x000fe400078e3cff */
[----:B----4-:R-:W-:Y:S01]  /*0ab0*/  @P2 LOP3.LUT R4, R4, R25, RZ, 0x3c, !PT ;  /* 0x0000001904042212 */ /* 0x010fe200078e3cff */
[----:B------:R-:W4:Y:S01]  /*0ac0*/  @P4 LDG.E R20, desc[UR6][R14.64+0xf0] ;  /* 0x0000f0060e144981 */ /* 0x000f22000c1e1900 */
[----:B------:R-:W-:-:S03]  /*0ad0*/  @P3 LOP3.LUT R6, R6, R19, RZ, 0x3c, !PT ;  /* 0x0000001306063212 */ /* 0x000fc600078e3cff */
        /* <DEDUP_REMOVED lines=10> */
[----:B----4-:R-:W-:-:S03]  /*0b80*/  @P4 LOP3.LUT R3, R3, R20, RZ, 0x3c, !PT ;  /* 0x0000001403034212 */ /* 0x010fc600078e3cff */
[----:B------:R-:W4:Y:S01]  /*0b90*/  @P5 LDG.E R20, desc[UR6][R14.64+0x10c] ;  /* 0x00010c060e145981 */ /* 0x000f22000c1e1900 */
[----:B------:R-:W-:-:S03]  /*0ba0*/  @P4 LOP3.LUT R6, R6, R19, RZ, 0x3c, !PT ;  /* 0x0000001306064212 */ /* 0x000fc600078e3cff */
[----:B------:R-:W4:Y:S01]  /*0bb0*/  @P5 LDG.E R19, desc[UR6][R14.64+0x110] ;  /* 0x000110060e135981 */ /* 0x000f22000c1e1900 */
[----:B------:R-:W-:-:S03]  /*0bc0*/  @P4 LOP3.LUT R4, R4, R23, RZ, 0x3c, !PT ;  /* 0x0000001704044212 */ /* 0x000fc600078e3cff */
[----:B------:R-:W4:Y:S01]  /*0bd0*/  @P6 LDG.E R23, desc[UR6][R14.64+0x11c] ;  /* 0x00011c060e176981 */ /* 0x000f22000c1e1900 */
[----:B------:R-:W-:-:S03]  /*0be0*/  @P5 LOP3.LUT R3, R3, R26, RZ, 0x3c, !PT ;  /* 0x0000001a03035212 */ /* 0x000fc600078e3cff */
        /* <DEDUP_REMOVED lines=9> */
[----:B------:R-:W4:Y:S04]  /*0c80*/  @P6 LDG.E R19, desc[UR6][R14.64+0x124] ;  /* 0x000124060e136981 */ /* 0x000f28000c1e1900 */
[----:B------:R-:W4:Y:S01]  /*0c90*/  @P6 LDG.E R20, desc[UR6][R14.64+0x128] ;  /* 0x000128060e146981 */ /* 0x000f22000c1e1900 */
[----:B------:R-:W-:Y:S02]  /*0ca0*/  @P6 LOP3.LUT R6, R6, R23, RZ, 0x3c, !PT ;  /* 0x0000001706066212 */ /* 0x000fe400078e3cff */
[----:B------:R-:W-:Y:S01]  /*0cb0*/  @P6 LOP3.LUT R7, R7, R26, RZ, 0x3c, !PT ;  /* 0x0000001a07076212 */ /* 0x000fe200078e3cff */
[----:B------:R-:W4:Y:S04]  /*0cc0*/  @P0 LDG.E R23, desc[UR6][R14.64+0x130] ;  /* 0x000130060e170981 */ /* 0x000f28000c1e1900 */
[----:B------:R-:W4:Y:S01]  /*0cd0*/  @P0 LDG.E R26, desc[UR6][R14.64+0x13c] ;  /* 0x00013c060e1a0981 */ /* 0x000f22000c1e1900 */
[----:B---3--:R-:W-:-:S03]  /*0ce0*/  @P5 LOP3.LUT R5, R5, R22, RZ, 0x3c, !PT ;  /* 0x0000001605055212 */ /* 0x008fc600078e3cff */
[----:B------:R-:W3:Y:S01]  /*0cf0*/  @P0 LDG.E R22, desc[UR6][R14.64+0x12c] ;  /* 0x00012c060e160981 */ /* 0x000ee2000c1e1900 */
[----:B--2---:R-:W-:-:S03]  /*0d00*/  @P6 LOP3.LUT R3, R3, R24, RZ, 0x3c, !PT ;  /* 0x0000001803036212 */ /* 0x004fc600078e3cff */
[----:B------:R-:W2:Y:S01]  /*0d10*/  @P0 LDG.E R24, desc[UR6][R14.64+0x134] ;  /* 0x000134060e180981 */ /* 0x000ea2000c1e1900 */
[----:B------:R-:W-:-:S04]  /*0d20*/  UIADD3 UR4, UPT, UPT, UR4, 0x10, URZ ;  /* 0x0000001004047890 */ /* 0x000fc8000fffe0ff */
[----:B------:R-:W-:Y:S01]  /*0d30*/  UISETP.NE.AND UP0, UPT, UR4, 0x20, UPT ;  /* 0x000000200400788c */ /* 0x000fe2000bf05270 */
[----:B----4-:R-:W-:Y:S02]  /*0d40*/  @P6 LOP3.LUT R4, R4, R19, RZ, 0x3c, !PT ;  /* 0x0000001304046212 */ /* 0x010fe400078e3cff */
[----:B------:R-:W-:Y:S02]  /*0d50*/  @P6 LOP3.LUT R5, R5, R20, RZ, 0x3c, !PT ;  /* 0x0000001405056212 */ /* 0x000fe400078e3cff */
[----:B------:R-:W-:Y:S02]  /*0d60*/  @P0 LOP3.LUT R4, R4, R25, RZ, 0x3c, !PT ;  /* 0x0000001904040212 */ /* 0x000fe400078e3cff */
[----:B------:R-:W-:Y:S02]  /*0d70*/  @P0 LOP3.LUT R6, R6, R23, RZ, 0x3c, !PT ;  /* 0x0000001706060212 */ /* 0x000fe400078e3cff */
[----:B------:R-:W-:Y:S02]  /*0d80*/  @P0 LOP3.LUT R5, R5, R26, RZ, 0x3c, !PT ;  /* 0x0000001a05050212 */ /* 0x000fe400078e3cff */
[----:B---3--:R-:W-:-:S02]  /*0d90*/  @P0 LOP3.LUT R3, R3, R22, RZ, 0x3c, !PT ;  /* 0x0000001603030212 */ /* 0x008fc400078e3cff */
[----:B--2---:R-:W-:Y:S01]  /*0da0*/  @P0 LOP3.LUT R7, R7, R24, RZ, 0x3c, !PT ;  /* 0x0000001807070212 */ /* 0x004fe200078e3cff */
[----:B------:R-:W-:Y:S06]  /*0db0*/  BRA.U UP0, `(.L_x_246) ;  /* 0xfffffff5004c7547 */ /* 0x000fec000b83ffff */
[----:B------:R-:W-:-:S05]  /*0dc0*/  VIADD R16, R16, 0x1 ;  /* 0x0000000110107836 */ /* 0x000fca0000000000 */
[----:B------:R-:W-:-:S13]  /*0dd0*/  ISETP.NE.AND P0, PT, R16, 0x5, PT ;  /* 0x000000051000780c */ /* 0x000fda0003f05270 */
[----:B------:R-:W-:Y:S05]  /*0de0*/  @P0 BRA `(.L_x_247) ;  /* 0xfffffff400300947 */ /* 0x000fea000383ffff */
[----:B------:R0:W-:Y:S01]  /*0df0*/  STL.64 [R1+0x8], R6 ;  /* 0x0000080601007387 */ /* 0x0001e20000100a00 */
[----:B------:R-:W-:-:S03]  /*0e00*/  ISETP.NE.U32.AND P0, PT, R21, 0x1, PT ;  /* 0x000000011500780c */ /* 0x000fc60003f05070 */
[----:B------:R0:W-:Y:S01]  /*0e10*/  STL.64 [R1+0x10], R4 ;  /* 0x0000100401007387 */ /* 0x0001e20000100a00 */
[----:B------:R-:W-:-:S03]  /*0e20*/  ISETP.NE.AND.EX P0, PT, RZ, RZ, PT, P0 ;  /* 0x000000ffff00720c */ /* 0x000fc60003f05300 */
[----:B------:R0:W-:Y:S10]  /*0e30*/  STL [R1+0x4], R3 ;  /* 0x0000040301007387 */ /* 0x0001f40000100800 */
[----:B0-----:R-:W-:Y:S05]  /*0e40*/  @!P0 BRA `(.L_x_245) ;  /* 0x0000001400f48947 */ /* 0x001fea0003800000 */
[----:B------:R-:W-:Y:S01]  /*0e50*/  UMOV UR4, URZ ;  /* 0x000000ff00047c82 */ /* 0x000fe20008000000 */
[----:B------:R-:W-:Y:S01]  /*0e60*/  IMAD.MOV.U32 R16, RZ, RZ, RZ ;  /* 0x000000ffff107224 */ /* 0x000fe200078e00ff */
[----:B------:R-:W-:Y:S01]  /*0e70*/  CS2R R6, SRZ ;  /* 0x0000000000067805 */ /* 0x000fe2000001ff00 */
[----:B------:R-:W-:Y:S02]  /*0e80*/  IMAD.MOV.U32 R4, RZ, RZ, RZ ;  /* 0x000000ffff047224 */ /* 0x000fe400078e00ff */
[----:B------:R-:W-:Y:S02]  /*0e90*/  IMAD.MOV.U32 R3, RZ, RZ, RZ ;  /* 0x000000ffff037224 */ /* 0x000fe400078e00ff */
[----:B------:R-:W-:-:S07]  /*0ea0*/  IMAD.U32 R5, RZ, RZ, UR4 ;  /* 0x00000004ff057e24 */ /* 0x000fce000f8e00ff */
.L_x_249:
[----:B------:R-:W-:-:S06]  /*0eb0*/  IMAD R17, R16, 0x4, R1 ;  /* 0x0000000410117824 */ /* 0x000fcc00078e0201 */
[----:B------:R-:W5:Y:S01]  /*0ec0*/  LDL R17, [R17+0x4] ;  /* 0x0000040011117983 */ /* 0x000f620000100800 */
[----:B------:R-:W-:Y:S01]  /*0ed0*/  IMAD.SHL.U32 R18, R16, 0x20, RZ ;  /* 0x0000002010127824 */ /* 0x000fe200078e00ff */
[----:B------:R-:W-:-:S06]  /*0ee0*/  UMOV UR4, URZ ;  /* 0x000000ff00047c82 */ /* 0x000fcc0008000000 */
.L_x_248:
        /* <DEDUP_REMOVED lines=178> */
[----:B------:R0:W-:Y:S01]  /*1a10*/  STL [R1+0x4], R3 ;  /* 0x0000040301007387 */ /* 0x0001e20000100800 */
[----:B------:R-:W-:-:S03]  /*1a20*/  ISETP.NE.AND.EX P0, PT, RZ, RZ, PT, P0 ;  /* 0x000000ffff00720c */ /* 0x000fc60003f05300 */
[----:B------:R0:W-:Y:S10]  /*1a30*/  STL.64 [R1+0x10], R4 ;  /* 0x0000100401007387 */ /* 0x0001f40000100a00 */
[----:B------:R-:W-:Y:S05]  /*1a40*/  @P0 BRA `(.L_x_245) ;  /* 0x0000000800f40947 */ /* 0x000fea0003800000 */
[----:B------:R-:W-:Y:S01]  /*1a50*/  UMOV UR4, URZ ;  /* 0x000000ff00047c82 */ /* 0x000fe20008000000 */
[----:B------:R-:W-:Y:S01]  /*1a60*/  IMAD.MOV.U32 R16, RZ, RZ, RZ ;  /* 0x000000ffff107224 */ /* 0x000fe200078e00ff */
[----:B0-----:R-:W-:Y:S01]  /*1a70*/  CS2R R6, SRZ ;  /* 0x0000000000067805 */ /* 0x001fe2000001ff00 */
[----:B------:R-:W-:Y:S02]  /*1a80*/  IMAD.MOV.U32 R4, RZ, RZ, RZ ;  /* 0x000000ffff047224 */ /* 0x000fe400078e00ff */
[----:B------:R-:W-:Y:S02]  /*1a90*/  IMAD.MOV.U32 R3, RZ, RZ, RZ ;  /* 0x000000ffff037224 */ /* 0x000fe400078e00ff */
[----:B------:R-:W-:-:S07]  /*1aa0*/  IMAD.U32 R5, RZ, RZ, UR4 ;  /* 0x00000004ff057e24 */ /* 0x000fce000f8e00ff */
.L_x_251:
[----:B------:R-:W-:-:S06]  /*1ab0*/  IMAD R17, R16, 0x4, R1 ;  /* 0x0000000410117824 */ /* 0x000fcc00078e0201 */
[----:B------:R-:W5:Y:S01]  /*1ac0*/  LDL R17, [R17+0x4] ;  /* 0x0000040011117983 */ /* 0x000f620000100800 */
[----:B------:R-:W-:Y:S01]  /*1ad0*/  IMAD.SHL.U32 R18, R16, 0x20, RZ ;  /* 0x0000002010127824 */ /* 0x000fe200078e00ff */
[----:B------:R-:W-:-:S06]  /*1ae0*/  UMOV UR4, URZ ;  /* 0x000000ff00047c82 */ /* 0x000fcc0008000000 */
.L_x_250:
        /* <DEDUP_REMOVED lines=10> */
[----:B------:R-:W4:Y:S04]  /*1b90*/  @P3 LDG.E R26, desc[UR6][R14.64+0x4c] ;  /* 0x00004c060e1a3981 */ /* 0x000f28000c1e1900 */
[----:B------:R-:W4:Y:S04]  /*1ba0*/  @!P0 LDG.E R19, desc[UR6][R14.64+0x4] ;  /* 0x000004060e138981 */ /* 0x000f28000c1e1900 */
[----:B------:R-:W4:Y:S04]  /*1bb0*/  @!P0 LDG.E R21, desc[UR6][R14.64+0xc] ;  /* 0x00000c060e158981 */ /* 0x000f28000c1e1900 */
[----:B------:R-:W4:Y:S01]  /*1bc0*/  @P3 LDG.E R25, desc[UR6][R14.64+0x40] ;  /* 0x000040060e193981 */ /* 0x000f22000c1e1900 */
[----:B--2---:R-:W-:-:S03]  /*1bd0*/  @!P0 LOP3.LUT R5, R5, R20, RZ, 0x3c, !PT ;  /* 0x0000001405058212 */ /* 0x004fc600078e3cff */
[----:B------:R-:W2:Y:S01]  /*1be0*/  @!P0 LDG.E R20, desc[UR6][R14.64] ;  /* 0x000000060e148981 */ /* 0x000ea2000c1e1900 */
[----:B---3--:R-:W-:-:S03]  /*1bf0*/  @P1 LOP3.LUT R5, R5, R22, RZ, 0x3c, !PT ;  /* 0x0000001605051212 */ /* 0x008fc600078e3cff */
[----:B------:R-:W3:Y:S01]  /*1c00*/  @!P0 LDG.E R22, desc[UR6][R14.64+0x8] ;  /* 0x000008060e168981 */ /* 0x000ee2000c1e1900 */
[----:B----4-:R-:W-:-:S03]  /*1c10*/  @P2 LOP3.LUT R5, R5, R24, RZ, 0x3c, !PT ;  /* 0x0000001805052212 */ /* 0x010fc600078e3cff */
[----:B------:R-:W4:Y:S01]  /*1c20*/  @P4 LDG.E R24, desc[UR6][R14.64+0x60] ;  /* 0x000060060e184981 */ /* 0x000f22000c1e1900 */
[----:B------:R-:W-:-:S03]  /*1c30*/  @P3 LOP3.LUT R5, R5, R26, RZ, 0x3c, !PT ;  /* 0x0000001a05053212 */ /* 0x000fc600078e3cff */
[----:B------:R-:W4:Y:S01]  /*1c40*/  @P5 LDG.E R26, desc[UR6][R14.64+0x74] ;  /* 0x000074060e1a5981 */ /* 0x000f22000c1e1900 */
[----:B------:R-:W-:-:S03]  /*1c50*/  @!P0 LOP3.LUT R6, R6, R19, RZ, 0x3c, !PT ;  /* 0x0000001306068212 */ /* 0x000fc600078e3cff */
[----:B------:R-:W4:Y:S01]  /*1c60*/  @P1 LDG.E R19, desc[UR6][R14.64+0x18] ;  /* 0x000018060e131981 */ /* 0x000f22000c1e1900 */
[----:B------:R-:W-:-:S03]  /*1c70*/  @!P0 LOP3.LUT R4, R4, R21, RZ, 0x3c, !PT ;  /* 0x0000001504048212 */ /* 0x000fc600078e3cff */
[----:B------:R-:W4:Y:S01]  /*1c80*/  @P1 LDG.E R21, desc[UR6][R14.64+0x20] ;  /* 0x000020060e151981 */ /* 0x000f22000c1e1900 */
[----:B--2---:R-:W-:-:S03]  /*1c90*/  @!P0 LOP3.LUT R3, R3, R20, RZ, 0x3c, !PT ;  /* 0x0000001403038212 */ /* 0x004fc600078e3cff */
[----:B------:R-:W2:Y:S01]  /*1ca0*/  @P1 LDG.E R20, desc[UR6][R14.64+0x14] ;  /* 0x000014060e141981 */ /* 0x000ea2000c1e1900 */
[----:B---3--:R-:W-:-:S03]  /*1cb0*/  @!P0 LOP3.LUT R7, R7, R22, RZ, 0x3c, !PT ;  /* 0x0000001607078212 */ /* 0x008fc600078e3cff */
[----:B------:R-:W3:Y:S01]  /*1cc0*/  @P1 LDG.E R22, desc[UR6][R14.64+0x1c] ;  /* 0x00001c060e161981 */ /* 0x000ee2000c1e1900 */
[----:B----4-:R-:W-:-:S03]  /*1cd0*/  @P4 LOP3.LUT R5, R5, R24, RZ, 0x3c, !PT ;  /* 0x0000001805054212 */ /* 0x010fc600078e3cff */
[----:B------:R-:W4:Y:S01]  /*1ce0*/  @P2 LDG.E R24, desc[UR6][R14.64+0x28] ;  /* 0x000028060e182981 */ /* 0x000f22000c1e1900 */
[----:B------:R-:W-:-:S03]  /*1cf0*/  @P1 LOP3.LUT R6, R6, R19, RZ, 0x3c, !PT ;  /* 0x0000001306061212 */ /* 0x000fc600078e3cff */
[----:B------:R-:W4:Y:S01]  /*1d00*/  @P2 LDG.E R19, desc[UR6][R14.64+0x2c] ;  /* 0x00002c060e132981 */ /* 0x000f22000c1e1900 */
[----:B------:R-:W-:-:S03]  /*1d10*/  @P1 LOP3.LUT R4, R4, R21, RZ, 0x3c, !PT ;  /* 0x0000001504041212 */ /* 0x000fc600078e3cff */
        /* <DEDUP_REMOVED lines=9> */
[----:B------:R-:W-:Y:S02]  /*1db0*/  @P2 LOP3.LUT R4, R4, R21, RZ, 0x3c, !PT ;  /* 0x0000001504042212 */ /* 0x000fe400078e3cff */
[----:B------:R-:W-:Y:S01]  /*1dc0*/  @P3 LOP3.LUT R6, R6, R25, RZ, 0x3c, !PT ;  /* 0x0000001906063212 */ /* 0x000fe200078e3cff */
        /* <DEDUP_REMOVED lines=20> */
[----:B------:R-:W-:Y:S02]  /*1f10*/  LOP3.LUT P0, RZ, R23, 0x80, RZ, 0xc0, !PT ;  /* 0x0000008017ff7812 */ /* 0x000fe4000780c0ff */
[----:B------:R-:W-:Y:S02]  /*1f20*/  @P5 LOP3.LUT R5, R5, R26, RZ, 0x3c, !PT ;  /* 0x0000001a05055212 */ /* 0x000fe400078e3cff */
[----:B------:R-:W4:Y:S01]  /*1f30*/  @P6 LDG.E R26, desc[UR6][R14.64+0x88] ;  /* 0x000088060e1a6981 */ /* 0x000f22000c1e1900 */
[----:B------:R-:W-:-:S03]  /*1f40*/  @P5 LOP3.LUT R6, R6, R19, RZ, 0x3c, !PT ;  /* 0x0000001306065212 */ /* 0x000fc600078e3cff */
[----:B------:R-:W4:Y:S01]  /*1f50*/  @P6 LDG.E R19, desc[UR6][R14.64+0x84] ;  /* 0x000084060e136981 */ /* 0x000f22000c1e1900 */
[----:B------:R-:W-:-:S04]  /*1f60*/  @P5 LOP3.LUT R4, R4, R21, RZ, 0x3c, !PT ;  /* 0x0000001504045212 */ /* 0x000fc800078e3cff */
        /* <DEDUP_REMOVED lines=9> */
[----:B------:R-:W-:Y:S02]  /*2000*/  @P6 LOP3.LUT R5, R5, R26, RZ, 0x3c, !PT ;  /* 0x0000001a05056212 */ /* 0x000fe400078e3cff */
[----:B------:R-:W-:Y:S02]  /*2010*/  @P6 LOP3.LUT R4, R4, R19, RZ, 0x3c, !PT ;  /* 0x0000001304046212 */ /* 0x000fe400078e3cff */
[----:B------:R-:W-:Y:S02]  /*2020*/  @P0 LOP3.LUT R6, R6, R21, RZ, 0x3c, !PT ;  /* 0x0000001506060212 */ /* 0x000fe400078e3cff */
[----:B------:R-:W-:Y:S02]  /*2030*/  @P0 LOP3.LUT R4, R4, R25, RZ, 0x3c, !PT ;  /* 0x0000001904040212 */ /* 0x000fe400078e3cff */
[----:B--2---:R-:W-:Y:S02]  /*2040*/  @P0 LOP3.LUT R3, R3, R20, RZ, 0x3c, !PT ;  /* 0x0000001403030212 */ /* 0x004fe400078e3cff */
[----:B---3--:R-:W-:-:S02]  /*2050*/  @P0 LOP3.LUT R7, R7, R22, RZ, 0x3c, !PT ;  /* 0x0000001607070212 */ /* 0x008fc400078e3cff */
[----:B----4-:R-:W-:Y:S02]  /*2060*/  @P0 LOP3.LUT R5, R5, R24, RZ, 0x3c, !PT ;  /* 0x0000001805050212 */ /* 0x010fe400078e3cff */
[----:B------:R-:W-:-:S13]  /*2070*/  R2P PR, R23.B1, 0x7f ;  /* 0x0000007f17007804 */ /* 0x000fda0000001000 */
[----:B------:R-:W2:Y:S04]  /*2080*/  @P0 LDG.E R22, desc[UR6][R14.64+0xa0] ;  /* 0x0000a0060e160981 */ /* 0x000ea8000c1e1900 */
[----:B------:R-:W3:Y:S04]  /*2090*/  @P0 LDG.E R19, desc[UR6][R14.64+0xa4] ;  /* 0x0000a4060e130981 */ /* 0x000ee8000c1e1900 */
[----:B------:R-:W4:Y:S04]  /*20a0*/  @P0 LDG.E R21, desc[UR6][R14.64+0xac] ;  /* 0x0000ac060e150981 */ /* 0x000f28000c1e1900 */
        /* <DEDUP_REMOVED lines=14> */
[----:B------:R-:W-:Y:S02]  /*2190*/  LOP3.LUT P0, RZ, R23, 0x8000, RZ, 0xc0, !PT ;  /* 0x0000800017ff7812 */ /* 0x000fe4000780c0ff */
        /* <DEDUP_REMOVED lines=22> */
[----:B------:R-:W-:Y:S01]  /*2300*/  @P2 LOP3.LUT R5, R5, R24, RZ, 0x3c, !PT ;  /* 0x0000001805052212 */ /* 0x000fe200078e3cff */
[----:B------:R-:W4:Y:S04]  /*2310*/  @P4 LDG.E R23, desc[UR6][R14.64+0xfc] ;  /* 0x0000fc060e174981 */ /* 0x000f28000c1e1900 */
        /* <DEDUP_REMOVED lines=12> */
[----:B------:R-:W3:Y:S01]  /*23e0*/  @P5 LDG.E R23, desc[UR6][R14.64+0x110] ;  /* 0x000110060e175981 */ /* 0x000ee2000c1e1900 */
[----:B------:R-:W-:-:S03]  /*23f0*/  @P4 LOP3.LUT R3, R3, R24, RZ, 0x3c, !PT ;  /* 0x0000001803034212 */ /* 0x000fc600078e3cff */
[----:B------:R-:W3:Y:S01]  /*2400*/  @P5 LDG.E R24, desc[UR6][R14.64+0x10c] ;  /* 0x00010c060e185981 */ /* 0x000ee2000c1e1900 */
[----:B------:R-:W-:-:S03]  /*2410*/  @P4 LOP3.LUT R5, R5, R20, RZ, 0x3c, !PT ;  /* 0x0000001405054212 */ /* 0x000fc600078e3cff */
[----:B------:R-:W3:Y:S01]  /*2420*/  @P6 LDG.E R20, desc[UR6][R14.64+0x120] ;  /* 0x000120060e146981 */ /* 0x000ee2000c1e1900 */
[----:B------:R-:W-:-:S03]  /*2430*/  @P5 LOP3.LUT R5, R5, R26, RZ, 0x3c, !PT ;  /* 0x0000001a05055212 */ /* 0x000fc600078e3cff */
[----:B------:R-:W3:Y:S01]  /*2440*/  @P0 LDG.E R26, desc[UR6][R14.64+0x134] ;  /* 0x000134060e1a0981 */ /* 0x000ee2000c1e1900 */
[----:B--2---:R-:W-:-:S03]  /*2450*/  @P5 LOP3.LUT R3, R3, R22, RZ, 0x3c, !PT ;  /* 0x0000001603035212 */ /* 0x004fc600078e3cff */
[----:B------:R-:W2:Y:S01]  /*2460*/  @P6 LDG.E R22, desc[UR6][R14.64+0x128] ;  /* 0x000128060e166981 */ /* 0x000ea2000c1e1900 */
[----:B------:R-:W-:-:S03]  /*2470*/  @P6 LOP3.LUT R3, R3, R28, RZ, 0x3c, !PT ;  /* 0x0000001c03036212 */ /* 0x000fc600078e3cff */
[----:B------:R-:W2:Y:S01]  /*2480*/  @P0 LDG.E R28, desc[UR6][R14.64+0x13c] ;  /* 0x00013c060e1c0981 */ /* 0x000ea2000c1e1900 */
[----:B----4-:R-:W-:-:S03]  /*2490*/  @P5 LOP3.LUT R6, R6, R21, RZ, 0x3c, !PT ;  /* 0x0000001506065212 */ /* 0x010fc600078e3cff */
[----:B------:R-:W4:Y:S01]  /*24a0*/  @P6 LDG.E R21, desc[UR6][R14.64+0x124] ;  /* 0x000124060e156981 */ /* 0x000f22000c1e1900 */
[----:B---3--:R-:W-:Y:S02]  /*24b0*/  @P5 LOP3.LUT R4, R4, R23, RZ, 0x3c, !PT ;  /* 0x0000001704045212 */ /* 0x008fe400078e3cff */
[----:B------:R-:W-:Y:S01]  /*24c0*/  @P6 LOP3.LUT R6, R6, R19, RZ, 0x3c, !PT ;  /* 0x0000001306066212 */ /* 0x000fe200078e3cff */
[----:B------:R-:W3:Y:S01]  /*24d0*/  @P0 LDG.E R23, desc[UR6][R14.64+0x138] ;  /* 0x000138060e170981 */ /* 0x000ee2000c1e1900 */
[----:B------:R-:W-:-:S03]  /*24e0*/  @P5 LOP3.LUT R7, R7, R24, RZ, 0x3c, !PT ;  /* 0x0000001807075212 */ /* 0x000fc600078e3cff */
[----:B------:R-:W3:Y:S04]  /*24f0*/  @P0 LDG.E R24, desc[UR6][R14.64+0x12c] ;  /* 0x00012c060e180981 */ /* 0x000ee8000c1e1900 */
[----:B------:R-:W3:Y:S01]  /*2500*/  @P0 LDG.E R19, desc[UR6][R14.64+0x130] ;  /* 0x000130060e130981 */ /* 0x000ee2000c1e1900 */
[----:B------:R-:W-:-:S04]  /*2510*/  UIADD3 UR4, UPT, UPT, UR4, 0x10, URZ ;  /* 0x0000001004047890 */ /* 0x000fc8000fffe0ff */
[----:B------:R-:W-:Y:S01]  /*2520*/  UISETP.NE.AND UP0, UPT, UR4, 0x20, UPT ;  /* 0x000000200400788c */ /* 0x000fe2000bf05270 */
[----:B------:R-:W-:-:S04]  /*2530*/  @P6 LOP3.LUT R7, R7, R20, RZ, 0x3c, !PT ;  /* 0x0000001407076212 */ /* 0x000fc800078e3cff */
[----:B------:R-:W-:Y:S02]  /*2540*/  @P0 LOP3.LUT R7, R7, R26, RZ, 0x3c, !PT ;  /* 0x0000001a07070212 */ /* 0x000fe400078e3cff */
[----:B--2---:R-:W-:-:S04]  /*2550*/  @P6 LOP3.LUT R5, R5, R22, RZ, 0x3c, !PT ;  /* 0x0000001605056212 */ /* 0x004fc800078e3cff */
[----:B------:R-:W-:Y:S02]  /*2560*/  @P0 LOP3.LUT R5, R5, R28, RZ, 0x3c, !PT ;  /* 0x0000001c05050212 */ /* 0x000fe400078e3cff */
[----:B----4-:R-:W-:-:S04]  /*2570*/  @P6 LOP3.LUT R4, R4, R21, RZ, 0x3c, !PT ;  /* 0x0000001504046212 */ /* 0x010fc800078e3cff */
[----:B---3--:R-:W-:Y:S02]  /*2580*/  @P0 LOP3.LUT R4, R4, R23, RZ, 0x3c, !PT ;  /* 0x0000001704040212 */ /* 0x008fe400078e3cff */
[----:B------:R-:W-:Y:S02]  /*2590*/  @P0 LOP3.LUT R3, R3, R24, RZ, 0x3c, !PT ;  /* 0x0000001803030212 */ /* 0x000fe400078e3cff */
[----:B------:R-:W-:Y:S01]  /*25a0*/  @P0 LOP3.LUT R6, R6, R19, RZ, 0x3c, !PT ;  /* 0x0000001306060212 */ /* 0x000fe200078e3cff */
[----:B------:R-:W-:Y:S06]  /*25b0*/  BRA.U UP0, `(.L_x_250) ;  /* 0xfffffff5004c7547 */ /* 0x000fec000b83ffff */
[----:B------:R-:W-:-:S05]  /*25c0*/  VIADD R16, R16, 0x1 ;  /* 0x0000000110107836 */ /* 0x000fca0000000000 */
[----:B------:R-:W-:-:S13]  /*25d0*/  ISETP.NE.AND P0, PT, R16, 0x5, PT ;  /* 0x000000051000780c */ /* 0x000fda0003f05270 */
[----:B------:R-:W-:Y:S05]  /*25e0*/  @P0 BRA `(.L_x_251) ;  /* 0xfffffff400300947 */ /* 0x000fea000383ffff */
[----:B------:R2:W-:Y:S04]  /*25f0*/  STL.64 [R1+0x8], R6 ;  /* 0x0000080601007387 */ /* 0x0005e80000100a00 */
[----:B------:R2:W-:Y:S04]  /*2600*/  STL [R1+0x4], R3 ;  /* 0x0000040301007387 */ /* 0x0005e80000100800 */
[----:B------:R2:W-:Y:S02]  /*2610*/  STL.64 [R1+0x10], R4 ;  /* 0x0000100401007387 */ /* 0x0005e40000100a00 */
.L_x_245:
[----:B------:R-:W-:Y:S05]  /*2620*/  BSYNC.RECONVERGENT B1 ;  /* 0x0000000000017941 */ /* 0x000fea0003800200 */
.L_x_244:
[C---:B------:R-:W-:Y:S01]  /*2630*/  ISETP.GT.U32.AND P0, PT, R12.reuse, 0x3, PT ;  /* 0x000000030c00780c */ /* 0x040fe20003f04070 */
[----:B------:R-:W-:Y:S01]  /*2640*/  VIADD R13, R13, 0x1 ;  /* 0x000000010d0d7836 */ /* 0x000fe20000000000 */
[--C-:B------:R-:W-:Y:S02]  /*2650*/  SHF.R.U64 R12, R12, 0x2, R9.reuse ;  /* 0x000000020c0c7819 */ /* 0x100fe40000001209 */
[----:B------:R-:W-:Y:S02]  /*2660*/  ISETP.GT.U32.AND.EX P0, PT, R9, RZ, PT, P0 ;  /* 0x000000ff0900720c */ /* 0x000fe40003f04100 */
[----:B------:R-:W-:-:S11]  /*2670*/  SHF.R.U32.HI R9, RZ, 0x2, R9 ;  /* 0x00000002ff097819 */ /* 0x000fd60000011609 */
[----:B------:R-:W-:Y:S05]  /*2680*/  @P0 BRA `(.L_x_252) ;  /* 0xffffffd800dc0947 */ /* 0x000fea000383ffff */
.L_x_243:
[----:B------:R-:W-:Y:S05]  /*2690*/  BSYNC.RECONVERGENT B0 ;  /* 0x0000000000007941 */ /* 0x000fea0003800200 */
.L_x_242:
[----:B------:R-:W3:Y:S01]  /*26a0*/  LDCU UR4, c[0x0][0x3c0] ;  /* 0x00007800ff0477ac */ /* 0x000ee20008000800 */
[C---:B------:R-:W-:Y:S01]  /*26b0*/  VIADD R11, R0.reuse, 0x1 ;  /* 0x00000001000b7836 */ /* 0x040fe20000000000 */
[----:B------:R-:W-:Y:S01]  /*26c0*/  SHF.R.U32.HI R17, RZ, 0x1e, R0 ;  /* 0x0000001eff117819 */ /* 0x000fe20000011600 */
[----:B------:R-:W-:Y:S01]  /*26d0*/  IMAD.SHL.U32 R9, R0, 0x4, RZ ;  /* 0x0000000400097824 */ /* 0x000fe200078e00ff */
[----:B------:R-:W4:Y:S02]  /*26e0*/  LDCU.64 UR8, c[0x0][0x3a0] ;  /* 0x00007400ff0877ac */ /* 0x000f240008000a00 */
[----:B---3--:R-:W-:Y:S01]  /*26f0*/  ISETP.GE.U32.AND P0, PT, R11, UR4, PT ;  /* 0x000000040b007c0c */ /* 0x008fe2000bf06070 */
[----:B------:R-:W3:-:S12]  /*2700*/  LDCU.64 UR4, c[0x0][0x388] ;  /* 0x00007100ff0477ac */ /* 0x000ed80008000a00 */
[----:B012---:R-:W0:Y:S01]  /*2710*/  @!P0 LDC.64 R6, c[0x0][0x388] ;  /* 0x0000e200ff068b82 */ /* 0x007e220000000a00 */
[----:B---3--:R-:W-:Y:S01]  /*2720*/  IADD3 R12, P1, PT, R9, UR4, RZ ;  /* 0x00000004090c7c10 */ /* 0x008fe2000ff3e0ff */
[----:B------:R-:W1:Y:S06]  /*2730*/  LDCU UR4, c[0x0][0x3c0] ;  /* 0x00007800ff0477ac */ /* 0x000e6c0008000800 */
[----:B------:R-:W2:Y:S01]  /*2740*/  @!P0 LDC.64 R14, c[0x0][0x3a0] ;  /* 0x0000e800ff0e8b82 */ /* 0x000ea20000000a00 */
[----:B------:R-:W-:-:S06]  /*2750*/  IADD3.X R13, PT, PT, R17, UR5, RZ, P1, !PT ;  /* 0x00000005110d7c10 */ /* 0x000fcc0008ffe4ff */
[----:B------:R-:W3:Y:S01]  /*2760*/  LDG.E R13, desc[UR6][R12.64] ;  /* 0x000000060c0d7981 */ /* 0x000ee2000c1e1900 */
[----:B0-----:R-:W-:-:S05]  /*2770*/  @!P0 IMAD.WIDE.U32 R6, R11, 0x4, R6 ;  /* 0x000000040b068825 */ /* 0x001fca00078e0006 */
[----:B------:R0:W3:Y:S01]  /*2780*/  @!P0 LDG.E R8, desc[UR6][R6.64] ;  /* 0x0000000606088981 */ /* 0x0000e2000c1e1900 */
[----:B----4-:R-:W-:-:S04]  /*2790*/  IADD3 R18, P1, PT, R9, UR8, RZ ;  /* 0x0000000809127c10 */ /* 0x010fc8000ff3e0ff */
[----:B------:R-:W-:Y:S01]  /*27a0*/  IADD3.X R19, PT, PT, R17, UR9, RZ, P1, !PT ;  /* 0x0000000911137c10 */ /* 0x000fe20008ffe4ff */
[----:B--2---:R-:W-:-:S04]  /*27b0*/  @!P0 IMAD.WIDE.U32 R14, R11, 0x4, R14 ;  /* 0x000000040b0e8825 */ /* 0x004fc800078e000e */
[----:B------:R2:W5:Y:S01]  /*27c0*/  LDG.E R11, desc[UR6][R18.64] ;  /* 0x00000006120b7981 */ /* 0x000562000c1e1900 */
[----:B------:R-:W-:Y:S01]  /*27d0*/  SHF.R.U32.HI R4, RZ, 0x2, R3 ;  /* 0x00000002ff047819 */ /* 0x000fe20000011603 */
[----:B-1----:R-:W-:Y:S01]  /*27e0*/  IMAD.U32 R10, RZ, RZ, UR4 ;  /* 0x00000004ff0a7e24 */ /* 0x002fe2000f8e00ff */
[----:B------:R-:W1:Y:S02]  /*27f0*/  LDCU.64 UR4, c[0x0][0x3b8] ;  /* 0x00007700ff0477ac */ /* 0x000e640008000a00 */
[----:B------:R-:W-:Y:S01]  /*2800*/  LOP3.LUT R4, R4, R3, RZ, 0x3c, !PT ;  /* 0x0000000304047212 */ /* 0x000fe200078e3cff */
[----:B------:R-:W-:Y:S02]  /*2810*/  IMAD.SHL.U32 R3, R5, 0x10, RZ ;  /* 0x0000001005037824 */ /* 0x000fe400078e00ff */
[----:B------:R2:W5:Y:S02]  /*2820*/  @!P0 LDG.E R10, desc[UR6][R14.64] ;  /* 0x000000060e0a8981 */ /* 0x000564000c1e1900 */
[----:B0-----:R-:W-:-:S05]  /*2830*/  IMAD.SHL.U32 R6, R4, 0x2, RZ ;  /* 0x0000000204067824 */ /* 0x001fca00078e00ff */
[----:B------:R-:W-:-:S04]  /*2840*/  LOP3.LUT R6, R4, R6, R3, 0x96, !PT ;  /* 0x0000000604067212 */ /* 0x000fc800078e9603 */
[----:B------:R-:W-:Y:S02]  /*2850*/  LOP3.LUT R5, R6, R5, RZ, 0x3c, !PT ;  /* 0x0000000506057212 */ /* 0x000fe400078e3cff */
[----:B-1----:R-:W-:Y:S02]  /*2860*/  LEA R4, P1, R0, UR4, 0x3 ;  /* 0x0000000400047c11 */ /* 0x002fe4000f8218ff */
[----:B------:R-:W-:Y:S01]  /*2870*/  IADD3 R5, PT, PT, R2, 0x587c5, R5 ;  /* 0x000587c502057810 */ /* 0x000fe20007ffe005 */
[----:B------:R-:W-:Y:S01]  /*2880*/  IMAD.MOV.U32 R3, RZ, RZ, 0x2f800000 ;  /* 0x2f800000ff037424 */ /* 0x000fe200078e00ff */
[----:B------:R-:W-:Y:S02]  /*2890*/  BSSY.RECONVERGENT B0, `(.L_x_253) ;  /* 0x0000044000007945 */ /* 0x000fe40003800200 */
[----:B------:R-:W-:Y:S02]  /*28a0*/  I2FP.F32.U32 R12, R5 ;  /* 0x00000005000c7245 */ /* 0x000fe40000201000 */
[----:B------:R-:W-:Y:S01]  /*28b0*/  LEA.HI.X R5, R0, UR5, RZ, 0x3, P1 ;  /* 0x0000000500057c11 */ /* 0x000fe200088f1cff */
[----:B------:R-:W-:-:S02]  /*28c0*/  IMAD.MOV.U32 R2, RZ, RZ, RZ ;  /* 0x000000ffff027224 */ /* 0x000fc400078e00ff */
[----:B------:R-:W-:Y:S01]  /*28d0*/  FFMA R12, R12, R3, 1.1641532182693481445e-10 ;  /* 0x2f0000000c0c7423 */ /* 0x000fe20000000003 */
[----:B---3--:R-:W-:-:S13]  /*28e0*/  ISETP.GE.U32.AND P0, PT, R13, R8, PT ;  /* 0x000000080d00720c */ /* 0x008fda0003f06070 */
[----:B--2---:R-:W-:Y:S05]  /*28f0*/  @P0 BRA `(.L_x_254) ;  /* 0x0000000000680947 */ /* 0x004fea0003800000 */
[----:B------:R-:W2:Y:S01]  /*2900*/  LDG.E.64 R14, desc[UR6][R4.64] ;  /* 0x00000006040e7981 */ /* 0x000ea2000c1e1b00 */
[----:B------:R-:W0:Y:S01]  /*2910*/  LDC.64 R6, c[0x0][0x398] ;  /* 0x0000e600ff067b82 */ /* 0x000e220000000a00 */
[----:B------:R-:W-:Y:S01]  /*2920*/  IMAD.MOV.U32 R2, RZ, RZ, RZ ;  /* 0x000000ffff027224 */ /* 0x000fe200078e00ff */
[----:B0-2---:R1:W2:Y:S06]  /*2930*/  I2F.S64 R3, R14 ;  /* 0x0000000e00037312 */ /* 0x0052ac0000301400 */
.L_x_258:
[----:B-1----:R-:W-:-:S06]  /*2940*/  IMAD.WIDE.U32 R14, R13, 0x8, R6 ;  /* 0x000000080d0e7825 */ /* 0x002fcc00078e0006 */
[----:B------:R-:W3:Y:S01]  /*2950*/  LDG.E.64 R14, desc[UR6][R14.64] ;  /* 0x000000060e0e7981 */ /* 0x000ee2000c1e1b00 */
[----:B--2---:R-:W0:Y:S01]  /*2960*/  MUFU.RCP R16, R3 ;  /* 0x0000000300107308 */ /* 0x004e220000001000 */
[----:B------:R-:W-:Y:S01]  /*2970*/  BSSY.RECONVERGENT B1, `(.L_x_255) ;  /* 0x000000c000017945 */ /* 0x000fe20003800200 */
[----:B0-----:R-:W-:-:S04]  /*2980*/  FFMA R19, -R3, R16, 1 ;  /* 0x3f80000003137423 */ /* 0x001fc80000000110 */
[----:B------:R-:W-:Y:S02]  /*2990*/  FFMA R19, R16, R19, R16 ;  /* 0x0000001310137223 */ /* 0x000fe40000000010 */
[----:B---3--:R-:W0:Y:S08]  /*29a0*/  I2F.S64 R0, R14 ;  /* 0x0000000e00007312 */ /* 0x008e300000301400 */
[----:B0-----:R-:W0:Y:S01]  /*29b0*/  FCHK P0, R0, R3 ;  /* 0x0000000300007302 */ /* 0x001e220000000000 */
[----:B------:R-:W-:-:S04]  /*29c0*/  FFMA R16, R0, R19, RZ ;  /* 0x0000001300107223 */ /* 0x000fc800000000ff */
[----:B------:R-:W-:-:S04]  /*29d0*/  FFMA R18, -R3, R16, R0 ;  /* 0x0000001003127223 */ /* 0x000fc80000000100 */
[----:B------:R-:W-:Y:S01]  /*29e0*/  FFMA R19, R19, R18, R16 ;  /* 0x0000001213137223 */ /* 0x000fe20000000010 */
[----:B0-----:R-:W-:Y:S06]  /*29f0*/  @!P0 BRA `(.L_x_256) ;  /* 0x00000000000c8947 */ /* 0x001fec0003800000 */
[----:B------:R-:W-:-:S07]  /*2a00*/  MOV R14, 0x2a20 ;  /* 0x00002a20000e7802 */ /* 0x000fce0000000f00 */
[----:B-----5:R-:W-:Y:S05]  /*2a10*/  CALL.REL.NOINC `($__internal_6_$__cuda_sm3x_div_rn_noftz_f32_slowpath) ;  /* 0x0000000000c47944 */ /* 0x020fea0003c00000 */
[----:B------:R-:W-:-:S07]  /*2a20*/  IMAD.MOV.U32 R19, RZ, RZ, R0 ;  /* 0x000000ffff137224 */ /* 0x000fce00078e0000 */
.L_x_256:
[----:B------:R-:W-:Y:S05]  /*2a30*/  BSYNC.RECONVERGENT B1 ;  /* 0x0000000000017941 */ /* 0x000fea0003800200 */
.L_x_255:
[----:B------:R-:W-:-:S05]  /*2a40*/  FADD R2, R19, R2 ;  /* 0x0000000213027221 */ /* 0x000fca0000000000 */
[----:B------:R-:W-:-:S13]  /*2a50*/  FSETP.GT.AND P0, PT, R12, R2, PT ;  /* 0x000000020c00720b */ /* 0x000fda0003f04000 */
[----:B------:R-:W-:Y:S05]  /*2a60*/  @P0 BRA `(.L_x_257) ;  /* 0x00000000008c0947 */ /* 0x000fea0003800000 */
[----:B------:R-:W-:-:S05]  /*2a70*/  VIADD R13, R13, 0x1 ;  /* 0x000000010d0d7836 */ /* 0x000fca0000000000 */
[----:B------:R-:W-:-:S13]  /*2a80*/  ISETP.NE.AND P0, PT, R13, R8, PT ;  /* 0x000000080d00720c */ /* 0x000fda0003f05270 */
[----:B------:R-:W-:Y:S05]  /*2a90*/  @P0 BRA `(.L_x_258) ;  /* 0xfffffffc00a80947 */ /* 0x000fea000383ffff */
.L_x_254:
[----:B-----5:R-:W-:-:S13]  /*2aa0*/  ISETP.GE.U32.AND P0, PT, R11, R10, PT ;  /* 0x0000000a0b00720c */ /* 0x020fda0003f06070 */
[----:B------:R-:W-:Y:S05]  /*2ab0*/  @P0 BRA `(.L_x_259) ;  /* 0x0000000000840947 */ /* 0x000fea0003800000 */
[----:B------:R-:W2:Y:S01]  /*2ac0*/  LDG.E.64 R4, desc[UR6][R4.64] ;  /* 0x0000000604047981 */ /* 0x000ea2000c1e1b00 */
[----:B------:R-:W0:Y:S02]  /*2ad0*/  LDC.64 R6, c[0x0][0x3b0] ;  /* 0x0000ec00ff067b82 */ /* 0x000e240000000a00 */
[----:B0-2---:R1:W2:Y:S02]  /*2ae0*/  I2F.S64 R3, R4 ;  /* 0x0000000400037312 */ /* 0x0052a40000301400 */
.L_x_263:
        /* <DEDUP_REMOVED lines=13> */
[----:B------:R-:W-:Y:S05]  /*2bc0*/  CALL.REL.NOINC `($__internal_6_$__cuda_sm3x_div_rn_noftz_f32_slowpath) ;  /* 0x0000000000587944 */ /* 0x000fea0003c00000 */
[----:B------:R-:W-:-:S07]  /*2bd0*/  IMAD.MOV.U32 R13, RZ, RZ, R0 ;  /* 0x000000ffff0d7224 */ /* 0x000fce00078e0000 */
.L_x_261:
[----:B------:R-:W-:Y:S05]  /*2be0*/  BSYNC.RECONVERGENT B1 ;  /* 0x0000000000017941 */ /* 0x000fea0003800200 */
.L_x_260:
[----:B------:R-:W-:-:S05]  /*2bf0*/  FADD R2, R13, R2 ;  /* 0x000000020d027221 */ /* 0x000fca0000000000 */
[----:B------:R-:W-:-:S13]  /*2c00*/  FSETP.GT.AND P0, PT, R12, R2, PT ;  /* 0x000000020c00720b */ /* 0x000fda0003f04000 */
[----:B------:R-:W-:Y:S05]  /*2c10*/  @P0 BRA `(.L_x_262) ;  /* 0x0000000000100947 */ /* 0x000fea0003800000 */
[----:B------:R-:W-:-:S05]  /*2c20*/  VIADD R11, R11, 0x1 ;  /* 0x000000010b0b7836 */ /* 0x000fca0000000000 */
[----:B------:R-:W-:-:S13]  /*2c30*/  ISETP.NE.AND P0, PT, R11, R10, PT ;  /* 0x0000000a0b00720c */ /* 0x000fda0003f05270 */
[----:B------:R-:W-:Y:S05]  /*2c40*/  @!P0 BRA `(.L_x_259) ;  /* 0x0000000000208947 */ /* 0x000fea0003800000 */
[----:B------:R-:W-:Y:S05]  /*2c50*/  BRA `(.L_x_263) ;  /* 0xfffffffc00a47947 */ /* 0x000fea000383ffff */
.L_x_262:
[----:B------:R-:W0:Y:S02]  /*2c60*/  LDC.64 R2, c[0x0][0x3a8] ;  /* 0x0000ea00ff027b82 */ /* 0x000e240000000a00 */
[----:B0-----:R-:W-:-:S05]  /*2c70*/  IMAD.WIDE.U32 R2, R11, 0x4, R2 ;  /* 0x000000040b027825 */ /* 0x001fca00078e0002 */
[----:B------:R1:W5:Y:S01]  /*2c80*/  LDG.E R5, desc[UR6][R2.64] ;  /* 0x0000000602057981 */ /* 0x000362000c1e1900 */
[----:B------:R-:W-:Y:S05]  /*2c90*/  BRA `(.L_x_259) ;  /* 0x00000000000c7947 */ /* 0x000fea0003800000 */
.L_x_257:
[----:B------:R-:W0:Y:S02]  /*2ca0*/  LDC.64 R2, c[0x0][0x390] ;  /* 0x0000e400ff027b82 */ /* 0x000e240000000a00 */
[----:B0-----:R-:W-:-:S05]  /*2cb0*/  IMAD.WIDE.U32 R2, R13, 0x4, R2 ;  /* 0x000000040d027825 */ /* 0x001fca00078e0002 */
[----:B------:R0:W5:Y:S02]  /*2cc0*/  LDG.E R5, desc[UR6][R2.64] ;  /* 0x0000000602057981 */ /* 0x000164000c1e1900 */
.L_x_259:
[----:B------:R-:W-:Y:S05]  /*2cd0*/  BSYNC.RECONVERGENT B0 ;  /* 0x0000000000007941 */ /* 0x000fea0003800200 */
.L_x_253:
[----:B------:R-:W0:Y:S02]  /*2ce0*/  LDCU.64 UR4, c[0x0][0x380] ;  /* 0x00007000ff0477ac */ /* 0x000e240008000a00 */
[----:B01----:R-:W-:-:S04]  /*2cf0*/  IADD3 R2, P0, PT, R9, UR4, RZ ;  /* 0x0000000409027c10 */ /* 0x003fc8000ff1e0ff */
[----:B------:R-:W-:-:S05]  /*2d00*/  IADD3.X R3, PT, PT, R17, UR5, RZ, P0, !PT ;  /* 0x0000000511037c10 */ /* 0x000fca00087fe4ff */
[----:B-----5:R-:W-:Y:S01]  /*2d10*/  STG.E desc[UR6][R2.64], R5 ;  /* 0x0000000502007986 */ /* 0x020fe2000c101906 */
[----:B------:R-:W-:Y:S05]  /*2d20*/  EXIT ;  /* 0x000000000000794d */ /* 0x000fea0003800000 */
        .weak           $__internal_6_$__cuda_sm3x_div_rn_noftz_f32_slowpath
        .type           $__internal_6_$__cuda_sm3x_div_rn_noftz_f32_slowpath,@function
        .size           $__internal_6_$__cuda_sm3x_div_rn_noftz_f32_slowpath,(.L_x_306 - $__internal_6_$__cuda_sm3x_div_rn_noftz_f32_slowpath)
$__internal_6_$__cuda_sm3x_div_rn_noftz_f32_slowpath:
[--C-:B------:R-:W-:Y:S01]  /*2d30*/  SHF.R.U32.HI R15, RZ, 0x17, R3.reuse ;  /* 0x00000017ff0f7819 */ /* 0x100fe20000011603 */
[----:B------:R-:W-:Y:S01]  /*2d40*/  BSSY.RECONVERGENT B2, `(.L_x_264) ;  /* 0x0000063000027945 */ /* 0x000fe20003800200 */
[----:B------:R-:W-:Y:S01]  /*2d50*/  SHF.R.U32.HI R18, RZ, 0x17, R0 ;  /* 0x00000017ff127819 */ /* 0x000fe20000011600 */
[----:B------:R-:W-:Y:S01]  /*2d60*/  IMAD.MOV.U32 R19, RZ, RZ, R3 ;  /* 0x000000ffff137224 */ /* 0x000fe200078e0003 */
[----:B------:R-:W-:Y:S02]  /*2d70*/  LOP3.LUT R15, R15, 0xff, RZ, 0xc0, !PT ;  /* 0x000000ff0f0f7812 */ /* 0x000fe400078ec0ff */
        /* <DEDUP_REMOVED lines=30> */
.L_x_265:
[----:B------:R-:W-:Y:S01]  /*2f60*/  LEA R20, R15, 0xc0800000, 0x17 ;  /* 0xc08000000f147811 */ /* 0x000fe200078eb8ff */
[----:B------:R-:W-:Y:S01]  /*2f70*/  VIADD R18, R18, 0xffffff81 ;  /* 0xffffff8112127836 */ /* 0x000fe20000000000 */
[----:B------:R-:W-:Y:S03]  /*2f80*/  BSSY.RECONVERGENT B3, `(.L_x_270) ;  /* 0x0000035000037945 */ /* 0x000fe60003800200 */
[----:B------:R-:W-:Y:S02]  /*2f90*/  IMAD.IADD R22, R19, 0x1, -R20 ;  /* 0x0000000113167824 */ /* 0x000fe400078e0a14 */
[----:B------:R-:W-:Y:S02]  /*2fa0*/  IMAD R0, R18, -0x800000, R0 ;  /* 0xff80000012007824 */ /* 0x000fe400078e0200 */
[----:B------:R-:W0:Y:S01]  /*2fb0*/  MUFU.RCP R20, R22 ;  /* 0x0000001600147308 */ /* 0x000e220000001000 */
[----:B------:R-:W-:-:S04]  /*2fc0*/  FADD.FTZ R19, -R22, -RZ ;  /* 0x800000ff16137221 */ /* 0x000fc80000010100 */
[----:B0-----:R-:W-:-:S04]  /*2fd0*/  FFMA R21, R20, R19, 1 ;  /* 0x3f80000014157423 */ /* 0x001fc80000000013 */
[----:B------:R-:W-:-:S04]  /*2fe0*/  FFMA R21, R20, R21, R20 ;  /* 0x0000001514157223 */ /* 0x000fc80000000014 */
[----:B------:R-:W-:-:S04]  /*2ff0*/  FFMA R20, R0, R21, RZ ;  /* 0x0000001500147223 */ /* 0x000fc800000000ff */
[----:B------:R-:W-:-:S04]  /*3000*/  FFMA R23, R19, R20, R0 ;  /* 0x0000001413177223 */ /* 0x000fc80000000000 */
[----:B------:R-:W-:Y:S01]  /*3010*/  FFMA R20, R21, R23, R20 ;  /* 0x0000001715147223 */ /* 0x000fe20000000014 */
[----:B------:R-:W-:-:S03]  /*3020*/  IADD3 R23, PT, PT, R18, 0x7f, -R15 ;  /* 0x0000007f12177810 */ /* 0x000fc60007ffe80f */
[----:B------:R-:W-:Y:S02]  /*3030*/  FFMA R19, R19, R20, R0 ;  /* 0x0000001413137223 */ /* 0x000fe40000000000 */
[----:B------:R-:W-:Y:S02]  /*3040*/  IMAD.IADD R23, R23, 0x1, R16 ;  /* 0x0000000117177824 */ /* 0x000fe400078e0210 */
        /* <DEDUP_REMOVED lines=14> */
[-CC-:B------:R-:W-:Y:S01]  /*3130*/  FFMA.RZ R16, R21, R19.reuse, R20.reuse ;  /* 0x0000001315107223 */ /* 0x180fe2000000c014 */
[C---:B------:R-:W-:Y:S02]  /*3140*/  ISETP.NE.AND P2, PT, R15.reuse, RZ, PT ;  /* 0x000000ff0f00720c */ /* 0x040fe40003f45270 */
[----:B------:R-:W-:Y:S02]  /*3150*/  ISETP.NE.AND P1, PT, R15, RZ, PT ;  /* 0x000000ff0f00720c */ /* 0x000fe40003f25270 */
[----:B------:R-:W-:Y:S01]  /*3160*/  LOP3.LUT R18, R16, 0x7fffff, RZ, 0xc0, !PT ;  /* 0x007fffff10127812 */ /* 0x000fe200078ec0ff */
[CCC-:B------:R-:W-:Y:S01]  /*3170*/  FFMA.RP R16, R21.reuse, R19.reuse, R20.reuse ;  /* 0x0000001315107223 */ /* 0x1c0fe20000008014 */
[----:B------:R-:W-:Y:S01]  /*3180*/  FFMA.RM R19, R21, R19, R20 ;  /* 0x0000001315137223 */ /* 0x000fe20000004014 */
[----:B------:R-:W-:Y:S01]  /*3190*/  VIADD R21, R15, 0x20 ;  /* 0x000000200f157836 */ /* 0x000fe20000000000 */
[----:B------:R-:W-:Y:S01]  /*31a0*/  LOP3.LUT R18, R18, 0x800000, RZ, 0xfc, !PT ;  /* 0x0080000012127812 */ /* 0x000fe200078efcff */
[----:B------:R-:W-:-:S02]  /*31b0*/  IMAD.MOV R15, RZ, RZ, -R15 ;  /* 0x000000ffff0f7224 */ /* 0x000fc400078e0a0f */
[----:B------:R-:W-:Y:S02]  /*31c0*/  FSETP.NEU.FTZ.AND P0, PT, R16, R19, PT ;  /* 0x000000131000720b */ /* 0x000fe40003f1d000 */
[----:B------:R-:W-:Y:S02]  /*31d0*/  SHF.L.U32 R21, R18, R21, RZ ;  /* 0x0000001512157219 */ /* 0x000fe400000006ff */
[----:B------:R-:W-:Y:S02]  /*31e0*/  SEL R15, R15, RZ, P2 ;  /* 0x000000ff0f0f7207 */ /* 0x000fe40001000000 */
[----:B------:R-:W-:Y:S02]  /*31f0*/  ISETP.NE.AND P1, PT, R21, RZ, P1 ;  /* 0x000000ff1500720c */ /* 0x000fe40000f25270 */
[----:B------:R-:W-:Y:S02]  /*3200*/  SHF.R.U32.HI R15, RZ, R15, R18 ;  /* 0x0000000fff0f7219 */ /* 0x000fe40000011612 */
[----:B------:R-:W-:-:S02]  /*3210*/  PLOP3.LUT P0, PT, P0, P1, PT, 0xf8, 0x8f ;  /* 0x00000000008f781c */ /* 0x000fc40000703f70 */
[----:B------:R-:W-:Y:S02]  /*3220*/  SHF.R.U32.HI R19, RZ, 0x1, R15 ;  /* 0x00000001ff137819 */ /* 0x000fe4000001160f */
[----:B------:R-:W-:-:S04]  /*3230*/  SEL R16, RZ, 0x1, !P0 ;  /* 0x00000001ff107807 */ /* 0x000fc80004000000 */
[----:B------:R-:W-:-:S04]  /*3240*/  LOP3.LUT R16, R16, 0x1, R19, 0xf8, !PT ;  /* 0x0000000110107812 */ /* 0x000fc800078ef813 */
[----:B------:R-:W-:-:S05]  /*3250*/  LOP3.LUT R16, R16, R15, RZ, 0xc0, !PT ;  /* 0x0000000f10107212 */ /* 0x000fca00078ec0ff */
[----:B------:R-:W-:-:S05]  /*3260*/  IMAD.IADD R19, R19, 0x1, R16 ;  /* 0x0000000113137824 */ /* 0x000fca00078e0210 */
[----:B------:R-:W-:Y:S01]  /*3270*/  LOP3.LUT R0, R19, R0, RZ, 0xfc, !PT ;  /* 0x0000000013007212 */ /* 0x000fe200078efcff */
[----:B------:R-:W-:Y:S06]  /*3280*/  BRA `(.L_x_273) ;  /* 0x0000000000107947 */ /* 0x000fec0003800000 */
.L_x_272:
[----:B------:R-:W-:-:S04]  /*3290*/  LOP3.LUT R0, R0, 0x80000000, RZ, 0xc0, !PT ;  /* 0x8000000000007812 */ /* 0x000fc800078ec0ff */
[----:B------:R-:W-:Y:S01]  /*32a0*/  LOP3.LUT R0, R0, 0x7f800000, RZ, 0xfc, !PT ;  /* 0x7f80000000007812 */ /* 0x000fe200078efcff */
[----:B------:R-:W-:Y:S06]  /*32b0*/  BRA `(.L_x_273) ;  /* 0x0000000000047947 */ /* 0x000fec0003800000 */
.L_x_271:
[----:B------:R-:W-:-:S07]  /*32c0*/  IMAD R0, R23, 0x800000, R0 ;  /* 0x0080000017007824 */ /* 0x000fce00078e0200 */
.L_x_273:
[----:B------:R-:W-:Y:S05]  /*32d0*/  BSYNC.RECONVERGENT B3 ;  /* 0x0000000000037941 */ /* 0x000fea0003800200 */
.L_x_270:
[----:B------:R-:W-:Y:S05]  /*32e0*/  BRA `(.L_x_274) ;  /* 0x0000000000207947 */ /* 0x000fea0003800000 */
.L_x_269:
[----:B------:R-:W-:-:S04]  /*32f0*/  LOP3.LUT R0, R19, 0x80000000, R0, 0x48, !PT ;  /* 0x8000000013007812 */ /* 0x000fc800078e4800 */
[----:B------:R-:W-:Y:S01]  /*3300*/  LOP3.LUT R0, R0, 0x7f800000, RZ, 0xfc, !PT ;  /* 0x7f80000000007812 */ /* 0x000fe200078efcff */
[----:B------:R-:W-:Y:S06]  /*3310*/  BRA `(.L_x_274) ;  /* 0x0000000000147947 */ /* 0x000fec0003800000 */
.L_x_268:
[----:B------:R-:W-:Y:S01]  /*3320*/  LOP3.LUT R0, R19, 0x80000000, R0, 0x48, !PT ;  /* 0x8000000013007812 */ /* 0x000fe200078e4800 */
[----:B------:R-:W-:Y:S06]  /*3330*/  BRA `(.L_x_274) ;  /* 0x00000000000c7947 */ /* 0x000fec0003800000 */
.L_x_267:
[----:B------:R-:W0:Y:S01]  /*3340*/  MUFU.RSQ R0, -QNAN ;  /* 0xffc0000000007908 */ /* 0x000e220000001400 */
[----:B------:R-:W-:Y:S05]  /*3350*/  BRA `(.L_x_274) ;  /* 0x0000000000047947 */ /* 0x000fea0003800000 */
.L_x_266:
[----:B------:R-:W-:-:S07]  /*3360*/  FADD.FTZ R0, R0, R3 ;  /* 0x0000000300007221 */ /* 0x000fce0000010000 */
.L_x_274:
[----:B------:R-:W-:Y:S05]  /*3370*/  BSYNC.RECONVERGENT B2 ;  /* 0x0000000000027941 */ /* 0x000fea0003800200 */
.L_x_264:
[----:B------:R-:W-:-:S04]  /*3380*/  IMAD.MOV.U32 R15, RZ, RZ, 0x0 ;  /* 0x00000000ff0f7424 */ /* 0x000fc800078e00ff */
[----:B0-----:R-:W-:Y:S05]  /*3390*/  RET.REL.NODEC R14 `(_Z16sample_neighborsIjlEvPT_PjS1_PT0_S2_S1_S4_S4_j) ;  /* 0xffffffcc0e187950 */ /* 0x001fea0003c3ffff */
.L_x_275:
        /* <DEDUP_REMOVED lines=14> */
.L_x_306:


//--------------------- .text._Z24uniform_number_generatorIjlEvPfj --------------------------
	.section	.text._Z24uniform_number_generatorIjlEvPfj,"ax",@progbits
	.align	128
        .global         _Z24uniform_number_generatorIjlEvPfj
        .type           _Z24uniform_number_generatorIjlEvPfj,@function
        .size           _Z24uniform_number_generatorIjlEvPfj,(.L_x_315 - _Z24uniform_number_generatorIjlEvPfj)
        .other          _Z24uniform_number_generatorIjlEvPfj,@"STO_CUDA_ENTRY STV_DEFAULT"
_Z24uniform_number_generatorIjlEvPfj:
.text._Z24uniform_number_generatorIjlEvPfj:
        /* <DEDUP_REMOVED lines=17> */
[C---:B------:R-:W-:Y:S01]  /*0110*/  VIADD R7, R0.reuse, 0x1f123bb5 ;  /* 0x1f123bb500077836 */ /* 0x040fe20000000000 */
[----:B------:R-:W-:Y:S01]  /*0120*/  LOP3.LUT R4, R0, 0x5491333, RZ, 0x3c, !PT ;  /* 0x0549133300047812 */ /* 0x000fe200078e3cff */
[C---:B------:R-:W-:Y:S01]  /*0130*/  VIADD R5, R3.reuse, 0x583f19 ;  /* 0x00583f1903057836 */ /* 0x040fe20000000000 */
[----:B------:R-:W-:-:S02]  /*0140*/  IADD3 R2, PT, PT, R3, 0x64f0c9, R0 ;  /* 0x0064f0c903027810 */ /* 0x000fc40007ffe000 */
[C---:B------:R-:W-:Y:S01]  /*0150*/  LOP3.LUT R6, R3.reuse, 0x159a55e5, RZ, 0x3c, !PT ;  /* 0x159a55e503067812 */ /* 0x040fe200078e3cff */
[----:B------:R-:W-:Y:S01]  /*0160*/  VIADD R3, R3, 0x75bcd15 ;  /* 0x075bcd1503037836 */ /* 0x000fe20000000000 */
[----:B------:R1:W-:Y:S04]  /*0170*/  STL.64 [R1+0x10], R4 ;  /* 0x0000100401007387 */ /* 0x0003e80000100a00 */
[----:B------:R1:W-:Y:S04]  /*0180*/  STL.64 [R1+0x8], R6 ;  /* 0x0000080601007387 */ /* 0x0003e80000100a00 */
[----:B------:R1:W-:Y:S01]  /*0190*/  STL.64 [R1], R2 ;  /* 0x0000000201007387 */ /* 0x0003e20000100a00 */
[----:B0-----:R-:W-:Y:S05]  /*01a0*/  @!P0 BRA `(.L_x_277) ;  /* 0x0000002400388947 */ /* 0x001fea0003800000 */
[----:B------:R-:W-:Y:S02]  /*01b0*/  IMAD.MOV.U32 R13, RZ, RZ, RZ ;  /* 0x000000ffff0d7224 */ /* 0x000fe400078e00ff */
[----:B------:R-:W-:Y:S02]  /*01c0*/  IMAD.MOV.U32 R12, RZ, RZ, R10 ;  /* 0x000000ffff0c7224 */ /* 0x000fe400078e000a */
[----:B------:R-:W-:-:S07]  /*01d0*/  IMAD.MOV.U32 R11, RZ, RZ, RZ ;  /* 0x000000ffff0b7224 */ /* 0x000fce00078e00ff */
.L_x_286:
[----:B------:R-:W-:Y:S01]  /*01e0*/  LOP3.LUT R0, R12, 0x3, RZ, 0xc0, !PT ;  /* 0x000000030c007812 */ /* 0x000fe200078ec0ff */
[----:B------:R-:W-:Y:S03]  /*01f0*/  BSSY.RECONVERGENT B1, `(.L_x_278) ;  /* 0x0000243000017945 */ /* 0x000fe60003800200 */
[----:B------:R-:W-:-:S04]  /*0200*/  ISETP.NE.U32.AND P0, PT, R0, RZ, PT ;  /* 0x000000ff0000720c */ /* 0x000fc80003f05070 */
[----:B------:R-:W-:-:S13]  /*0210*/  ISETP.NE.AND.EX P0, PT, RZ, RZ, PT, P0 ;  /* 0x000000ffff00720c */ /* 0x000fda0003f05300 */
[----:B0-----:R-:W-:Y:S05]  /*0220*/  @!P0 BRA `(.L_x_279) ;  /* 0x0000002000fc8947 */ /* 0x001fea0003800000 */
[----:B------:R-:W0:Y:S01]  /*0230*/  LDC.64 R8, c[0x4][RZ] ;  /* 0x01000000ff087b82 */ /* 0x000e220000000a00 */
[----:B------:R-:W-:Y:S01]  /*0240*/  IMAD.MOV.U32 R0, RZ, RZ, RZ ;  /* 0x000000ffff007224 */ /* 0x000fe200078e00ff */
[----:B-1----:R-:W-:Y:S02]  /*0250*/  CS2R R4, SRZ ;  /* 0x0000000000047805 */ /* 0x002fe4000001ff00 */
[----:B------:R-:W-:Y:S01]  /*0260*/  CS2R R6, SRZ ;  /* 0x0000000000067805 */ /* 0x000fe2000001ff00 */
[----:B------:R-:W-:Y:S02]  /*0270*/  IMAD.MOV.U32 R3, RZ, RZ, RZ ;  /* 0x000000ffff037224 */ /* 0x000fe400078e00ff */
[----:B0-----:R-:W-:-:S07]  /*0280*/  IMAD.WIDE.U32 R8, R13, 0xc80, R8 ;  /* 0x00000c800d087825 */ /* 0x001fce00078e0008 */
.L_x_281:
[----:B------:R-:W-:-:S06]  /*0290*/  IMAD R16, R0, 0x4, R1 ;  /* 0x0000000400107824 */ /* 0x000fcc00078e0201 */
[----:B------:R-:W5:Y:S01]  /*02a0*/  LDL R16, [R16+0x4] ;  /* 0x0000040010107983 */ /* 0x000f620000100800 */
[----:B------:R-:W-:-:S05]  /*02b0*/  UMOV UR4, URZ ;  /* 0x000000ff00047c82 */ /* 0x000fca0008000000 */
.L_x_280:
[----:B-----5:R-:W-:Y:S01]  /*02c0*/  SHF.R.U32.HI R21, RZ, UR4, R16 ;  /* 0x00000004ff157c19 */ /* 0x020fe20008011610 */
[----:B------:R-:W-:-:S03]  /*02d0*/  IMAD.SHL.U32 R14, R0, 0x20, RZ ;  /* 0x00000020000e7824 */ /* 0x000fc600078e00ff */
[----:B------:R-:W-:Y:S01]  /*02e0*/  LOP3.LUT R15, R21, 0x1, RZ, 0xc0, !PT ;  /* 0x00000001150f7812 */ /* 0x000fe200078ec0ff */
[----:B------:R-:W-:-:S03]  /*02f0*/  VIADD R14, R14, UR4 ;  /* 0x000000040e0e7c36 */ /* 0x000fc60008000000 */
        /* <DEDUP_REMOVED lines=8> */
[----:B------:R-:W4:Y:S04]  /*0380*/  @P4 LDG.E R28, desc[UR6][R14.64+0x60] ;  /* 0x000060060e1c4981 */ /* 0x000f28000c1e1900 */
[----:B------:R-:W4:Y:S04]  /*0390*/  @!P0 LDG.E R18, desc[UR6][R14.64] ;  /* 0x000000060e128981 */ /* 0x000f28000c1e1900 */
[----:B------:R-:W4:Y:S04]  /*03a0*/  @!P0 LDG.E R17, desc[UR6][R14.64+0x4] ;  /* 0x000004060e118981 */ /* 0x000f28000c1e1900 */
[----:B------:R-:W4:Y:S04]  /*03b0*/  @P5 LDG.E R19, desc[UR6][R14.64+0x74] ;  /* 0x000074060e135981 */ /* 0x000f28000c1e1900 */
[----:B------:R-:W4:Y:S04]  /*03c0*/  @P1 LDG.E R23, desc[UR6][R14.64+0x20] ;  /* 0x000020060e171981 */ /* 0x000f28000c1e1900 */
[----:B------:R-:W4:Y:S01]  /*03d0*/  @P3 LDG.E R25, desc[UR6][R14.64+0x48] ;  /* 0x000048060e193981 */ /* 0x000f22000c1e1900 */
[----:B--2---:R-:W-:-:S03]  /*03e0*/  @!P0 LOP3.LUT R5, R5, R20, RZ, 0x3c, !PT ;  /* 0x0000001405058212 */ /* 0x004fc600078e3cff */
[----:B------:R-:W2:Y:S01]  /*03f0*/  @P1 LDG.E R20, desc[UR6][R14.64+0x14] ;  /* 0x000014060e141981 */ /* 0x000ea2000c1e1900 */
[----:B---3--:R-:W-:-:S03]  /*0400*/  @P1 LOP3.LUT R5, R5, R22, RZ, 0x3c, !PT ;  /* 0x0000001605051212 */ /* 0x008fc600078e3cff */
[----:B------:R-:W3:Y:S01]  /*0410*/  @P1 LDG.E R22, desc[UR6][R14.64+0x1c] ;  /* 0x00001c060e161981 */ /* 0x000ee2000c1e1900 */
[----:B----4-:R-:W-:-:S03]  /*0420*/  @P2 LOP3.LUT R5, R5, R24, RZ, 0x3c, !PT ;  /* 0x0000001805052212 */ /* 0x010fc600078e3cff */
[----:B------:R-:W4:Y:S01]  /*0430*/  @P2 LDG.E R24, desc[UR6][R14.64+0x28] ;  /* 0x000028060e182981 */ /* 0x000f22000c1e1900 */
[----:B------:R-:W-:-:S03]  /*0440*/  @P3 LOP3.LUT R5, R5, R26, RZ, 0x3c, !PT ;  /* 0x0000001a05053212 */ /* 0x000fc600078e3cff */
[----:B------:R-:W3:Y:S01]  /*0450*/  @P6 LDG.E R26, desc[UR6][R14.64+0x88] ;  /* 0x000088060e1a6981 */ /* 0x000ee2000c1e1900 */
[----:B------:R-:W-:Y:S02]  /*0460*/  @P4 LOP3.LUT R5, R5, R28, RZ, 0x3c, !PT ;  /* 0x0000001c05054212 */ /* 0x000fe400078e3cff */
[----:B------:R-:W-:Y:S02]  /*0470*/  @!P0 LOP3.LUT R3, R3, R18, RZ, 0x3c, !PT ;  /* 0x0000001203038212 */ /* 0x000fe400078e3cff */
[----:B------:R-:W3:Y:S01]  /*0480*/  @!P0 LDG.E R18, desc[UR6][R14.64+0x8] ;  /* 0x000008060e128981 */ /* 0x000ee2000c1e1900 */
[----:B------:R-:W-:-:S03]  /*0490*/  @!P0 LOP3.LUT R6, R6, R17, RZ, 0x3c, !PT ;  /* 0x0000001106068212 */ /* 0x000fc600078e3cff */
[----:B------:R-:W3:Y:S01]  /*04a0*/  @!P0 LDG.E R17, desc[UR6][R14.64+0xc] ;  /* 0x00000c060e118981 */ /* 0x000ee2000c1e1900 */
[----:B------:R-:W-:-:S03]  /*04b0*/  @P5 LOP3.LUT R5, R5, R19, RZ, 0x3c, !PT ;  /* 0x0000001305055212 */ /* 0x000fc600078e3cff */
[----:B------:R-:W3:Y:S01]  /*04c0*/  @P1 LDG.E R19, desc[UR6][R14.64+0x18] ;  /* 0x000018060e131981 */ /* 0x000ee2000c1e1900 */
[----:B--2---:R-:W-:-:S03]  /*04d0*/  @P1 LOP3.LUT R3, R3, R20, RZ, 0x3c, !PT ;  /* 0x0000001403031212 */ /* 0x004fc600078e3cff */
[----:B------:R-:W2:Y:S01]  /*04e0*/  @P3 LDG.E R20, desc[UR6][R14.64+0x3c] ;  /* 0x00003c060e143981 */ /* 0x000ea2000c1e1900 */
[----:B----4-:R-:W-:-:S03]  /*04f0*/  @P2 LOP3.LUT R3, R3, R24, RZ, 0x3c, !PT ;  /* 0x0000001803032212 */ /* 0x010fc600078e3cff */
[----:B------:R-:W4:Y:S01]  /*0500*/  @P4 LDG.E R24, desc[UR6][R14.64+0x50] ;  /* 0x000050060e184981 */ /* 0x000f22000c1e1900 */
[----:B---3--:R-:W-:-:S03]  /*0510*/  @!P0 LOP3.LUT R7, R7, R18, RZ, 0x3c, !PT ;  /* 0x0000001207078212 */ /* 0x008fc600078e3cff */
[----:B------:R-:W3:Y:S01]  /*0520*/  @P2 LDG.E R18, desc[UR6][R14.64+0x30] ;  /* 0x000030060e122981 */ /* 0x000ee2000c1e1900 */
[----:B------:R-:W-:-:S03]  /*0530*/  @!P0 LOP3.LUT R4, R4, R17, RZ, 0x3c, !PT ;  /* 0x0000001104048212 */ /* 0x000fc600078e3cff */
[----:B------:R-:W3:Y:S01]  /*0540*/  @P2 LDG.E R17, desc[UR6][R14.64+0x2c] ;  /* 0x00002c060e112981 */ /* 0x000ee2000c1e1900 */
[----:B------:R-:W-:-:S03]  /*0550*/  @P1 LOP3.LUT R6, R6, R19, RZ, 0x3c, !PT ;  /* 0x0000001306061212 */ /* 0x000fc600078e3cff */
[----:B------:R-:W3:Y:S01]  /*0560*/  @P2 LDG.E R19, desc[UR6][R14.64+0x34] ;  /* 0x000034060e132981 */ /* 0x000ee2000c1e1900 */
[----:B------:R-:W-:Y:S02]  /*0570*/  @P1 LOP3.LUT R7, R7, R22, RZ, 0x3c, !PT ;  /* 0x0000001607071212 */ /* 0x000fe400078e3cff */
[----:B------:R-:W-:Y:S01]  /*0580*/  @P1 LOP3.LUT R4, R4, R23, RZ, 0x3c, !PT ;  /* 0x0000001704041212 */ /* 0x000fe200078e3cff */
[----:B------:R-:W3:Y:S04]  /*0590*/  @P3 LDG.E R22, desc[UR6][R14.64+0x44] ;  /* 0x000044060e163981 */ /* 0x000ee8000c1e1900 */
        /* <DEDUP_REMOVED lines=11> */
[----:B------:R-:W-:Y:S02]  /*0650*/  @P3 LOP3.LUT R7, R7, R22, RZ, 0x3c, !PT ;  /* 0x0000001607073212 */ /* 0x000fe400078e3cff */
[----:B------:R-:W-:Y:S01]  /*0660*/  @P3 LOP3.LUT R4, R4, R25, RZ, 0x3c, !PT ;  /* 0x0000001904043212 */ /* 0x000fe200078e3cff */
[----:B------:R-:W3:Y:S01]  /*0670*/  @P5 LDG.E R22, desc[UR6][R14.64+0x6c] ;  /* 0x00006c060e165981 */ /* 0x000ee2000c1e1900 */
[----:B------:R-:W-:-:S03]  /*0680*/  @P3 LOP3.LUT R6, R6, R23, RZ, 0x3c, !PT ;  /* 0x0000001706063212 */ /* 0x000fc600078e3cff */
[----:B------:R-:W3:Y:S04]  /*0690*/  @P5 LDG.E R23, desc[UR6][R14.64+0x68] ;  /* 0x000068060e175981 */ /* 0x000ee8000c1e1900 */
[----:B------:R-:W3:Y:S01]  /*06a0*/  @P5 LDG.E R25, desc[UR6][R14.64+0x70] ;  /* 0x000070060e195981 */ /* 0x000ee2000c1e1900 */
[----:B------:R-:W-:Y:S02]  /*06b0*/  LOP3.LUT P0, RZ, R21, 0x80, RZ, 0xc0, !PT ;  /* 0x0000008015ff7812 */ /* 0x000fe4000780c0ff */
[----:B--2---:R-:W-:-:S11]  /*06c0*/  @P5 LOP3.LUT R3, R3, R20, RZ, 0x3c, !PT ;  /* 0x0000001403035212 */ /* 0x004fd600078e3cff */
        /* <DEDUP_REMOVED lines=15> */
[----:B------:R-:W-:Y:S02]  /*07c0*/  @P6 LOP3.LUT R5, R5, R26, RZ, 0x3c, !PT ;  /* 0x0000001a05056212 */ /* 0x000fe400078e3cff */
[----:B--2---:R-:W-:Y:S02]  /*07d0*/  @P0 LOP3.LUT R3, R3, R20, RZ, 0x3c, !PT ;  /* 0x0000001403030212 */ /* 0x004fe400078e3cff */
[----:B----4-:R-:W-:Y:S02]  /*07e0*/  @P0 LOP3.LUT R5, R5, R24, RZ, 0x3c, !PT ;  /* 0x0000001805050212 */ /* 0x010fe400078e3cff */
[----:B---3--:R-:W-:Y:S02]  /*07f0*/  @P6 LOP3.LUT R7, R7, R18, RZ, 0x3c, !PT ;  /* 0x0000001207076212 */ /* 0x008fe400078e3cff */
[----:B------:R-:W-:Y:S02]  /*0800*/  @P6 LOP3.LUT R6, R6, R17, RZ, 0x3c, !PT ;  /* 0x0000001106066212 */ /* 0x000fe400078e3cff */
[----:B------:R-:W-:-:S02]  /*0810*/  @P6 LOP3.LUT R4, R4, R19, RZ, 0x3c, !PT ;  /* 0x0000001304046212 */ /* 0x000fc400078e3cff */
[----:B------:R-:W-:Y:S02]  /*0820*/  @P0 LOP3.LUT R7, R7, R22, RZ, 0x3c, !PT ;  /* 0x0000001607070212 */ /* 0x000fe400078e3cff */
[----:B------:R-:W-:Y:S02]  /*0830*/  @P0 LOP3.LUT R6, R6, R23, RZ, 0x3c, !PT ;  /* 0x0000001706060212 */ /* 0x000fe400078e3cff */
[----:B------:R-:W-:Y:S02]  /*0840*/  @P0 LOP3.LUT R4, R4, R25, RZ, 0x3c, !PT ;  /* 0x0000001904040212 */ /* 0x000fe400078e3cff */
[----:B------:R-:W-:-:S13]  /*0850*/  R2P PR, R21.B1, 0x7f ;  /* 0x0000007f15007804 */ /* 0x000fda0000001000 */
[----:B------:R-:W2:Y:S04]  /*0860*/  @P0 LDG.E R18, desc[UR6][R14.64+0xa0] ;  /* 0x0000a0060e120981 */ /* 0x000ea8000c1e1900 */
[----:B------:R-:W3:Y:S04]  /*0870*/  @P0 LDG.E R17, desc[UR6][R14.64+0xa4] ;  /* 0x0000a4060e110981 */ /* 0x000ee8000c1e1900 */
[----:B------:R-:W4:Y:S04]  /*0880*/  @P0 LDG.E R20, desc[UR6][R14.64+0xa8] ;  /* 0x0000a8060e140981 */ /* 0x000f28000c1e1900 */
[----:B------:R-:W4:Y:S04]  /*0890*/  @P0 LDG.E R19, desc[UR6][R14.64+0xac] ;  /* 0x0000ac060e130981 */ /* 0x000f28000c1e1900 */
[----:B------:R-:W4:Y:S04]  /*08a0*/  @P0 LDG.E R22, desc[UR6][R14.64+0xb0] ;  /* 0x0000b0060e160981 */ /* 0x000f28000c1e1900 */
        /* <DEDUP_REMOVED lines=14> */
[----:B------:R-:W-:Y:S01]  /*0990*/  LOP3.LUT P0, RZ, R21, 0x8000, RZ, 0xc0, !PT ;  /* 0x0000800015ff7812 */ /* 0x000fe2000780c0ff */
[----:B------:R-:W4:Y:S01]  /*09a0*/  @P2 LDG.E R22, desc[UR6][R14.64+0xd0] ;  /* 0x0000d0060e162981 */ /* 0x000f22000c1e1900 */
[----:B------:R-:W-:-:S03]  /*09b0*/  @P1 LOP3.LUT R3, R3, R24, RZ, 0x3c, !PT ;  /* 0x0000001803031212 */ /* 0x000fc600078e3cff */
        /* <DEDUP_REMOVED lines=8> */
[----:B--2---:R-:W-:-:S03]  /*0a40*/  @P2 LOP3.LUT R3, R3, R18, RZ, 0x3c, !PT ;  /* 0x0000001203032212 */ /* 0x004fc600078e3cff */
[----:B------:R-:W2:Y:S01]  /*0a50*/  @P4 LDG.E R18, desc[UR6][R14.64+0xf0] ;  /* 0x0000f0060e124981 */ /* 0x000ea2000c1e1900 */
[----:B---3--:R-:W-:Y:S02]  /*0a60*/  @P2 LOP3.LUT R6, R6, R17, RZ, 0x3c, !PT ;  /* 0x0000001106062212 */ /* 0x008fe400078e3cff */
[----:B------:R-:W-:Y:S01]  /*0a70*/  @P1 LOP3.LUT R4, R4, R25, RZ, 0x3c, !PT ;  /* 0x0000001904041212 */ /* 0x000fe200078e3cff */
[----:B------:R-:W3:Y:S03]  /*0a80*/  @P5 LDG.E R17, desc[UR6][R14.64+0x110] ;  /* 0x000110060e115981 */ /* 0x000ee6000c1e1900 */
[----:B----4-:R-:W-:Y:S02]  /*0a90*/  @P2 LOP3.LUT R4, R4, R19, RZ, 0x3c, !PT ;  /* 0x0000001304042212 */ /* 0x010fe400078e3cff */
        /* <DEDUP_REMOVED lines=19> */
[----:B---3--:R-:W-:-:S03]  /*0bd0*/  @P4 LOP3.LUT R7, R7, R22, RZ, 0x3c, !PT ;  /* 0x0000001607074212 */ /* 0x008fc600078e3cff */
[----:B------:R-:W3:Y:S01]  /*0be0*/  @P6 LDG.E R22, desc[UR6][R14.64+0x120] ;  /* 0x000120060e166981 */ /* 0x000ee2000c1e1900 */
[----:B------:R-:W-:-:S03]  /*0bf0*/  @P4 LOP3.LUT R4, R4, R21, RZ, 0x3c, !PT ;  /* 0x0000001504044212 */ /* 0x000fc600078e3cff */
[----:B------:R-:W3:Y:S01]  /*0c00*/  @P0 LDG.E R21, desc[UR6][R14.64+0x130] ;  /* 0x000130060e150981 */ /* 0x000ee2000c1e1900 */
[----:B------:R-:W-:Y:S02]  /*0c10*/  @P4 LOP3.LUT R5, R5, R24, RZ, 0x3c, !PT ;  /* 0x0000001805054212 */ /* 0x000fe400078e3cff */
[----:B------:R-:W-:Y:S01]  /*0c20*/  @P5 LOP3.LUT R4, R4, R17, RZ, 0x3c, !PT ;  /* 0x0000001104045212 */ /* 0x000fe200078e3cff */
[----:B------:R-:W3:Y:S01]  /*0c30*/  @P6 LDG.E R24, desc[UR6][R14.64+0x128] ;  /* 0x000128060e186981 */ /* 0x000ee2000c1e1900 */
[----:B------:R-:W-:-:S03]  /*0c40*/  @P5 LOP3.LUT R3, R3, R26, RZ, 0x3c, !PT ;  /* 0x0000001a03035212 */ /* 0x000fc600078e3cff */
[----:B------:R-:W3:Y:S01]  /*0c50*/  @P6 LDG.E R17, desc[UR6][R14.64+0x124] ;  /* 0x000124060e116981 */ /* 0x000ee2000c1e1900 */
[----:B------:R-:W-:-:S03]  /*0c60*/  @P5 LOP3.LUT R7, R7, R28, RZ, 0x3c, !PT ;  /* 0x0000001c07075212 */ /* 0x000fc600078e3cff */
[----:B------:R-:W3:Y:S01]  /*0c70*/  @P0 LDG.E R26, desc[UR6][R14.64+0x12c] ;  /* 0x00012c060e1a0981 */ /* 0x000ee2000c1e1900 */
[----:B------:R-:W-:-:S03]  /*0c80*/  @P5 LOP3.LUT R6, R6, R23, RZ, 0x3c, !PT ;  /* 0x0000001706065212 */ /* 0x000fc600078e3cff */
[----:B------:R-:W3:Y:S04]  /*0c90*/  @P0 LDG.E R28, desc[UR6][R14.64+0x13c] ;  /* 0x00013c060e1c0981 */ /* 0x000ee8000c1e1900 */
[----:B------:R-:W3:Y:S01]  /*0ca0*/  @P0 LDG.E R23, desc[UR6][R14.64+0x138] ;  /* 0x000138060e170981 */ /* 0x000ee2000c1e1900 */
[----:B--2---:R-:W-:-:S03]  /*0cb0*/  @P5 LOP3.LUT R5, R5, R18, RZ, 0x3c, !PT ;  /* 0x0000001205055212 */ /* 0x004fc600078e3cff */
[----:B------:R-:W2:Y:S01]  /*0cc0*/  @P0 LDG.E R18, desc[UR6][R14.64+0x134] ;  /* 0x000134060e120981 */ /* 0x000ea2000c1e1900 */
[----:B------:R-:W-:-:S04]  /*0cd0*/  UIADD3 UR4, UPT, UPT, UR4, 0x10, URZ ;  /* 0x0000001004047890 */ /* 0x000fc8000fffe0ff */
[----:B------:R-:W-:Y:S01]  /*0ce0*/  UISETP.NE.AND UP0, UPT, UR4, 0x20, UPT ;  /* 0x000000200400788c */ /* 0x000fe2000bf05270 */
[----:B------:R-:W-:Y:S02]  /*0cf0*/  @P6 LOP3.LUT R3, R3, R20, RZ, 0x3c, !PT ;  /* 0x0000001403036212 */ /* 0x000fe400078e3cff */
[----:B----4-:R-:W-:Y:S02]  /*0d00*/  @P6 LOP3.LUT R6, R6, R19, RZ, 0x3c, !PT ;  /* 0x0000001306066212 */ /* 0x010fe400078e3cff */
[----:B---3--:R-:W-:Y:S02]  /*0d10*/  @P6 LOP3.LUT R7, R7, R22, RZ, 0x3c, !PT ;  /* 0x0000001607076212 */ /* 0x008fe400078e3cff */
[----:B------:R-:W-:Y:S02]  /*0d20*/  @P0 LOP3.LUT R6, R6, R21, RZ, 0x3c, !PT ;  /* 0x0000001506060212 */ /* 0x000fe400078e3cff */
[----:B------:R-:W-:Y:S02]  /*0d30*/  @P6 LOP3.LUT R5, R5, R24, RZ, 0x3c, !PT ;  /* 0x0000001805056212 */ /* 0x000fe400078e3cff */
[----:B------:R-:W-:-:S02]  /*0d40*/  @P6 LOP3.LUT R4, R4, R17, RZ, 0x3c, !PT ;  /* 0x0000001104046212 */ /* 0x000fc400078e3cff */
[----:B------:R-:W-:Y:S02]  /*0d50*/  @P0 LOP3.LUT R3, R3, R26, RZ, 0x3c, !PT ;  /* 0x0000001a03030212 */ /* 0x000fe400078e3cff */
[----:B------:R-:W-:Y:S02]  /*0d60*/  @P0 LOP3.LUT R5, R5, R28, RZ, 0x3c, !PT ;  /* 0x0000001c05050212 */ /* 0x000fe400078e3cff */
[----:B------:R-:W-:Y:S02]  /*0d70*/  @P0 LOP3.LUT R4, R4, R23, RZ, 0x3c, !PT ;  /* 0x0000001704040212 */ /* 0x000fe400078e3cff */
[----:B--2---:R-:W-:Y:S01]  /*0d80*/  @P0 LOP3.LUT R7, R7, R18, RZ, 0x3c, !PT ;  /* 0x0000001207070212 */ /* 0x004fe200078e3cff */
[----:B------:R-:W-:Y:S06]  /*0d90*/  BRA.U UP0, `(.L_x_280) ;  /* 0xfffffff500487547 */ /* 0x000fec000b83ffff */
[----:B------:R-:W-:-:S05]  /*0da0*/  VIADD R0, R0, 0x1 ;  /* 0x0000000100007836 */ /* 0x000fca0000000000 */
[----:B------:R-:W-:-:S13]  /*0db0*/  ISETP.NE.AND P0, PT, R0, 0x5, PT ;  /* 0x000000050000780c */ /* 0x000fda0003f05270 */
[----:B------:R-:W-:Y:S05]  /*0dc0*/  @P0 BRA `(.L_x_281) ;  /* 0xfffffff400300947 */ /* 0x000fea000383ffff */
[----:B------:R-:W-:Y:S01]  /*0dd0*/  LOP3.LUT R0, R12, 0x3, RZ, 0xc0, !PT ;  /* 0x000000030c007812 */ /* 0x000fe200078ec0ff */
[----:B------:R0:W-:Y:S03]  /*0de0*/  STL.64 [R1+0x8], R6 ;  /* 0x0000080601007387 */ /* 0x0001e60000100a00 */
[----:B------:R-:W-:Y:S01]  /*0df0*/  ISETP.NE.U32.AND P0, PT, R0, 0x1, PT ;  /* 0x000000010000780c */ /* 0x000fe20003f05070 */
[----:B------:R0:W-:Y:S03]  /*0e00*/  STL.64 [R1+0x10], R4 ;  /* 0x0000100401007387 */ /* 0x0001e60000100a00 */
[----:B------:R-:W-:Y:S01]  /*0e10*/  ISETP.NE.AND.EX P0, PT, RZ, RZ, PT, P0 ;  /* 0x000000ffff00720c */ /* 0x000fe20003f05300 */
[----:B------:R0:W-:-:S12]  /*0e20*/  STL [R1+0x4], R3 ;  /* 0x0000040301007387 */ /* 0x0001d80000100800 */
[----:B0-----:R-:W-:Y:S05]  /*0e30*/  @!P0 BRA `(.L_x_279) ;  /* 0x0000001400f88947 */ /* 0x001fea0003800000 */
[----:B------:R-:W-:Y:S01]  /*0e40*/  UMOV UR4, URZ ;  /* 0x000000ff00047c82 */ /* 0x000fe20008000000 */
[----:B------:R-:W-:Y:S01]  /*0e50*/  IMAD.MOV.U32 R0, RZ, RZ, RZ ;  /* 0x000000ffff007224 */ /* 0x000fe200078e00ff */
[----:B------:R-:W-:Y:S01]  /*0e60*/  CS2R R6, SRZ ;  /* 0x0000000000067805 */ /* 0x000fe2000001ff00 */
[----:B------:R-:W-:Y:S02]  /*0e70*/  IMAD.MOV.U32 R4, RZ, RZ, RZ ;  /* 0x000000ffff047224 */ /* 0x000fe400078e00ff */
[----:B------:R-:W-:Y:S02]  /*0e80*/  IMAD.MOV.U32 R3, RZ, RZ, RZ ;  /* 0x000000ffff037224 */ /* 0x000fe400078e00ff */
[----:B------:R-:W-:-:S07]  /*0e90*/  IMAD.U32 R5, RZ, RZ, UR4 ;  /* 0x00000004ff057e24 */ /* 0x000fce000f8e00ff */
.L_x_283:
[----:B------:R-:W-:-:S06]  /*0ea0*/  IMAD R16, R0, 0x4, R1 ;  /* 0x0000000400107824 */ /* 0x000fcc00078e0201 */
[----:B------:R-:W5:Y:S01]  /*0eb0*/  LDL R16, [R16+0x4] ;  /* 0x0000040010107983 */ /* 0x000f620000100800 */
[----:B------:R-:W-:-:S05]  /*0ec0*/  UMOV UR4, URZ ;  /* 0x000000ff00047c82 */ /* 0x000fca0008000000 */
.L_x_282:
        /* <DEDUP_REMOVED lines=180> */
[----:B------:R0:W-:Y:S03]  /*1a10*/  STL [R1+0x4], R3 ;  /* 0x0000040301007387 */ /* 0x0001e60000100800 */
[----:B------:R-:W-:Y:S01]  /*1a20*/  ISETP.NE.AND.EX P0, PT, RZ, RZ, PT, P0 ;  /* 0x000000ffff00720c */ /* 0x000fe20003f05300 */
[----:B------:R0:W-:-:S12]  /*1a30*/  STL.64 [R1+0x10], R4 ;  /* 0x0000100401007387 */ /* 0x0001d80000100a00 */
[----:B0-----:R-:W-:Y:S05]  /*1a40*/  @P0 BRA `(.L_x_279) ;  /* 0x0000000800f40947 */ /* 0x001fea0003800000 */
[----:B------:R-:W-:Y:S01]  /*1a50*/  UMOV UR4, URZ ;  /* 0x000000ff00047c82 */ /* 0x000fe20008000000 */
[----:B------:R-:W-:Y:S01]  /*1a60*/  IMAD.MOV.U32 R0, RZ, RZ, RZ ;  /* 0x000000ffff007224 */ /* 0x000fe200078e00ff */
[----:B------:R-:W-:Y:S01]  /*1a70*/  CS2R R6, SRZ ;  /* 0x0000000000067805 */ /* 0x000fe2000001ff00 */
[----:B------:R-:W-:Y:S02]  /*1a80*/  IMAD.MOV.U32 R4, RZ, RZ, RZ ;  /* 0x000000ffff047224 */ /* 0x000fe400078e00ff */
[----:B------:R-:W-:Y:S02]  /*1a90*/  IMAD.MOV.U32 R3, RZ, RZ, RZ ;  /* 0x000000ffff037224 */ /* 0x000fe400078e00ff */
[----:B------:R-:W-:-:S07]  /*1aa0*/  IMAD.U32 R5, RZ, RZ, UR4 ;  /* 0x00000004ff057e24 */ /* 0x000fce000f8e00ff */
.L_x_285:
[----:B------:R-:W-:-:S06]  /*1ab0*/  IMAD R16, R0, 0x4, R1 ;  /* 0x0000000400107824 */ /* 0x000fcc00078e0201 */
[----:B------:R-:W5:Y:S01]  /*1ac0*/  LDL R16, [R16+0x4] ;  /* 0x0000040010107983 */ /* 0x000f620000100800 */
[----:B------:R-:W-:-:S05]  /*1ad0*/  UMOV UR4, URZ ;  /* 0x000000ff00047c82 */ /* 0x000fca0008000000 */
.L_x_284:
        /* <DEDUP_REMOVED lines=177> */
[----:B------:R0:W-:Y:S04]  /*25f0*/  STL.64 [R1+0x8], R6 ;  /* 0x0000080601007387 */ /* 0x0001e80000100a00 */
[----:B------:R0:W-:Y:S04]  /*2600*/  STL [R1+0x4], R3 ;  /* 0x0000040301007387 */ /* 0x0001e80000100800 */
[----:B------:R0:W-:Y:S02]  /*2610*/  STL.64 [R1+0x10], R4 ;  /* 0x0000100401007387 */ /* 0x0001e40000100a00 */
.L_x_279:
[----:B------:R-:W-:Y:S05]  /*2620*/  BSYNC.RECONVERGENT B1 ;  /* 0x0000000000017941 */ /* 0x000fea0003800200 */
.L_x_278:
[C---:B------:R-:W-:Y:S01]  /*2630*/  ISETP.GT.U32.AND P0, PT, R12.reuse, 0x3, PT ;  /* 0x000000030c00780c */ /* 0x040fe20003f04070 */
[----:B------:R-:W-:Y:S01]  /*2640*/  VIADD R13, R13, 0x1 ;  /* 0x000000010d0d7836 */ /* 0x000fe20000000000 */
[--C-:B------:R-:W-:Y:S02]  /*2650*/  SHF.R.U64 R12, R12, 0x2, R11.reuse ;  /* 0x000000020c0c7819 */ /* 0x100fe4000000120b */
[----:B------:R-:W-:Y:S02]  /*2660*/  ISETP.GT.U32.AND.EX P0, PT, R11, RZ, PT, P0 ;  /* 0x000000ff0b00720c */ /* 0x000fe40003f04100 */
[----:B------:R-:W-:-:S11]  /*2670*/  SHF.R.U32.HI R11, RZ, 0x2, R11 ;  /* 0x00000002ff0b7819 */ /* 0x000fd6000001160b */
[----:B------:R-:W-:Y:S05]  /*2680*/  @P0 BRA `(.L_x_286) ;  /* 0xffffffd800d40947 */ /* 0x000fea000383ffff */
.L_x_277:
[----:B------:R-:W-:Y:S05]  /*2690*/  BSYNC.RECONVERGENT B0 ;  /* 0x0000000000007941 */ /* 0x000fea0003800200 */
.L_x_276:
[----:B------:R-:W-:Y:S01]  /*26a0*/  SHF.R.U32.HI R0, RZ, 0x2, R3 ;  /* 0x00000002ff007819 */ /* 0x000fe20000011603 */
[----:B------:R-:W2:Y:S03]  /*26b0*/  LDCU.64 UR4, c[0x0][0x380] ;  /* 0x00007000ff0477ac */ /* 0x000ea60008000a00 */
[----:B------:R-:W-:Y:S01]  /*26c0*/  LOP3.LUT R0, R0, R3, RZ, 0x3c, !PT ;  /* 0x0000000300007212 */ /* 0x000fe200078e3cff */
[----:B01----:R-:W-:-:S04]  /*26d0*/  IMAD.SHL.U32 R3, R5, 0x10, RZ ;  /* 0x0000001005037824 */ /* 0x003fc800078e00ff */
[----:B------:R-:W-:-:S05]  /*26e0*/  IMAD.SHL.U32 R4, R0, 0x2, RZ ;  /* 0x0000000200047824 */ /* 0x000fca00078e00ff */
[----:B------:R-:W-:Y:S01]  /*26f0*/  LOP3.LUT R4, R0, R4, R3, 0x96, !PT ;  /* 0x0000000400047212 */ /* 0x000fe200078e9603 */
[----:B------:R-:W-:-:S03]  /*2700*/  IMAD.MOV.U32 R0, RZ, RZ, 0x2f800000 ;  /* 0x2f800000ff007424 */ /* 0x000fc600078e00ff */
[----:B------:R-:W-:-:S04]  /*2710*/  LOP3.LUT R5, R4, R5, RZ, 0x3c, !PT ;  /* 0x0000000504057212 */ /* 0x000fc800078e3cff */
[----:B------:R-:W-:Y:S02]  /*2720*/  IADD3 R5, PT, PT, R2, 0x587c5, R5 ;  /* 0x000587c502057810 */ /* 0x000fe40007ffe005 */
[C---:B--2---:R-:W-:Y:S02]  /*2730*/  LEA R2, P0, R10.reuse, UR4, 0x2 ;  /* 0x000000040a027c11 */ /* 0x044fe4000f8010ff */
[----:B------:R-:W-:Y:S02]  /*2740*/  I2FP.F32.U32 R5, R5 ;  /* 0x0000000500057245 */ /* 0x000fe40000201000 */
[----:B------:R-:W-:-:S03]  /*2750*/  LEA.HI.X R3, R10, UR5, RZ, 0x2, P0 ;  /* 0x000000050a037c11 */ /* 0x000fc600080f14ff */
[----:B------:R-:W-:-:S05]  /*2760*/  FFMA R5, R5, R0, 1.1641532182693481445e-10 ;  /* 0x2f00000005057423 */ /* 0x000fca0000000000 */
[----:B------:R-:W-:Y:S01]  /*2770*/  STG.E desc[UR6][R2.64], R5 ;  /* 0x0000000502007986 */ /* 0x000fe2000c101906 */
[----:B------:R-:W-:Y:S05]  /*2780*/  EXIT ;  /* 0x000000000000794d */ /* 0x000fea0003800000 */
.L_x_287:
        /* <DEDUP_REMOVED lines=15> */
.L_x_315:


//--------------------- .text._Z22random_block_generatorIjlEvPT_j --------------------------
	.section	.text._Z22random_block_generatorIjlEvPT_j,"ax",@progbits
	.align	128
        .global         _Z22random_block_generatorIjlEvPT_j
        .type           _Z22random_block_generatorIjlEvPT_j,@function
        .size           _Z22random_block_generatorIjlEvPT_j,(.L_x_316 - _Z22random_block_generatorIjlEvPT_j)
        .other          _Z22random_block_generatorIjlEvPT_j,@"STO_CUDA_ENTRY STV_DEFAULT"
_Z22random_block_generatorIjlEvPT_j:
.text._Z22random_block_generatorIjlEvPT_j:
        /* <DEDUP_REMOVED lines=30> */
.L_x_298:
        /* <DEDUP_REMOVED lines=11> */
.L_x_293:
[----:B------:R-:W-:-:S06]  /*0290*/  IMAD R16, R0, 0x4, R1 ;  /* 0x0000000400107824 */ /* 0x000fcc00078e0201 */
[----:B------:R-:W5:Y:S01]  /*02a0*/  LDL R16, [R16+0x4] ;  /* 0x0000040010107983 */ /* 0x000f620000100800 */
[----:B------:R-:W-:-:S05]  /*02b0*/  UMOV UR4, URZ ;  /* 0x000000ff00047c82 */ /* 0x000fca0008000000 */
.L_x_292:
        /* <DEDUP_REMOVED lines=190> */
.L_x_295:
[----:B------:R-:W-:-:S06]  /*0ea0*/  IMAD R16, R0, 0x4, R1 ;  /* 0x0000000400107824 */ /* 0x000fcc00078e0201 */
[----:B------:R-:W5:Y:S01]  /*0eb0*/  LDL R16, [R16+0x4] ;  /* 0x0000040010107983 */ /* 0x000f620000100800 */
[----:B------:R-:W-:-:S05]  /*0ec0*/  UMOV UR4, URZ ;  /* 0x000000ff00047c82 */ /* 0x000fca0008000000 */
.L_x_294:
        /* <DEDUP_REMOVED lines=190> */
.L_x_297:
[----:B------:R-:W-:-:S06]  /*1ab0*/  IMAD R16, R0, 0x4, R1 ;  /* 0x0000000400107824 */ /* 0x000fcc00078e0201 */
[----:B------:R-:W5:Y:S01]  /*1ac0*/  LDL R16, [R16+0x4] ;  /* 0x0000040010107983 */ /* 0x000f620000100800 */
[----:B------:R-:W-:-:S05]  /*1ad0*/  UMOV UR4, URZ ;  /* 0x000000ff00047c82 */ /* 0x000fca0008000000 */
.L_x_296:
        /* <DEDUP_REMOVED lines=180> */
.L_x_291:
[----:B------:R-:W-:Y:S05]  /*2620*/  BSYNC.RECONVERGENT B1 ;  /* 0x0000000000017941 */ /* 0x000fea0003800200 */
.L_x_290:
[C---:B------:R-:W-:Y:S01]  /*2630*/  ISETP.GT.U32.AND P0, PT, R12.reuse, 0x3, PT ;  /* 0x000000030c00780c */ /* 0x040fe20003f04070 */
[----:B------:R-:W-:Y:S01]  /*2640*/  VIADD R13, R13, 0x1 ;  /* 0x000000010d0d7836 */ /* 0x000fe20000000000 */
[--C-:B------:R-:W-:Y:S02]  /*2650*/  SHF.R.U64 R12, R12, 0x2, R11.reuse ;  /* 0x000000020c0c7819 */ /* 0x100fe4000000120b */
[----:B------:R-:W-:Y:S02]  /*2660*/  ISETP.GT.U32.AND.EX P0, PT, R11, RZ, PT, P0 ;  /* 0x000000ff0b00720c */ /* 0x000fe40003f04100 */
[----:B------:R-:W-:-:S11]  /*2670*/  SHF.R.U32.HI R11, RZ, 0x2, R11 ;  /* 0x00000002ff0b7819 */ /* 0x000fd6000001160b */
[----:B------:R-:W-:Y:S05]  /*2680*/  @P0 BRA `(.L_x_298) ;  /* 0xffffffd800d40947 */ /* 0x000fea000383ffff */
.L_x_289:
[----:B------:R-:W-:Y:S05]  /*2690*/  BSYNC.RECONVERGENT B0 ;  /* 0x0000000000007941 */ /* 0x000fea0003800200 */
.L_x_288:
[----:B------:R-:W2:Y:S01]  /*26a0*/  LDCU UR8, c[0x0][0x388] ;  /* 0x00007100ff0877ac */ /* 0x000ea20008000800 */
[----:B------:R-:W-:Y:S01]  /*26b0*/  SHF.R.U32.HI R0, RZ, 0x2, R3 ;  /* 0x00000002ff007819 */ /* 0x000fe20000011603 */
[----:B------:R-:W3:Y:S03]  /*26c0*/  LDCU.64 UR4, c[0x0][0x380] ;  /* 0x00007000ff0477ac */ /* 0x000ee60008000a00 */
[----:B------:R-:W-:Y:S01]  /*26d0*/  LOP3.LUT R0, R0, R3, RZ, 0x3c, !PT ;  /* 0x0000000300007212 */ /* 0x000fe200078e3cff */
[----:B01----:R-:W-:-:S04]  /*26e0*/  IMAD.SHL.U32 R3, R5, 0x10, RZ ;  /* 0x0000001005037824 */ /* 0x003fc800078e00ff */
[----:B------:R-:W-:-:S05]  /*26f0*/  IMAD.SHL.U32 R4, R0, 0x2, RZ ;  /* 0x0000000200047824 */ /* 0x000fca00078e00ff */
[----:B------:R-:W-:Y:S01]  /*2700*/  LOP3.LUT R4, R0, R4, R3, 0x96, !PT ;  /* 0x0000000400047212 */ /* 0x000fe200078e9603 */
[----:B--2---:R-:W0:Y:S03]  /*2710*/  I2F.U32.RP R8, UR8 ;  /* 0x0000000800087d06 */ /* 0x004e260008209000 */
[----:B------:R-:W-:Y:S02]  /*2720*/  LOP3.LUT R5, R4, R5, RZ, 0x3c, !PT ;  /* 0x0000000504057212 */ /* 0x000fe400078e3cff */
[----:B------:R-:W-:Y:S02]  /*2730*/  ISETP.NE.U32.AND P1, PT, RZ, UR8, PT ;  /* 0x00000008ff007c0c */ /* 0x000fe4000bf25070 */
[----:B------:R-:W-:Y:S02]  /*2740*/  IADD3 R5, PT, PT, R2, 0x587c5, R5 ;  /* 0x000587c502057810 */ /* 0x000fe40007ffe005 */
[----:B---3--:R-:W-:Y:S01]  /*2750*/  LEA R2, P2, R10, UR4, 0x2 ;  /* 0x000000040a027c11 */ /* 0x008fe2000f8410ff */
[----:B0-----:R-:W0:Y:S02]  /*2760*/  MUFU.RCP R8, R8 ;  /* 0x0000000800087308 */ /* 0x001e240000001000 */
[----:B0-----:R-:W-:-:S06]  /*2770*/  VIADD R6, R8, 0xffffffe ;  /* 0x0ffffffe08067836 */ /* 0x001fcc0000000000 */
[----:B------:R0:W1:Y:S02]  /*2780*/  F2I.FTZ.U32.TRUNC.NTZ R7, R6 ;  /* 0x0000000600077305 */ /* 0x000064000021f000 */
[----:B0-----:R-:W-:Y:S02]  /*2790*/  IMAD.MOV.U32 R6, RZ, RZ, RZ ;  /* 0x000000ffff067224 */ /* 0x001fe400078e00ff */
[----:B-1----:R-:W-:-:S04]  /*27a0*/  IMAD.MOV R9, RZ, RZ, -R7 ;  /* 0x000000ffff097224 */ /* 0x002fc800078e0a07 */
[----:B------:R-:W-:-:S04]  /*27b0*/  IMAD R3, R9, UR8, RZ ;  /* 0x0000000809037c24 */ /* 0x000fc8000f8e02ff */
[----:B------:R-:W-:Y:S01]  /*27c0*/  IMAD.HI.U32 R6, R7, R3, R6 ;  /* 0x0000000307067227 */ /* 0x000fe200078e0006 */
[----:B------:R-:W-:-:S05]  /*27d0*/  LEA.HI.X R3, R10, UR5, RZ, 0x2, P2 ;  /* 0x000000050a037c11 */ /* 0x000fca00090f14ff */
[----:B------:R-:W-:-:S04]  /*27e0*/  IMAD.HI.U32 R6, R6, R5, RZ ;  /* 0x0000000506067227 */ /* 0x000fc800078e00ff */
[----:B------:R-:W-:-:S04]  /*27f0*/  IMAD.MOV R6, RZ, RZ, -R6 ;  /* 0x000000ffff067224 */ /* 0x000fc800078e0a06 */
[----:B------:R-:W-:-:S05]  /*2800*/  IMAD R5, R6, UR8, R5 ;  /* 0x0000000806057c24 */ /* 0x000fca000f8e0205 */
[----:B------:R-:W-:-:S13]  /*2810*/  ISETP.GE.U32.AND P0, PT, R5, UR8, PT ;  /* 0x0000000805007c0c */ /* 0x000fda000bf06070 */
[----:B------:R-:W-:-:S05]  /*2820*/  @P0 VIADD R5, R5, -UR8 ;  /* 0x8000000805050c36 */ /* 0x000fca0008000000 */
[----:B------:R-:W-:-:S13]  /*2830*/  ISETP.GE.U32.AND P0, PT, R5, UR8, PT ;  /* 0x0000000805007c0c */ /* 0x000fda000bf06070 */
[----:B------:R-:W-:Y:S01]  /*2840*/  @P0 VIADD R5, R5, -UR8 ;  /* 0x8000000805050c36 */ /* 0x000fe20008000000 */
[----:B------:R-:W-:-:S05]  /*2850*/  @!P1 LOP3.LUT R5, RZ, UR8, RZ, 0x33, !PT ;  /* 0x00000008ff059c12 */ /* 0x000fca000f8e33ff */
[----:B------:R-:W-:Y:S01]  /*2860*/  STG.E desc[UR6][R2.64], R5 ;  /* 0x0000000502007986 */ /* 0x000fe2000c101906 */
[----:B------:R-:W-:Y:S05]  /*2870*/  EXIT ;  /* 0x000000000000794d */ /* 0x000fea0003800000 */
.L_x_299:
        /* <DEDUP_REMOVED lines=16> */
.L_x_316:


//--------------------- .nv.global.init           --------------------------
	.section	.nv.global.init,"aw",@progbits
	.align	4
.nv.global.init:
	.type		mrg32k3aM1SubSeq,@object
	.size		mrg32k3aM1SubSeq,(mrg32k3aM2SubSeq - mrg32k3aM1SubSeq)
mrg32k3aM1SubSeq:
        /*0000*/ 	.byte	0x0b, 0xcc, 0xee, 0x04, 0x73, 0x29, 0x8b, 0x6f, 0xf6, 0x53, 0x03, 0xf6, 0x23, 0xf6, 0xea, 0xda
        /* <DEDUP_REMOVED lines=125> */
	.type		mrg32k3aM2SubSeq,@object
	.size		mrg32k3aM2SubSeq,(mrg32k3aM1 - mrg32k3aM2SubSeq)
mrg32k3aM2SubSeq:
        /* <DEDUP_REMOVED lines=126> */
	.type		mrg32k3aM1,@object
	.size		mrg32k3aM1,(mrg32k3aM1Seq - mrg32k3aM1)
mrg32k3aM1:
        /* <DEDUP_REMOVED lines=144> */
	.type		mrg32k3aM1Seq,@object
	.size		mrg32k3aM1Seq,(mrg32k3aM2 - mrg32k3aM1Seq)
mrg32k3aM1Seq:
        /* <DEDUP_REMOVED lines=144> */
	.type		mrg32k3aM2,@object
	.size		mrg32k3aM2,(mrg32k3aM2Seq - mrg32k3aM2)
mrg32k3aM2:
        /* <DEDUP_REMOVED lines=144> */
	.type		mrg32k3aM2Seq,@object
	.size		mrg32k3aM2Seq,(precalc_xorwow_matrix - mrg32k3aM2Seq)
mrg32k3aM2Seq:
        /* <DEDUP_REMOVED lines=144> */
	.type		precalc_xorwow_matrix,@object
	.size		precalc_xorwow_matrix,(precalc_xorwow_offset_matrix - precalc_xorwow_matrix)
precalc_xorwow_matrix:
        /* <DEDUP_REMOVED lines=6400> */
	.type		precalc_xorwow_offset_matrix,@object
	.size		precalc_xorwow_offset_matrix,(.L_1 - precalc_xorwow_offset_matrix)
precalc_xorwow_offset_matrix:
        /* <DEDUP_REMOVED lines=6400> */
.L_1:


//--------------------- .nv.shared.reserved.0     --------------------------
	.section	.nv.shared.reserved.0,"aw",@nobits
	.weak		__nv_reservedSMEM_offset_0_alias
	.size		__nv_reservedSMEM_offset_0_alias, 0, 64
	.other		__nv_reservedSMEM_offset_0_alias,@"STO_CUDA_RESERVED_SHARED STV_DEFAULT"
__nv_reservedSMEM_offset_0_alias:
	.zero		0
	.zero		64


//--------------------- .nv.constant0._Z20calculate_dS_overallIjlEvPfS0_S0_S0_S0_PjPT_PT0_S5_S5_S3_S3_j --------------------------
	.section	.nv.constant0._Z20calculate_dS_overallIjlEvPfS0_S0_S0_S0_PjPT_PT0_S5_S5_S3_S3_j,"a",@progbits
	.sectionflags	@""
	.align	4
.nv.constant0._Z20calculate_dS_overallIjlEvPfS0_S0_S0_S0_PjPT_PT0_S5_S5_S3_S3_j:
	.zero		996


//--------------------- .nv.constant0._Z19calculate_dS_new_inIjlEvPfPT_PjS2_PT0_S5_S5_j --------------------------
	.section	.nv.constant0._Z19calculate_dS_new_inIjlEvPfPT_PjS2_PT0_S5_S5_j,"a",@progbits
	.sectionflags	@""
	.align	4
.nv.constant0._Z19calculate_dS_new_inIjlEvPfPT_PjS2_PT0_S5_S5_j:
	.zero		956


//--------------------- .nv.constant0._Z20calculate_dS_new_outIjlEvPfPT_PjS2_PT0_S5_S5_j --------------------------
	.section	.nv.constant0._Z20calculate_dS_new_outIjlEvPfPT_PjS2_PT0_S5_S5_j,"a",@progbits
	.sectionflags	@""
	.align	4
.nv.constant0._Z20calculate_dS_new_outIjlEvPfPT_PjS2_PT0_S5_S5_j:
	.zero		956


//--------------------- .nv.constant0._Z15calculate_dS_inIjlEvPfPjPT_PT0_S5_S5_j --------------------------
	.section	.nv.constant0._Z15calculate_dS_inIjlEvPfPjPT_PT0_S5_S5_j,"a",@progbits
	.sectionflags	@""
	.align	4
.nv.constant0._Z15calculate_dS_inIjlEvPfPjPT_PT0_S5_S5_j:
	.zero		948


//--------------------- .nv.constant0._Z16calculate_dS_outIjlEvPfPjPT_PT0_S5_S5_j --------------------------
	.section	.nv.constant0._Z16calculate_dS_outIjlEvPfPjPT_PT0_S5_S5_j,"a",@progbits
	.sectionflags	@""
	.align	4
.nv.constant0._Z16calculate_dS_outIjlEvPfPjPT_PT0_S5_S5_j:
	.zero		948


//--------------------- .nv.constant0._Z7proposeIjlEvPT_S1_S1_S1_PfS2_PT0_j --------------------------
	.section	.nv.constant0._Z7proposeIjlEvPT_S1_S1_S1_PfS2_PT0_j,"a",@progbits
	.sectionflags	@""
	.align	4
.nv.constant0._Z7proposeIjlEvPT_S1_S1_S1_PfS2_PT0_j:
	.zero		956


//--------------------- .nv.constant0._Z25calculate_acceptance_probIjlEvPfPT0_j --------------------------
	.section	.nv.constant0._Z25calculate_acceptance_probIjlEvPfPT0_j,"a",@progbits
	.sectionflags	@""
	.align	4
.nv.constant0._Z25calculate_acceptance_probIjlEvPfPT0_j:
	.zero		916


//--------------------- .nv.constant0._Z16sample_neighborsIjlEvPT_PjS1_PT0_S2_S1_S4_S4_j --------------------------
	.section	.nv.constant0._Z16sample_neighborsIjlEvPT_PjS1_PT0_S2_S1_S4_S4_j,"a",@progbits
	.sectionflags	@""
	.align	4
.nv.constant0._Z16sample_neighborsIjlEvPT_PjS1_PT0_S2_S1_S4_S4_j:
	.zero		964


//--------------------- .nv.constant0._Z24uniform_number_generatorIjlEvPfj --------------------------
	.section	.nv.constant0._Z24uniform_number_generatorIjlEvPfj,"a",@progbits
	.sectionflags	@""
	.align	4
.nv.constant0._Z24uniform_number_generatorIjlEvPfj:
	.zero		908


//--------------------- .nv.constant0._Z22random_block_generatorIjlEvPT_j --------------------------
	.section	.nv.constant0._Z22random_block_generatorIjlEvPT_j,"a",@progbits
	.sectionflags	@""
	.align	4
.nv.constant0._Z22random_block_generatorIjlEvPT_j:
	.zero		908


//--------------------- SYMBOLS --------------------------

	.type		.nv.reservedSmem.offset0,@object
	.size		.nv.reservedSmem.offset0,0x4
